	.target	sm_100a

	.elftype	@"ET_EXEC"


//--------------------- .note.nv.tkinfo           --------------------------
	.section	.note.nv.tkinfo,"",@"SHT_NOTE"
	.sectionflags	@"SHF_NOTE_NV_TKINFO"
	.tkinfo
        /*0018*/ 	.word	0x00000002
        /*0030*/ 	.string	""
        /*0030*/ 	.string	"ptxas"
        /*0030*/ 	.string	"Cuda compilation tools, release 13.0, V13.0.88"
        /*0030*/ 	.string	"Build cuda_13.0.r13.0/compiler.36424714_0"
        /*0030*/ 	.string	"-arch sm_100a -m 64 "



//--------------------- .note.nv.cuinfo           --------------------------
	.section	.note.nv.cuinfo,"",@"SHT_NOTE"
	.sectionflags	@"SHF_NOTE_NV_CUINFO"
        /*0018*/ 	.short	0x0002
        /*001a*/ 	.short	0x0064
        /*001c*/ 	.short	0x0082
	.zero		2


//--------------------- .nv.info                  --------------------------
	.section	.nv.info,"",@"SHT_CUDA_INFO"
	.align	4


	//----- nvinfo : EIATTR_REGCOUNT
	.align		4
        /*0000*/ 	.byte	0x04, 0x2f
        /*0002*/ 	.short	(.L_30 - .L_29)
	.align		4
.L_29:
        /*0004*/ 	.word	index@(_ZN2at6native54_GLOBAL__N__f6d41790_21_PhiloxDistribution_cu_0636f2c124philox_single_key_kernelIdZZZZNS0_21_philox_uniform_cuda_ERNS_6TensorERKS3_ddENKUlvE_clEvENKUlvE_clEvENKUlvE_clEvEUlmmE_ZZZNS0_21_philox_uniform_cuda_ES4_S6_ddENKS7_clEvENKS8_clEvEUlT_E_EEvPSB_PKmlT0_T1_)
        /*0008*/ 	.word	0x00000020


	//----- nvinfo : EIATTR_FRAME_SIZE
	.align		4
.L_30:
        /*000c*/ 	.byte	0x04, 0x11
        /*000e*/ 	.short	(.L_32 - .L_31)
	.align		4
.L_31:
        /*0010*/ 	.word	index@(_ZN2at6native54_GLOBAL__N__f6d41790_21_PhiloxDistribution_cu_0636f2c124philox_single_key_kernelIdZZZZNS0_21_philox_uniform_cuda_ERNS_6TensorERKS3_ddENKUlvE_clEvENKUlvE_clEvENKUlvE_clEvEUlmmE_ZZZNS0_21_philox_uniform_cuda_ES4_S6_ddENKS7_clEvENKS8_clEvEUlT_E_EEvPSB_PKmlT0_T1_)
        /*0014*/ 	.word	0x00000010


	//----- nvinfo : EIATTR_REGCOUNT
	.align		4
.L_32:
        /*0018*/ 	.byte	0x04, 0x2f
        /*001a*/ 	.short	(.L_34 - .L_33)
	.align		4
.L_33:
        /*001c*/ 	.word	index@(_ZN2at6native54_GLOBAL__N__f6d41790_21_PhiloxDistribution_cu_0636f2c123philox_multi_key_kernelIdZZZZNS0_21_philox_uniform_cuda_ERNS_6TensorERKS3_ddENKUlvE_clEvENKUlvE_clEvENKUlvE_clEvEUlmmE_ZZZNS0_21_philox_uniform_cuda_ES4_S6_ddENKS7_clEvENKS8_clEvEUlT_E_EEvPSB_PKmllT0_T1_16OffsetCalculatorILi1EjLb0EE)
        /*0020*/ 	.word	0x0000001a


	//----- nvinfo : EIATTR_FRAME_SIZE
	.align		4
.L_34:
        /*0024*/ 	.byte	0x04, 0x11
        /*0026*/ 	.short	(.L_36 - .L_35)
	.align		4
.L_35:
        /*0028*/ 	.word	index@($__internal_9_$__cuda_sm20_div_s64)
        /*002c*/ 	.word	0x00000000


	//----- nvinfo : EIATTR_FRAME_SIZE
	.align		4
.L_36:
        /*0030*/ 	.byte	0x04, 0x11
        /*0032*/ 	.short	(.L_38 - .L_37)
	.align		4
.L_37:
        /*0034*/ 	.word	index@(_ZN2at6native54_GLOBAL__N__f6d41790_21_PhiloxDistribution_cu_0636f2c123philox_multi_key_kernelIdZZZZNS0_21_philox_uniform_cuda_ERNS_6TensorERKS3_ddENKUlvE_clEvENKUlvE_clEvENKUlvE_clEvEUlmmE_ZZZNS0_21_philox_uniform_cuda_ES4_S6_ddENKS7_clEvENKS8_clEvEUlT_E_EEvPSB_PKmllT0_T1_16OffsetCalculatorILi1EjLb0EE)
        /*0038*/ 	.word	0x00000000


	//----- nvinfo : EIATTR_REGCOUNT
	.align		4
.L_38:
        /*003c*/ 	.byte	0x04, 0x2f
        /*003e*/ 	.short	(.L_40 - .L_39)
	.align		4
.L_39:
        /*0040*/ 	.word	index@(_ZN2at6native54_GLOBAL__N__f6d41790_21_PhiloxDistribution_cu_0636f2c124philox_single_key_kernelIfZZZZNS0_21_philox_uniform_cuda_ERNS_6TensorERKS3_ddENKUlvE_clEvENKUlvE0_clEvENKUlvE_clEvEUlmmE0_ZZZNS0_21_philox_uniform_cuda_ES4_S6_ddENKS7_clEvENKS8_clEvEUlT_E_EEvPSB_PKmlT0_T1_)
        /*0044*/ 	.word	0x0000001e


	//----- nvinfo : EIATTR_FRAME_SIZE
	.align		4
.L_40:
        /*0048*/ 	.byte	0x04, 0x11
        /*004a*/ 	.short	(.L_42 - .L_41)
	.align		4
.L_41:
        /*004c*/ 	.word	index@(_ZN2at6native54_GLOBAL__N__f6d41790_21_PhiloxDistribution_cu_0636f2c124philox_single_key_kernelIfZZZZNS0_21_philox_uniform_cuda_ERNS_6TensorERKS3_ddENKUlvE_clEvENKUlvE0_clEvENKUlvE_clEvEUlmmE0_ZZZNS0_21_philox_uniform_cuda_ES4_S6_ddENKS7_clEvENKS8_clEvEUlT_E_EEvPSB_PKmlT0_T1_)
        /*0050*/ 	.word	0x00000000


	//----- nvinfo : EIATTR_REGCOUNT
	.align		4
.L_42:
        /*0054*/ 	.byte	0x04, 0x2f
        /*0056*/ 	.short	(.L_44 - .L_43)
	.align		4
.L_43:
        /*0058*/ 	.word	index@(_ZN2at6native54_GLOBAL__N__f6d41790_21_PhiloxDistribution_cu_0636f2c123philox_multi_key_kernelIfZZZZNS0_21_philox_uniform_cuda_ERNS_6TensorERKS3_ddENKUlvE_clEvENKUlvE0_clEvENKUlvE_clEvEUlmmE0_ZZZNS0_21_philox_uniform_cuda_ES4_S6_ddENKS7_clEvENKS8_clEvEUlT_E_EEvPSB_PKmllT0_T1_16OffsetCalculatorILi1EjLb0EE)
        /*005c*/ 	.word	0x00000018


	//----- nvinfo : EIATTR_FRAME_SIZE
	.align		4
.L_44:
        /*0060*/ 	.byte	0x04, 0x11
        /*0062*/ 	.short	(.L_46 - .L_45)
	.align		4
.L_45:
        /*0064*/ 	.word	index@($__internal_8_$__cuda_sm20_div_s64)
        /*0068*/ 	.word	0x00000000


	//----- nvinfo : EIATTR_FRAME_SIZE
	.align		4
.L_46:
        /*006c*/ 	.byte	0x04, 0x11
        /*006e*/ 	.short	(.L_48 - .L_47)
	.align		4
.L_47:
        /*0070*/ 	.word	index@(_ZN2at6native54_GLOBAL__N__f6d41790_21_PhiloxDistribution_cu_0636f2c123philox_multi_key_kernelIfZZZZNS0_21_philox_uniform_cuda_ERNS_6TensorERKS3_ddENKUlvE_clEvENKUlvE0_clEvENKUlvE_clEvEUlmmE0_ZZZNS0_21_philox_uniform_cuda_ES4_S6_ddENKS7_clEvENKS8_clEvEUlT_E_EEvPSB_PKmllT0_T1_16OffsetCalculatorILi1EjLb0EE)
        /*0074*/ 	.word	0x00000000


	//----- nvinfo : EIATTR_REGCOUNT
	.align		4
.L_48:
        /*0078*/ 	.byte	0x04, 0x2f
        /*007a*/ 	.short	(.L_50 - .L_49)
	.align		4
.L_49:
        /*007c*/ 	.word	index@(_ZN2at6native54_GLOBAL__N__f6d41790_21_PhiloxDistribution_cu_0636f2c124philox_single_key_kernelIN3c104HalfEZZZZNS0_21_philox_uniform_cuda_ERNS_6TensorERKS5_ddENKUlvE_clEvENKUlvE1_clEvENKUlvE_clEvEUlmmE0_ZZZNS0_21_philox_uniform_cuda_ES6_S8_ddENKS9_clEvENKSA_clEvEUlT_E_EEvPSD_PKmlT0_T1_)
        /*0080*/ 	.word	0x0000001f


	//----- nvinfo : EIATTR_FRAME_SIZE
	.align		4
.L_50:
        /*0084*/ 	.byte	0x04, 0x11
        /*0086*/ 	.short	(.L_52 - .L_51)
	.align		4
.L_51:
        /*0088*/ 	.word	index@(_ZN2at6native54_GLOBAL__N__f6d41790_21_PhiloxDistribution_cu_0636f2c124philox_single_key_kernelIN3c104HalfEZZZZNS0_21_philox_uniform_cuda_ERNS_6TensorERKS5_ddENKUlvE_clEvENKUlvE1_clEvENKUlvE_clEvEUlmmE0_ZZZNS0_21_philox_uniform_cuda_ES6_S8_ddENKS9_clEvENKSA_clEvEUlT_E_EEvPSD_PKmlT0_T1_)
        /*008c*/ 	.word	0x00000000


	//----- nvinfo : EIATTR_REGCOUNT
	.align		4
.L_52:
        /*0090*/ 	.byte	0x04, 0x2f
        /*0092*/ 	.short	(.L_54 - .L_53)
	.align		4
.L_53:
        /*0094*/ 	.word	index@(_ZN2at6native54_GLOBAL__N__f6d41790_21_PhiloxDistribution_cu_0636f2c123philox_multi_key_kernelIN3c104HalfEZZZZNS0_21_philox_uniform_cuda_ERNS_6TensorERKS5_ddENKUlvE_clEvENKUlvE1_clEvENKUlvE_clEvEUlmmE0_ZZZNS0_21_philox_uniform_cuda_ES6_S8_ddENKS9_clEvENKSA_clEvEUlT_E_EEvPSD_PKmllT0_T1_16OffsetCalculatorILi1EjLb0EE)
        /*0098*/ 	.word	0x00000018


	//----- nvinfo : EIATTR_FRAME_SIZE
	.align		4
.L_54:
        /*009c*/ 	.byte	0x04, 0x11
        /*009e*/ 	.short	(.L_56 - .L_55)
	.align		4
.L_55:
        /*00a0*/ 	.word	index@($__internal_7_$__cuda_sm20_div_s64)
        /*00a4*/ 	.word	0x00000000


	//----- nvinfo : EIATTR_FRAME_SIZE
	.align		4
.L_56:
        /*00a8*/ 	.byte	0x04, 0x11
        /*00aa*/ 	.short	(.L_58 - .L_57)
	.align		4
.L_57:
        /*00ac*/ 	.word	index@(_ZN2at6native54_GLOBAL__N__f6d41790_21_PhiloxDistribution_cu_0636f2c123philox_multi_key_kernelIN3c104HalfEZZZZNS0_21_philox_uniform_cuda_ERNS_6TensorERKS5_ddENKUlvE_clEvENKUlvE1_clEvENKUlvE_clEvEUlmmE0_ZZZNS0_21_philox_uniform_cuda_ES6_S8_ddENKS9_clEvENKSA_clEvEUlT_E_EEvPSD_PKmllT0_T1_16OffsetCalculatorILi1EjLb0EE)
        /*00b0*/ 	.word	0x00000000


	//----- nvinfo : EIATTR_REGCOUNT
	.align		4
.L_58:
        /*00b4*/ 	.byte	0x04, 0x2f
        /*00b6*/ 	.short	(.L_60 - .L_59)
	.align		4
.L_59:
        /*00b8*/ 	.word	index@(_ZN2at6native54_GLOBAL__N__f6d41790_21_PhiloxDistribution_cu_0636f2c124philox_single_key_kernelIN3c108BFloat16EZZZZNS0_21_philox_uniform_cuda_ERNS_6TensorERKS5_ddENKUlvE_clEvENKUlvE2_clEvENKUlvE_clEvEUlmmE0_ZZZNS0_21_philox_uniform_cuda_ES6_S8_ddENKS9_clEvENKSA_clEvEUlT_E_EEvPSD_PKmlT0_T1_)
        /*00bc*/ 	.word	0x0000001d


	//----- nvinfo : EIATTR_FRAME_SIZE
	.align		4
.L_60:
        /*00c0*/ 	.byte	0x04, 0x11
        /*00c2*/ 	.short	(.L_62 - .L_61)
	.align		4
.L_61:
        /*00c4*/ 	.word	index@(_ZN2at6native54_GLOBAL__N__f6d41790_21_PhiloxDistribution_cu_0636f2c124philox_single_key_kernelIN3c108BFloat16EZZZZNS0_21_philox_uniform_cuda_ERNS_6TensorERKS5_ddENKUlvE_clEvENKUlvE2_clEvENKUlvE_clEvEUlmmE0_ZZZNS0_21_philox_uniform_cuda_ES6_S8_ddENKS9_clEvENKSA_clEvEUlT_E_EEvPSD_PKmlT0_T1_)
        /*00c8*/ 	.word	0x00000010


	//----- nvinfo : EIATTR_REGCOUNT
	.align		4
.L_62:
        /*00cc*/ 	.byte	0x04, 0x2f
        /*00ce*/ 	.short	(.L_64 - .L_63)
	.align		4
.L_63:
        /*00d0*/ 	.word	index@(_ZN2at6native54_GLOBAL__N__f6d41790_21_PhiloxDistribution_cu_0636f2c123philox_multi_key_kernelIN3c108BFloat16EZZZZNS0_21_philox_uniform_cuda_ERNS_6TensorERKS5_ddENKUlvE_clEvENKUlvE2_clEvENKUlvE_clEvEUlmmE0_ZZZNS0_21_philox_uniform_cuda_ES6_S8_ddENKS9_clEvENKSA_clEvEUlT_E_EEvPSD_PKmllT0_T1_16OffsetCalculatorILi1EjLb0EE)
        /*00d4*/ 	.word	0x0000001a


	//----- nvinfo : EIATTR_FRAME_SIZE
	.align		4
.L_64:
        /*00d8*/ 	.byte	0x04, 0x11
        /*00da*/ 	.short	(.L_66 - .L_65)
	.align		4
.L_65:
        /*00dc*/ 	.word	index@($__internal_6_$__cuda_sm20_div_s64)
        /*00e0*/ 	.word	0x00000000


	//----- nvinfo : EIATTR_FRAME_SIZE
	.align		4
.L_66:
        /*00e4*/ 	.byte	0x04, 0x11
        /*00e6*/ 	.short	(.L_68 - .L_67)
	.align		4
.L_67:
        /*00e8*/ 	.word	index@(_ZN2at6native54_GLOBAL__N__f6d41790_21_PhiloxDistribution_cu_0636f2c123philox_multi_key_kernelIN3c108BFloat16EZZZZNS0_21_philox_uniform_cuda_ERNS_6TensorERKS5_ddENKUlvE_clEvENKUlvE2_clEvENKUlvE_clEvEUlmmE0_ZZZNS0_21_philox_uniform_cuda_ES6_S8_ddENKS9_clEvENKSA_clEvEUlT_E_EEvPSD_PKmllT0_T1_16OffsetCalculatorILi1EjLb0EE)
        /*00ec*/ 	.word	0x00000000


	//----- nvinfo : EIATTR_REGCOUNT
	.align		4
.L_68:
        /*00f0*/ 	.byte	0x04, 0x2f
        /*00f2*/ 	.short	(.L_70 - .L_69)
	.align		4
.L_69:
        /*00f4*/ 	.word	index@(_ZN2at6native54_GLOBAL__N__f6d41790_21_PhiloxDistribution_cu_0636f2c124philox_single_key_kernelIdZZZZNS0_20_philox_normal_cuda_ERNS_6TensorERKS3_ddENKUlvE_clEvENKUlvE_clEvENKUlvE_clEvEUlmmE_ZZZNS0_20_philox_normal_cuda_ES4_S6_ddENKS7_clEvENKS8_clEvEUldE_EEvPT_PKmlT0_T1_)
        /*00f8*/ 	.word	0x00000020


	//----- nvinfo : EIATTR_FRAME_SIZE
	.align		4
.L_70:
        /*00fc*/ 	.byte	0x04, 0x11
        /*00fe*/ 	.short	(.L_72 - .L_71)
	.align		4
.L_71:
        /*0100*/ 	.word	index@($_ZN2at6native54_GLOBAL__N__f6d41790_21_PhiloxDistribution_cu_0636f2c124philox_single_key_kernelIdZZZZNS0_20_philox_normal_cuda_ERNS_6TensorERKS3_ddENKUlvE_clEvENKUlvE_clEvENKUlvE_clEvEUlmmE_ZZZNS0_20_philox_normal_cuda_ES4_S6_ddENKS7_clEvENKS8_clEvEUldE_EEvPT_PKmlT0_T1_$__internal_trig_reduction_slowpathd)
        /*0104*/ 	.word	0x00000040


	//----- nvinfo : EIATTR_FRAME_SIZE
	.align		4
.L_72:
        /*0108*/ 	.byte	0x04, 0x11
        /*010a*/ 	.short	(.L_74 - .L_73)
	.align		4
.L_73:
        /*010c*/ 	.word	index@($__internal_5_$__cuda_sm20_dsqrt_rn_f64_mediumpath_v1)
        /*0110*/ 	.word	0x00000040


	//----- nvinfo : EIATTR_FRAME_SIZE
	.align		4
.L_74:
        /*0114*/ 	.byte	0x04, 0x11
        /*0116*/ 	.short	(.L_76 - .L_75)
	.align		4
.L_75:
        /*0118*/ 	.word	index@(_ZN2at6native54_GLOBAL__N__f6d41790_21_PhiloxDistribution_cu_0636f2c124philox_single_key_kernelIdZZZZNS0_20_philox_normal_cuda_ERNS_6TensorERKS3_ddENKUlvE_clEvENKUlvE_clEvENKUlvE_clEvEUlmmE_ZZZNS0_20_philox_normal_cuda_ES4_S6_ddENKS7_clEvENKS8_clEvEUldE_EEvPT_PKmlT0_T1_)
        /*011c*/ 	.word	0x00000040


	//----- nvinfo : EIATTR_REGCOUNT
	.align		4
.L_76:
        /*0120*/ 	.byte	0x04, 0x2f
        /*0122*/ 	.short	(.L_78 - .L_77)
	.align		4
.L_77:
        /*0124*/ 	.word	index@(_ZN2at6native54_GLOBAL__N__f6d41790_21_PhiloxDistribution_cu_0636f2c123philox_multi_key_kernelIdZZZZNS0_20_philox_normal_cuda_ERNS_6TensorERKS3_ddENKUlvE_clEvENKUlvE_clEvENKUlvE_clEvEUlmmE_ZZZNS0_20_philox_normal_cuda_ES4_S6_ddENKS7_clEvENKS8_clEvEUldE_EEvPT_PKmllT0_T1_16OffsetCalculatorILi1EjLb0EE)
        /*0128*/ 	.word	0x00000020


	//----- nvinfo : EIATTR_FRAME_SIZE
	.align		4
.L_78:
        /*012c*/ 	.byte	0x04, 0x11
        /*012e*/ 	.short	(.L_80 - .L_79)
	.align		4
.L_79:
        /*0130*/ 	.word	index@($_ZN2at6native54_GLOBAL__N__f6d41790_21_PhiloxDistribution_cu_0636f2c123philox_multi_key_kernelIdZZZZNS0_20_philox_normal_cuda_ERNS_6TensorERKS3_ddENKUlvE_clEvENKUlvE_clEvENKUlvE_clEvEUlmmE_ZZZNS0_20_philox_normal_cuda_ES4_S6_ddENKS7_clEvENKS8_clEvEUldE_EEvPT_PKmllT0_T1_16OffsetCalculatorILi1EjLb0EE$__internal_trig_reduction_slowpathd)
        /*0134*/ 	.word	0x00000028


	//----- nvinfo : EIATTR_FRAME_SIZE
	.align		4
.L_80:
        /*0138*/ 	.byte	0x04, 0x11
        /*013a*/ 	.short	(.L_82 - .L_81)
	.align		4
.L_81:
        /*013c*/ 	.word	index@($__internal_4_$__cuda_sm20_dsqrt_rn_f64_mediumpath_v1)
        /*0140*/ 	.word	0x00000028


	//----- nvinfo : EIATTR_FRAME_SIZE
	.align		4
.L_82:
        /*0144*/ 	.byte	0x04, 0x11
        /*0146*/ 	.short	(.L_84 - .L_83)
	.align		4
.L_83:
        /*0148*/ 	.word	index@($__internal_3_$__cuda_sm20_div_s64)
        /*014c*/ 	.word	0x00000028


	//----- nvinfo : EIATTR_FRAME_SIZE
	.align		4
.L_84:
        /*0150*/ 	.byte	0x04, 0x11
        /*0152*/ 	.short	(.L_86 - .L_85)
	.align		4
.L_85:
        /*0154*/ 	.word	index@(_ZN2at6native54_GLOBAL__N__f6d41790_21_PhiloxDistribution_cu_0636f2c123philox_multi_key_kernelIdZZZZNS0_20_philox_normal_cuda_ERNS_6TensorERKS3_ddENKUlvE_clEvENKUlvE_clEvENKUlvE_clEvEUlmmE_ZZZNS0_20_philox_normal_cuda_ES4_S6_ddENKS7_clEvENKS8_clEvEUldE_EEvPT_PKmllT0_T1_16OffsetCalculatorILi1EjLb0EE)
        /*0158*/ 	.word	0x00000028


	//----- nvinfo : EIATTR_REGCOUNT
	.align		4
.L_86:
        /*015c*/ 	.byte	0x04, 0x2f
        /*015e*/ 	.short	(.L_88 - .L_87)
	.align		4
.L_87:
        /*0160*/ 	.word	index@(_ZN2at6native54_GLOBAL__N__f6d41790_21_PhiloxDistribution_cu_0636f2c124philox_single_key_kernelIfZZZZNS0_20_philox_normal_cuda_ERNS_6TensorERKS3_ddENKUlvE_clEvENKUlvE0_clEvENKUlvE_clEvEUlmmE0_ZZZNS0_20_philox_normal_cuda_ES4_S6_ddENKS7_clEvENKS8_clEvEUlfE_EEvPT_PKmlT0_T1_)
        /*0164*/ 	.word	0x00000020


	//----- nvinfo : EIATTR_FRAME_SIZE
	.align		4
.L_88:
        /*0168*/ 	.byte	0x04, 0x11
        /*016a*/ 	.short	(.L_90 - .L_89)
	.align		4
.L_89:
        /*016c*/ 	.word	index@(_ZN2at6native54_GLOBAL__N__f6d41790_21_PhiloxDistribution_cu_0636f2c124philox_single_key_kernelIfZZZZNS0_20_philox_normal_cuda_ERNS_6TensorERKS3_ddENKUlvE_clEvENKUlvE0_clEvENKUlvE_clEvEUlmmE0_ZZZNS0_20_philox_normal_cuda_ES4_S6_ddENKS7_clEvENKS8_clEvEUlfE_EEvPT_PKmlT0_T1_)
        /*0170*/ 	.word	0x00000000


	//----- nvinfo : EIATTR_REGCOUNT
	.align		4
.L_90:
        /*0174*/ 	.byte	0x04, 0x2f
        /*0176*/ 	.short	(.L_92 - .L_91)
	.align		4
.L_91:
        /*0178*/ 	.word	index@(_ZN2at6native54_GLOBAL__N__f6d41790_21_PhiloxDistribution_cu_0636f2c123philox_multi_key_kernelIfZZZZNS0_20_philox_normal_cuda_ERNS_6TensorERKS3_ddENKUlvE_clEvENKUlvE0_clEvENKUlvE_clEvEUlmmE0_ZZZNS0_20_philox_normal_cuda_ES4_S6_ddENKS7_clEvENKS8_clEvEUlfE_EEvPT_PKmllT0_T1_16OffsetCalculatorILi1EjLb0EE)
        /*017c*/ 	.word	0x00000016


	//----- nvinfo : EIATTR_FRAME_SIZE
	.align		4
.L_92:
        /*0180*/ 	.byte	0x04, 0x11
        /*0182*/ 	.short	(.L_94 - .L_93)
	.align		4
.L_93:
        /*0184*/ 	.word	index@($__internal_2_$__cuda_sm20_div_s64)
        /*0188*/ 	.word	0x00000000


	//----- nvinfo : EIATTR_FRAME_SIZE
	.align		4
.L_94:
        /*018c*/ 	.byte	0x04, 0x11
        /*018e*/ 	.short	(.L_96 - .L_95)
	.align		4
.L_95:
        /*0190*/ 	.word	index@(_ZN2at6native54_GLOBAL__N__f6d41790_21_PhiloxDistribution_cu_0636f2c123philox_multi_key_kernelIfZZZZNS0_20_philox_normal_cuda_ERNS_6TensorERKS3_ddENKUlvE_clEvENKUlvE0_clEvENKUlvE_clEvEUlmmE0_ZZZNS0_20_philox_normal_cuda_ES4_S6_ddENKS7_clEvENKS8_clEvEUlfE_EEvPT_PKmllT0_T1_16OffsetCalculatorILi1EjLb0EE)
        /*0194*/ 	.word	0x00000000


	//----- nvinfo : EIATTR_REGCOUNT
	.align		4
.L_96:
        /*0198*/ 	.byte	0x04, 0x2f
        /*019a*/ 	.short	(.L_98 - .L_97)
	.align		4
.L_97:
        /*019c*/ 	.word	index@(_ZN2at6native54_GLOBAL__N__f6d41790_21_PhiloxDistribution_cu_0636f2c124philox_single_key_kernelIN3c104HalfEZZZZNS0_20_philox_normal_cuda_ERNS_6TensorERKS5_ddENKUlvE_clEvENKUlvE1_clEvENKUlvE_clEvEUlmmE0_ZZZNS0_20_philox_normal_cuda_ES6_S8_ddENKS9_clEvENKSA_clEvEUlfE_EEvPT_PKmlT0_T1_)
        /*01a0*/ 	.word	0x0000001f


	//----- nvinfo : EIATTR_FRAME_SIZE
	.align		4
.L_98:
        /*01a4*/ 	.byte	0x04, 0x11
        /*01a6*/ 	.short	(.L_100 - .L_99)
	.align		4
.L_99:
        /*01a8*/ 	.word	index@(_ZN2at6native54_GLOBAL__N__f6d41790_21_PhiloxDistribution_cu_0636f2c124philox_single_key_kernelIN3c104HalfEZZZZNS0_20_philox_normal_cuda_ERNS_6TensorERKS5_ddENKUlvE_clEvENKUlvE1_clEvENKUlvE_clEvEUlmmE0_ZZZNS0_20_philox_normal_cuda_ES6_S8_ddENKS9_clEvENKSA_clEvEUlfE_EEvPT_PKmlT0_T1_)
        /*01ac*/ 	.word	0x00000000


	//----- nvinfo : EIATTR_REGCOUNT
	.align		4
.L_100:
        /*01b0*/ 	.byte	0x04, 0x2f
        /*01b2*/ 	.short	(.L_102 - .L_101)
	.align		4
.L_101:
        /*01b4*/ 	.word	index@(_ZN2at6native54_GLOBAL__N__f6d41790_21_PhiloxDistribution_cu_0636f2c123philox_multi_key_kernelIN3c104HalfEZZZZNS0_20_philox_normal_cuda_ERNS_6TensorERKS5_ddENKUlvE_clEvENKUlvE1_clEvENKUlvE_clEvEUlmmE0_ZZZNS0_20_philox_normal_cuda_ES6_S8_ddENKS9_clEvENKSA_clEvEUlfE_EEvPT_PKmllT0_T1_16OffsetCalculatorILi1EjLb0EE)
        /*01b8*/ 	.word	0x00000015


	//----- nvinfo : EIATTR_FRAME_SIZE
	.align		4
.L_102:
        /*01bc*/ 	.byte	0x04, 0x11
        /*01be*/ 	.short	(.L_104 - .L_103)
	.align		4
.L_103:
        /*01c0*/ 	.word	index@($__internal_1_$__cuda_sm20_div_s64)
        /*01c4*/ 	.word	0x00000000


	//----- nvinfo : EIATTR_FRAME_SIZE
	.align		4
.L_104:
        /*01c8*/ 	.byte	0x04, 0x11
        /*01ca*/ 	.short	(.L_106 - .L_105)
	.align		4
.L_105:
        /*01cc*/ 	.word	index@(_ZN2at6native54_GLOBAL__N__f6d41790_21_PhiloxDistribution_cu_0636f2c123philox_multi_key_kernelIN3c104HalfEZZZZNS0_20_philox_normal_cuda_ERNS_6TensorERKS5_ddENKUlvE_clEvENKUlvE1_clEvENKUlvE_clEvEUlmmE0_ZZZNS0_20_philox_normal_cuda_ES6_S8_ddENKS9_clEvENKSA_clEvEUlfE_EEvPT_PKmllT0_T1_16OffsetCalculatorILi1EjLb0EE)
        /*01d0*/ 	.word	0x00000000


	//----- nvinfo : EIATTR_REGCOUNT
	.align		4
.L_106:
        /*01d4*/ 	.byte	0x04, 0x2f
        /*01d6*/ 	.short	(.L_108 - .L_107)
	.align		4
.L_107:
        /*01d8*/ 	.word	index@(_ZN2at6native54_GLOBAL__N__f6d41790_21_PhiloxDistribution_cu_0636f2c124philox_single_key_kernelIN3c108BFloat16EZZZZNS0_20_philox_normal_cuda_ERNS_6TensorERKS5_ddENKUlvE_clEvENKUlvE2_clEvENKUlvE_clEvEUlmmE0_ZZZNS0_20_philox_normal_cuda_ES6_S8_ddENKS9_clEvENKSA_clEvEUlfE_EEvPT_PKmlT0_T1_)
        /*01dc*/ 	.word	0x0000001f


	//----- nvinfo : EIATTR_FRAME_SIZE
	.align		4
.L_108:
        /*01e0*/ 	.byte	0x04, 0x11
        /*01e2*/ 	.short	(.L_110 - .L_109)
	.align		4
.L_109:
        /*01e4*/ 	.word	index@(_ZN2at6native54_GLOBAL__N__f6d41790_21_PhiloxDistribution_cu_0636f2c124philox_single_key_kernelIN3c108BFloat16EZZZZNS0_20_philox_normal_cuda_ERNS_6TensorERKS5_ddENKUlvE_clEvENKUlvE2_clEvENKUlvE_clEvEUlmmE0_ZZZNS0_20_philox_normal_cuda_ES6_S8_ddENKS9_clEvENKSA_clEvEUlfE_EEvPT_PKmlT0_T1_)
        /*01e8*/ 	.word	0x00000000


	//----- nvinfo : EIATTR_REGCOUNT
	.align		4
.L_110:
        /*01ec*/ 	.byte	0x04, 0x2f
        /*01ee*/ 	.short	(.L_112 - .L_111)
	.align		4
.L_111:
        /*01f0*/ 	.word	index@(_ZN2at6native54_GLOBAL__N__f6d41790_21_PhiloxDistribution_cu_0636f2c123philox_multi_key_kernelIN3c108BFloat16EZZZZNS0_20_philox_normal_cuda_ERNS_6TensorERKS5_ddENKUlvE_clEvENKUlvE2_clEvENKUlvE_clEvEUlmmE0_ZZZNS0_20_philox_normal_cuda_ES6_S8_ddENKS9_clEvENKSA_clEvEUlfE_EEvPT_PKmllT0_T1_16OffsetCalculatorILi1EjLb0EE)
        /*01f4*/ 	.word	0x00000015


	//----- nvinfo : EIATTR_FRAME_SIZE
	.align		4
.L_112:
        /*01f8*/ 	.byte	0x04, 0x11
        /*01fa*/ 	.short	(.L_114 - .L_113)
	.align		4
.L_113:
        /*01fc*/ 	.word	index@($__internal_0_$__cuda_sm20_div_s64)
        /*0200*/ 	.word	0x00000000


	//----- nvinfo : EIATTR_FRAME_SIZE
	.align		4
.L_114:
        /*0204*/ 	.byte	0x04, 0x11
        /*0206*/ 	.short	(.L_116 - .L_115)
	.align		4
.L_115:
        /*0208*/ 	.word	index@(_ZN2at6native54_GLOBAL__N__f6d41790_21_PhiloxDistribution_cu_0636f2c123philox_multi_key_kernelIN3c108BFloat16EZZZZNS0_20_philox_normal_cuda_ERNS_6TensorERKS5_ddENKUlvE_clEvENKUlvE2_clEvENKUlvE_clEvEUlmmE0_ZZZNS0_20_philox_normal_cuda_ES6_S8_ddENKS9_clEvENKSA_clEvEUlfE_EEvPT_PKmllT0_T1_16OffsetCalculatorILi1EjLb0EE)
        /*020c*/ 	.word	0x00000000


	//----- nvinfo : EIATTR_MIN_STACK_SIZE
	.align		4
.L_116:
        /*0210*/ 	.byte	0x04, 0x12
        /*0212*/ 	.short	(.L_118 - .L_117)
	.align		4
.L_117:
        /*0214*/ 	.word	index@(_ZN2at6native54_GLOBAL__N__f6d41790_21_PhiloxDistribution_cu_0636f2c123philox_multi_key_kernelIN3c108BFloat16EZZZZNS0_20_philox_normal_cuda_ERNS_6TensorERKS5_ddENKUlvE_clEvENKUlvE2_clEvENKUlvE_clEvEUlmmE0_ZZZNS0_20_philox_normal_cuda_ES6_S8_ddENKS9_clEvENKSA_clEvEUlfE_EEvPT_PKmllT0_T1_16OffsetCalculatorILi1EjLb0EE)
        /*0218*/ 	.word	0x00000000


	//----- nvinfo : EIATTR_MIN_STACK_SIZE
	.align		4
.L_118:
        /*021c*/ 	.byte	0x04, 0x12
        /*021e*/ 	.short	(.L_120 - .L_119)
	.align		4
.L_119:
        /*0220*/ 	.word	index@(_ZN2at6native54_GLOBAL__N__f6d41790_21_PhiloxDistribution_cu_0636f2c124philox_single_key_kernelIN3c108BFloat16EZZZZNS0_20_philox_normal_cuda_ERNS_6TensorERKS5_ddENKUlvE_clEvENKUlvE2_clEvENKUlvE_clEvEUlmmE0_ZZZNS0_20_philox_normal_cuda_ES6_S8_ddENKS9_clEvENKSA_clEvEUlfE_EEvPT_PKmlT0_T1_)
        /*0224*/ 	.word	0x00000000


	//----- nvinfo : EIATTR_MIN_STACK_SIZE
	.align		4
.L_120:
        /*0228*/ 	.byte	0x04, 0x12
        /*022a*/ 	.short	(.L_122 - .L_121)
	.align		4
.L_121:
        /*022c*/ 	.word	index@(_ZN2at6native54_GLOBAL__N__f6d41790_21_PhiloxDistribution_cu_0636f2c123philox_multi_key_kernelIN3c104HalfEZZZZNS0_20_philox_normal_cuda_ERNS_6TensorERKS5_ddENKUlvE_clEvENKUlvE1_clEvENKUlvE_clEvEUlmmE0_ZZZNS0_20_philox_normal_cuda_ES6_S8_ddENKS9_clEvENKSA_clEvEUlfE_EEvPT_PKmllT0_T1_16OffsetCalculatorILi1EjLb0EE)
        /*0230*/ 	.word	0x00000000


	//----- nvinfo : EIATTR_MIN_STACK_SIZE
	.align		4
.L_122:
        /*0234*/ 	.byte	0x04, 0x12
        /*0236*/ 	.short	(.L_124 - .L_123)
	.align		4
.L_123:
        /*0238*/ 	.word	index@(_ZN2at6native54_GLOBAL__N__f6d41790_21_PhiloxDistribution_cu_0636f2c124philox_single_key_kernelIN3c104HalfEZZZZNS0_20_philox_normal_cuda_ERNS_6TensorERKS5_ddENKUlvE_clEvENKUlvE1_clEvENKUlvE_clEvEUlmmE0_ZZZNS0_20_philox_normal_cuda_ES6_S8_ddENKS9_clEvENKSA_clEvEUlfE_EEvPT_PKmlT0_T1_)
        /*023c*/ 	.word	0x00000000


	//----- nvinfo : EIATTR_MIN_STACK_SIZE
	.align		4
.L_124:
        /*0240*/ 	.byte	0x04, 0x12
        /*0242*/ 	.short	(.L_126 - .L_125)
	.align		4
.L_125:
        /*0244*/ 	.word	index@(_ZN2at6native54_GLOBAL__N__f6d41790_21_PhiloxDistribution_cu_0636f2c123philox_multi_key_kernelIfZZZZNS0_20_philox_normal_cuda_ERNS_6TensorERKS3_ddENKUlvE_clEvENKUlvE0_clEvENKUlvE_clEvEUlmmE0_ZZZNS0_20_philox_normal_cuda_ES4_S6_ddENKS7_clEvENKS8_clEvEUlfE_EEvPT_PKmllT0_T1_16OffsetCalculatorILi1EjLb0EE)
        /*0248*/ 	.word	0x00000000


	//----- nvinfo : EIATTR_MIN_STACK_SIZE
	.align		4
.L_126:
        /*024c*/ 	.byte	0x04, 0x12
        /*024e*/ 	.short	(.L_128 - .L_127)
	.align		4
.L_127:
        /*0250*/ 	.word	index@(_ZN2at6native54_GLOBAL__N__f6d41790_21_PhiloxDistribution_cu_0636f2c124philox_single_key_kernelIfZZZZNS0_20_philox_normal_cuda_ERNS_6TensorERKS3_ddENKUlvE_clEvENKUlvE0_clEvENKUlvE_clEvEUlmmE0_ZZZNS0_20_philox_normal_cuda_ES4_S6_ddENKS7_clEvENKS8_clEvEUlfE_EEvPT_PKmlT0_T1_)
        /*0254*/ 	.word	0x00000000


	//----- nvinfo : EIATTR_MIN_STACK_SIZE
	.align		4
.L_128:
        /*0258*/ 	.byte	0x04, 0x12
        /*025a*/ 	.short	(.L_130 - .L_129)
	.align		4
.L_129:
        /*025c*/ 	.word	index@(_ZN2at6native54_GLOBAL__N__f6d41790_21_PhiloxDistribution_cu_0636f2c123philox_multi_key_kernelIdZZZZNS0_20_philox_normal_cuda_ERNS_6TensorERKS3_ddENKUlvE_clEvENKUlvE_clEvENKUlvE_clEvEUlmmE_ZZZNS0_20_philox_normal_cuda_ES4_S6_ddENKS7_clEvENKS8_clEvEUldE_EEvPT_PKmllT0_T1_16OffsetCalculatorILi1EjLb0EE)
        /*0260*/ 	.word	0x00000028


	//----- nvinfo : EIATTR_MIN_STACK_SIZE
	.align		4
.L_130:
        /*0264*/ 	.byte	0x04, 0x12
        /*0266*/ 	.short	(.L_132 - .L_131)
	.align		4
.L_131:
        /*0268*/ 	.word	index@(_ZN2at6native54_GLOBAL__N__f6d41790_21_PhiloxDistribution_cu_0636f2c124philox_single_key_kernelIdZZZZNS0_20_philox_normal_cuda_ERNS_6TensorERKS3_ddENKUlvE_clEvENKUlvE_clEvENKUlvE_clEvEUlmmE_ZZZNS0_20_philox_normal_cuda_ES4_S6_ddENKS7_clEvENKS8_clEvEUldE_EEvPT_PKmlT0_T1_)
        /*026c*/ 	.word	0x00000040


	//----- nvinfo : EIATTR_MIN_STACK_SIZE
	.align		4
.L_132:
        /*0270*/ 	.byte	0x04, 0x12
        /*0272*/ 	.short	(.L_134 - .L_133)
	.align		4
.L_133:
        /*0274*/ 	.word	index@(_ZN2at6native54_GLOBAL__N__f6d41790_21_PhiloxDistribution_cu_0636f2c123philox_multi_key_kernelIN3c108BFloat16EZZZZNS0_21_philox_uniform_cuda_ERNS_6TensorERKS5_ddENKUlvE_clEvENKUlvE2_clEvENKUlvE_clEvEUlmmE0_ZZZNS0_21_philox_uniform_cuda_ES6_S8_ddENKS9_clEvENKSA_clEvEUlT_E_EEvPSD_PKmllT0_T1_16OffsetCalculatorILi1EjLb0EE)
        /*0278*/ 	.word	0x00000000


	//----- nvinfo : EIATTR_MIN_STACK_SIZE
	.align		4
.L_134:
        /*027c*/ 	.byte	0x04, 0x12
        /*027e*/ 	.short	(.L_136 - .L_135)
	.align		4
.L_135:
        /*0280*/ 	.word	index@(_ZN2at6native54_GLOBAL__N__f6d41790_21_PhiloxDistribution_cu_0636f2c124philox_single_key_kernelIN3c108BFloat16EZZZZNS0_21_philox_uniform_cuda_ERNS_6TensorERKS5_ddENKUlvE_clEvENKUlvE2_clEvENKUlvE_clEvEUlmmE0_ZZZNS0_21_philox_uniform_cuda_ES6_S8_ddENKS9_clEvENKSA_clEvEUlT_E_EEvPSD_PKmlT0_T1_)
        /*0284*/ 	.word	0x00000010


	//----- nvinfo : EIATTR_MIN_STACK_SIZE
	.align		4
.L_136:
        /*0288*/ 	.byte	0x04, 0x12
        /*028a*/ 	.short	(.L_138 - .L_137)
	.align		4
.L_137:
        /*028c*/ 	.word	index@(_ZN2at6native54_GLOBAL__N__f6d41790_21_PhiloxDistribution_cu_0636f2c123philox_multi_key_kernelIN3c104HalfEZZZZNS0_21_philox_uniform_cuda_ERNS_6TensorERKS5_ddENKUlvE_clEvENKUlvE1_clEvENKUlvE_clEvEUlmmE0_ZZZNS0_21_philox_uniform_cuda_ES6_S8_ddENKS9_clEvENKSA_clEvEUlT_E_EEvPSD_PKmllT0_T1_16OffsetCalculatorILi1EjLb0EE)
        /*0290*/ 	.word	0x00000000


	//----- nvinfo : EIATTR_MIN_STACK_SIZE
	.align		4
.L_138:
        /*0294*/ 	.byte	0x04, 0x12
        /*0296*/ 	.short	(.L_140 - .L_139)
	.align		4
.L_139:
        /*0298*/ 	.word	index@(_ZN2at6native54_GLOBAL__N__f6d41790_21_PhiloxDistribution_cu_0636f2c124philox_single_key_kernelIN3c104HalfEZZZZNS0_21_philox_uniform_cuda_ERNS_6TensorERKS5_ddENKUlvE_clEvENKUlvE1_clEvENKUlvE_clEvEUlmmE0_ZZZNS0_21_philox_uniform_cuda_ES6_S8_ddENKS9_clEvENKSA_clEvEUlT_E_EEvPSD_PKmlT0_T1_)
        /*029c*/ 	.word	0x00000000


	//----- nvinfo : EIATTR_MIN_STACK_SIZE
	.align		4
.L_140:
        /*02a0*/ 	.byte	0x04, 0x12
        /*02a2*/ 	.short	(.L_142 - .L_141)
	.align		4
.L_141:
        /*02a4*/ 	.word	index@(_ZN2at6native54_GLOBAL__N__f6d41790_21_PhiloxDistribution_cu_0636f2c123philox_multi_key_kernelIfZZZZNS0_21_philox_uniform_cuda_ERNS_6TensorERKS3_ddENKUlvE_clEvENKUlvE0_clEvENKUlvE_clEvEUlmmE0_ZZZNS0_21_philox_uniform_cuda_ES4_S6_ddENKS7_clEvENKS8_clEvEUlT_E_EEvPSB_PKmllT0_T1_16OffsetCalculatorILi1EjLb0EE)
        /*02a8*/ 	.word	0x00000000


	//----- nvinfo : EIATTR_MIN_STACK_SIZE
	.align		4
.L_142:
        /*02ac*/ 	.byte	0x04, 0x12
        /*02ae*/ 	.short	(.L_144 - .L_143)
	.align		4
.L_143:
        /*02b0*/ 	.word	index@(_ZN2at6native54_GLOBAL__N__f6d41790_21_PhiloxDistribution_cu_0636f2c124philox_single_key_kernelIfZZZZNS0_21_philox_uniform_cuda_ERNS_6TensorERKS3_ddENKUlvE_clEvENKUlvE0_clEvENKUlvE_clEvEUlmmE0_ZZZNS0_21_philox_uniform_cuda_ES4_S6_ddENKS7_clEvENKS8_clEvEUlT_E_EEvPSB_PKmlT0_T1_)
        /*02b4*/ 	.word	0x00000000


	//----- nvinfo : EIATTR_MIN_STACK_SIZE
	.align		4
.L_144:
        /*02b8*/ 	.byte	0x04, 0x12
        /*02ba*/ 	.short	(.L_146 - .L_145)
	.align		4
.L_145:
        /*02bc*/ 	.word	index@(_ZN2at6native54_GLOBAL__N__f6d41790_21_PhiloxDistribution_cu_0636f2c123philox_multi_key_kernelIdZZZZNS0_21_philox_uniform_cuda_ERNS_6TensorERKS3_ddENKUlvE_clEvENKUlvE_clEvENKUlvE_clEvEUlmmE_ZZZNS0_21_philox_uniform_cuda_ES4_S6_ddENKS7_clEvENKS8_clEvEUlT_E_EEvPSB_PKmllT0_T1_16OffsetCalculatorILi1EjLb0EE)
        /*02c0*/ 	.word	0x00000000


	//----- nvinfo : EIATTR_MIN_STACK_SIZE
	.align		4
.L_146:
        /*02c4*/ 	.byte	0x04, 0x12
        /*02c6*/ 	.short	(.L_148 - .L_147)
	.align		4
.L_147:
        /*02c8*/ 	.word	index@(_ZN2at6native54_GLOBAL__N__f6d41790_21_PhiloxDistribution_cu_0636f2c124philox_single_key_kernelIdZZZZNS0_21_philox_uniform_cuda_ERNS_6TensorERKS3_ddENKUlvE_clEvENKUlvE_clEvENKUlvE_clEvEUlmmE_ZZZNS0_21_philox_uniform_cuda_ES4_S6_ddENKS7_clEvENKS8_clEvEUlT_E_EEvPSB_PKmlT0_T1_)
        /*02cc*/ 	.word	0x00000010
.L_148:


//--------------------- .nv.compat                --------------------------
	.section	.nv.compat,"",@"SHT_CUDA_COMPAT_INFO"
	.align	4
        /*0000*/ 	.byte	0x02, 0x09, 0x01, 0x00, 0x02, 0x02, 0x01, 0x00, 0x02, 0x05, 0x05, 0x00, 0x03, 0x07, 0x01, 0x01
        /*0010*/ 	.byte	0x02, 0x03, 0x00, 0x00, 0x02, 0x06, 0x01, 0x00, 0x04, 0x0b, 0x08, 0x00, 0x01, 0x00, 0x00, 0x00
        /*0020*/ 	.byte	0x00, 0x00, 0x00, 0x00


//--------------------- .nv.info._ZN2at6native54_GLOBAL__N__f6d41790_21_PhiloxDistribution_cu_0636f2c123philox_multi_key_kernelIN3c108BFloat16EZZZZNS0_20_philox_normal_cuda_ERNS_6TensorERKS5_ddENKUlvE_clEvENKUlvE2_clEvENKUlvE_clEvEUlmmE0_ZZZNS0_20_philox_normal_cuda_ES6_S8_ddENKS9_clEvENKSA_clEvEUlfE_EEvPT_PKmllT0_T1_16OffsetCalculatorILi1EjLb0EE --------------------------
	.section	.nv.info._ZN2at6native54_GLOBAL__N__f6d41790_21_PhiloxDistribution_cu_0636f2c123philox_multi_key_kernelIN3c108BFloat16EZZZZNS0_20_philox_normal_cuda_ERNS_6TensorERKS5_ddENKUlvE_clEvENKUlvE2_clEvENKUlvE_clEvEUlmmE0_ZZZNS0_20_philox_normal_cuda_ES6_S8_ddENKS9_clEvENKSA_clEvEUlfE_EEvPT_PKmllT0_T1_16OffsetCalculatorILi1EjLb0EE,"",@"SHT_CUDA_INFO"
	.sectionflags	@""
	.align	4


	//----- nvinfo : EIATTR_CUDA_API_VERSION
	.align		4
        /*0000*/ 	.byte	0x04, 0x37
        /*0002*/ 	.short	(.L_150 - .L_149)
.L_149:
        /*0004*/ 	.word	0x00000082


	//----- nvinfo : EIATTR_KPARAM_INFO
	.align		4
.L_150:
        /*0008*/ 	.byte	0x04, 0x17
        /*000a*/ 	.short	(.L_152 - .L_151)
.L_151:
        /*000c*/ 	.word	0x00000000
        /*0010*/ 	.short	0x0006
        /*0012*/ 	.short	0x002c
        /*0014*/ 	.byte	0x00, 0xf0, 0x51, 0x06


	//----- nvinfo : EIATTR_KPARAM_INFO
	.align		4
.L_152:
        /*0018*/ 	.byte	0x04, 0x17
        /*001a*/ 	.short	(.L_154 - .L_153)
.L_153:
        /*001c*/ 	.word	0x00000000
        /*0020*/ 	.short	0x0005
        /*0022*/ 	.short	0x0024
        /*0024*/ 	.byte	0x00, 0xf0, 0x21, 0x00


	//----- nvinfo : EIATTR_KPARAM_INFO
	.align		4
.L_154:
        /*0028*/ 	.byte	0x04, 0x17
        /*002a*/ 	.short	(.L_156 - .L_155)
.L_155:
        /*002c*/ 	.word	0x00000000
        /*0030*/ 	.short	0x0004
        /*0032*/ 	.short	0x0020
        /*0034*/ 	.byte	0x00, 0xf0, 0x05, 0x00


	//----- nvinfo : EIATTR_KPARAM_INFO
	.align		4
.L_156:
        /*0038*/ 	.byte	0x04, 0x17
        /*003a*/ 	.short	(.L_158 - .L_157)
.L_157:
        /*003c*/ 	.word	0x00000000
        /*0040*/ 	.short	0x0003
        /*0042*/ 	.short	0x0018
        /*0044*/ 	.byte	0x00, 0xf0, 0x21, 0x00


	//----- nvinfo : EIATTR_KPARAM_INFO
	.align		4
.L_158:
        /*0048*/ 	.byte	0x04, 0x17
        /*004a*/ 	.short	(.L_160 - .L_159)
.L_159:
        /*004c*/ 	.word	0x00000000
        /*0050*/ 	.short	0x0002
        /*0052*/ 	.short	0x0010
        /*0054*/ 	.byte	0x00, 0xf0, 0x21, 0x00


	//----- nvinfo : EIATTR_KPARAM_INFO
	.align		4
.L_160:
        /*0058*/ 	.byte	0x04, 0x17
        /*005a*/ 	.short	(.L_162 - .L_161)
.L_161:
        /*005c*/ 	.word	0x00000000
        /*0060*/ 	.short	0x0001
        /*0062*/ 	.short	0x0008
        /*0064*/ 	.byte	0x00, 0xf5, 0x21, 0x00


	//----- nvinfo : EIATTR_KPARAM_INFO
	.align		4
.L_162:
        /*0068*/ 	.byte	0x04, 0x17
        /*006a*/ 	.short	(.L_164 - .L_163)
.L_163:
        /*006c*/ 	.word	0x00000000
        /*0070*/ 	.short	0x0000
        /*0072*/ 	.short	0x0000
        /*0074*/ 	.byte	0x00, 0xf5, 0x21, 0x00


	//----- nvinfo : EIATTR_SPARSE_MMA_MASK
	.align		4
.L_164:
        /*0078*/ 	.byte	0x03, 0x50
        /*007a*/ 	.short	0x0000


	//----- nvinfo : EIATTR_MAXREG_COUNT
	.align		4
        /*007c*/ 	.byte	0x03, 0x1b
        /*007e*/ 	.short	0x00ff


	//----- nvinfo : EIATTR_MERCURY_ISA_VERSION
	.align		4
        /*0080*/ 	.byte	0x03, 0x5f
        /*0082*/ 	.short	0x0101


	//----- nvinfo : EIATTR_VRC_CTA_INIT_COUNT
	.align		4
        /*0084*/ 	.byte	0x02, 0x4a
	.zero		1
	.zero		1


	//----- nvinfo : EIATTR_EXIT_INSTR_OFFSETS
	.align		4
        /*0088*/ 	.byte	0x04, 0x1c
        /*008a*/ 	.short	(.L_166 - .L_165)


	//   ....[0]....
.L_165:
        /*008c*/ 	.word	0x00000140


	//   ....[1]....
        /*0090*/ 	.word	0x00001ce0


	//   ....[2]....
        /*0094*/ 	.word	0x00001d10


	//   ....[3]....
        /*0098*/ 	.word	0x00001de0


	//   ....[4]....
        /*009c*/ 	.word	0x00001e60


	//   ....[5]....
        /*00a0*/ 	.word	0x00001ee0


	//   ....[6]....
        /*00a4*/ 	.word	0x00001f20


	//----- nvinfo : EIATTR_CRS_STACK_SIZE
	.align		4
.L_166:
        /*00a8*/ 	.byte	0x04, 0x1e
        /*00aa*/ 	.short	(.L_168 - .L_167)
.L_167:
        /*00ac*/ 	.word	0x00000000


	//----- nvinfo : EIATTR_CBANK_PARAM_SIZE
	.align		4
.L_168:
        /*00b0*/ 	.byte	0x03, 0x19
        /*00b2*/ 	.short	0x01c0


	//----- nvinfo : EIATTR_PARAM_CBANK
	.align		4
        /*00b4*/ 	.byte	0x04, 0x0a
        /*00b6*/ 	.short	(.L_170 - .L_169)
	.align		4
.L_169:
        /*00b8*/ 	.word	index@(.nv.constant0._ZN2at6native54_GLOBAL__N__f6d41790_21_PhiloxDistribution_cu_0636f2c123philox_multi_key_kernelIN3c108BFloat16EZZZZNS0_20_philox_normal_cuda_ERNS_6TensorERKS5_ddENKUlvE_clEvENKUlvE2_clEvENKUlvE_clEvEUlmmE0_ZZZNS0_20_philox_normal_cuda_ES6_S8_ddENKS9_clEvENKSA_clEvEUlfE_EEvPT_PKmllT0_T1_16OffsetCalculatorILi1EjLb0EE)
        /*00bc*/ 	.short	0x0380
        /*00be*/ 	.short	0x01c0


	//----- nvinfo : EIATTR_SW_WAR
	.align		4
.L_170:
        /*00c0*/ 	.byte	0x04, 0x36
        /*00c2*/ 	.short	(.L_172 - .L_171)
.L_171:
        /*00c4*/ 	.word	0x00000008
.L_172:


//--------------------- .nv.info._ZN2at6native54_GLOBAL__N__f6d41790_21_PhiloxDistribution_cu_0636f2c124philox_single_key_kernelIN3c108BFloat16EZZZZNS0_20_philox_normal_cuda_ERNS_6TensorERKS5_ddENKUlvE_clEvENKUlvE2_clEvENKUlvE_clEvEUlmmE0_ZZZNS0_20_philox_normal_cuda_ES6_S8_ddENKS9_clEvENKSA_clEvEUlfE_EEvPT_PKmlT0_T1_ --------------------------
	.section	.nv.info._ZN2at6native54_GLOBAL__N__f6d41790_21_PhiloxDistribution_cu_0636f2c124philox_single_key_kernelIN3c108BFloat16EZZZZNS0_20_philox_normal_cuda_ERNS_6TensorERKS5_ddENKUlvE_clEvENKUlvE2_clEvENKUlvE_clEvEUlmmE0_ZZZNS0_20_philox_normal_cuda_ES6_S8_ddENKS9_clEvENKSA_clEvEUlfE_EEvPT_PKmlT0_T1_,"",@"SHT_CUDA_INFO"
	.sectionflags	@""
	.align	4


	//----- nvinfo : EIATTR_CUDA_API_VERSION
	.align		4
        /*0000*/ 	.byte	0x04, 0x37
        /*0002*/ 	.short	(.L_174 - .L_173)
.L_173:
        /*0004*/ 	.word	0x00000082


	//----- nvinfo : EIATTR_KPARAM_INFO
	.align		4
.L_174:
        /*0008*/ 	.byte	0x04, 0x17
        /*000a*/ 	.short	(.L_176 - .L_175)
.L_175:
        /*000c*/ 	.word	0x00000000
        /*0010*/ 	.short	0x0004
        /*0012*/ 	.short	0x001c
        /*0014*/ 	.byte	0x00, 0xf0, 0x21, 0x00


	//----- nvinfo : EIATTR_KPARAM_INFO
	.align		4
.L_176:
        /*0018*/ 	.byte	0x04, 0x17
        /*001a*/ 	.short	(.L_178 - .L_177)
.L_177:
        /*001c*/ 	.word	0x00000000
        /*0020*/ 	.short	0x0003
        /*0022*/ 	.short	0x0018
        /*0024*/ 	.byte	0x00, 0xf0, 0x05, 0x00


	//----- nvinfo : EIATTR_KPARAM_INFO
	.align		4
.L_178:
        /*0028*/ 	.byte	0x04, 0x17
        /*002a*/ 	.short	(.L_180 - .L_179)
.L_179:
        /*002c*/ 	.word	0x00000000
        /*0030*/ 	.short	0x0002
        /*0032*/ 	.short	0x0010
        /*0034*/ 	.byte	0x00, 0xf0, 0x21, 0x00


	//----- nvinfo : EIATTR_KPARAM_INFO
	.align		4
.L_180:
        /*0038*/ 	.byte	0x04, 0x17
        /*003a*/ 	.short	(.L_182 - .L_181)
.L_181:
        /*003c*/ 	.word	0x00000000
        /*0040*/ 	.short	0x0001
        /*0042*/ 	.short	0x0008
        /*0044*/ 	.byte	0x00, 0xf5, 0x21, 0x00


	//----- nvinfo : EIATTR_KPARAM_INFO
	.align		4
.L_182:
        /*0048*/ 	.byte	0x04, 0x17
        /*004a*/ 	.short	(.L_184 - .L_183)
.L_183:
        /*004c*/ 	.word	0x00000000
        /*0050*/ 	.short	0x0000
        /*0052*/ 	.short	0x0000
        /*0054*/ 	.byte	0x00, 0xf5, 0x21, 0x00


	//----- nvinfo : EIATTR_SPARSE_MMA_MASK
	.align		4
.L_184:
        /*0058*/ 	.byte	0x03, 0x50
        /*005a*/ 	.short	0x0000


	//----- nvinfo : EIATTR_MAXREG_COUNT
	.align		4
        /*005c*/ 	.byte	0x03, 0x1b
        /*005e*/ 	.short	0x00ff


	//----- nvinfo : EIATTR_MERCURY_ISA_VERSION
	.align		4
        /*0060*/ 	.byte	0x03, 0x5f
        /*0062*/ 	.short	0x0101


	//----- nvinfo : EIATTR_VRC_CTA_INIT_COUNT
	.align		4
        /*0064*/ 	.byte	0x02, 0x4a
	.zero		1
	.zero		1


	//----- nvinfo : EIATTR_EXIT_INSTR_OFFSETS
	.align		4
        /*0068*/ 	.byte	0x04, 0x1c
        /*006a*/ 	.short	(.L_186 - .L_185)


	//   ....[0]....
.L_185:
        /*006c*/ 	.word	0x000007a0


	//   ....[1]....
        /*0070*/ 	.word	0x00000d50


	//   ....[2]....
        /*0074*/ 	.word	0x000011e0


	//   ....[3]....
        /*0078*/ 	.word	0x00001bc0


	//   ....[4]....
        /*007c*/ 	.word	0x00002130


	//   ....[5]....
        /*0080*/ 	.word	0x000022b0


	//----- nvinfo : EIATTR_CRS_STACK_SIZE
	.align		4
.L_186:
        /*0084*/ 	.byte	0x04, 0x1e
        /*0086*/ 	.short	(.L_188 - .L_187)
.L_187:
        /*0088*/ 	.word	0x00000000


	//----- nvinfo : EIATTR_CBANK_PARAM_SIZE
	.align		4
.L_188:
        /*008c*/ 	.byte	0x03, 0x19
        /*008e*/ 	.short	0x0024


	//----- nvinfo : EIATTR_PARAM_CBANK
	.align		4
        /*0090*/ 	.byte	0x04, 0x0a
        /*0092*/ 	.short	(.L_190 - .L_189)
	.align		4
.L_189:
        /*0094*/ 	.word	index@(.nv.constant0._ZN2at6native54_GLOBAL__N__f6d41790_21_PhiloxDistribution_cu_0636f2c124philox_single_key_kernelIN3c108BFloat16EZZZZNS0_20_philox_normal_cuda_ERNS_6TensorERKS5_ddENKUlvE_clEvENKUlvE2_clEvENKUlvE_clEvEUlmmE0_ZZZNS0_20_philox_normal_cuda_ES6_S8_ddENKS9_clEvENKSA_clEvEUlfE_EEvPT_PKmlT0_T1_)
        /*0098*/ 	.short	0x0380
        /*009a*/ 	.short	0x0024


	//----- nvinfo : EIATTR_SW_WAR
	.align		4
.L_190:
        /*009c*/ 	.byte	0x04, 0x36
        /*009e*/ 	.short	(.L_192 - .L_191)
.L_191:
        /*00a0*/ 	.word	0x00000008
.L_192:


//--------------------- .nv.info._ZN2at6native54_GLOBAL__N__f6d41790_21_PhiloxDistribution_cu_0636f2c123philox_multi_key_kernelIN3c104HalfEZZZZNS0_20_philox_normal_cuda_ERNS_6TensorERKS5_ddENKUlvE_clEvENKUlvE1_clEvENKUlvE_clEvEUlmmE0_ZZZNS0_20_philox_normal_cuda_ES6_S8_ddENKS9_clEvENKSA_clEvEUlfE_EEvPT_PKmllT0_T1_16OffsetCalculatorILi1EjLb0EE --------------------------
	.section	.nv.info._ZN2at6native54_GLOBAL__N__f6d41790_21_PhiloxDistribution_cu_0636f2c123philox_multi_key_kernelIN3c104HalfEZZZZNS0_20_philox_normal_cuda_ERNS_6TensorERKS5_ddENKUlvE_clEvENKUlvE1_clEvENKUlvE_clEvEUlmmE0_ZZZNS0_20_philox_normal_cuda_ES6_S8_ddENKS9_clEvENKSA_clEvEUlfE_EEvPT_PKmllT0_T1_16OffsetCalculatorILi1EjLb0EE,"",@"SHT_CUDA_INFO"
	.sectionflags	@""
	.align	4


	//----- nvinfo : EIATTR_CUDA_API_VERSION
	.align		4
        /*0000*/ 	.byte	0x04, 0x37
        /*0002*/ 	.short	(.L_194 - .L_193)
.L_193:
        /*0004*/ 	.word	0x00000082


	//----- nvinfo : EIATTR_KPARAM_INFO
	.align		4
.L_194:
        /*0008*/ 	.byte	0x04, 0x17
        /*000a*/ 	.short	(.L_196 - .L_195)
.L_195:
        /*000c*/ 	.word	0x00000000
        /*0010*/ 	.short	0x0006
        /*0012*/ 	.short	0x002c
        /*0014*/ 	.byte	0x00, 0xf0, 0x51, 0x06


	//----- nvinfo : EIATTR_KPARAM_INFO
	.align		4
.L_196:
        /*0018*/ 	.byte	0x04, 0x17
        /*001a*/ 	.short	(.L_198 - .L_197)
.L_197:
        /*001c*/ 	.word	0x00000000
        /*0020*/ 	.short	0x0005
        /*0022*/ 	.short	0x0024
        /*0024*/ 	.byte	0x00, 0xf0, 0x21, 0x00


	//----- nvinfo : EIATTR_KPARAM_INFO
	.align		4
.L_198:
        /*0028*/ 	.byte	0x04, 0x17
        /*002a*/ 	.short	(.L_200 - .L_199)
.L_199:
        /*002c*/ 	.word	0x00000000
        /*0030*/ 	.short	0x0004
        /*0032*/ 	.short	0x0020
        /*0034*/ 	.byte	0x00, 0xf0, 0x05, 0x00


	//----- nvinfo : EIATTR_KPARAM_INFO
	.align		4
.L_200:
        /*0038*/ 	.byte	0x04, 0x17
        /*003a*/ 	.short	(.L_202 - .L_201)
.L_201:
        /*003c*/ 	.word	0x00000000
        /*0040*/ 	.short	0x0003
        /*0042*/ 	.short	0x0018
        /*0044*/ 	.byte	0x00, 0xf0, 0x21, 0x00


	//----- nvinfo : EIATTR_KPARAM_INFO
	.align		4
.L_202:
        /*0048*/ 	.byte	0x04, 0x17
        /*004a*/ 	.short	(.L_204 - .L_203)
.L_203:
        /*004c*/ 	.word	0x00000000
        /*0050*/ 	.short	0x0002
        /*0052*/ 	.short	0x0010
        /*0054*/ 	.byte	0x00, 0xf0, 0x21, 0x00


	//----- nvinfo : EIATTR_KPARAM_INFO
	.align		4
.L_204:
        /*0058*/ 	.byte	0x04, 0x17
        /*005a*/ 	.short	(.L_206 - .L_205)
.L_205:
        /*005c*/ 	.word	0x00000000
        /*0060*/ 	.short	0x0001
        /*0062*/ 	.short	0x0008
        /*0064*/ 	.byte	0x00, 0xf5, 0x21, 0x00


	//----- nvinfo : EIATTR_KPARAM_INFO
	.align		4
.L_206:
        /*0068*/ 	.byte	0x04, 0x17
        /*006a*/ 	.short	(.L_208 - .L_207)
.L_207:
        /*006c*/ 	.word	0x00000000
        /*0070*/ 	.short	0x0000
        /*0072*/ 	.short	0x0000
        /*0074*/ 	.byte	0x00, 0xf5, 0x21, 0x00


	//----- nvinfo : EIATTR_SPARSE_MMA_MASK
	.align		4
.L_208:
        /*0078*/ 	.byte	0x03, 0x50
        /*007a*/ 	.short	0x0000


	//----- nvinfo : EIATTR_MAXREG_COUNT
	.align		4
        /*007c*/ 	.byte	0x03, 0x1b
        /*007e*/ 	.short	0x00ff


	//----- nvinfo : EIATTR_MERCURY_ISA_VERSION
	.align		4
        /*0080*/ 	.byte	0x03, 0x5f
        /*0082*/ 	.short	0x0101


	//----- nvinfo : EIATTR_VRC_CTA_INIT_COUNT
	.align		4
        /*0084*/ 	.byte	0x02, 0x4a
	.zero		1
	.zero		1


	//----- nvinfo : EIATTR_EXIT_INSTR_OFFSETS
	.align		4
        /*0088*/ 	.byte	0x04, 0x1c
        /*008a*/ 	.short	(.L_210 - .L_209)


	//   ....[0]....
.L_209:
        /*008c*/ 	.word	0x00000140


	//   ....[1]....
        /*0090*/ 	.word	0x00001ce0


	//   ....[2]....
        /*0094*/ 	.word	0x00001d10


	//   ....[3]....
        /*0098*/ 	.word	0x00001de0


	//   ....[4]....
        /*009c*/ 	.word	0x00001e60


	//   ....[5]....
        /*00a0*/ 	.word	0x00001ee0


	//   ....[6]....
        /*00a4*/ 	.word	0x00001f20


	//----- nvinfo : EIATTR_CRS_STACK_SIZE
	.align		4
.L_210:
        /*00a8*/ 	.byte	0x04, 0x1e
        /*00aa*/ 	.short	(.L_212 - .L_211)
.L_211:
        /*00ac*/ 	.word	0x00000000


	//----- nvinfo : EIATTR_CBANK_PARAM_SIZE
	.align		4
.L_212:
        /*00b0*/ 	.byte	0x03, 0x19
        /*00b2*/ 	.short	0x01c0


	//----- nvinfo : EIATTR_PARAM_CBANK
	.align		4
        /*00b4*/ 	.byte	0x04, 0x0a
        /*00b6*/ 	.short	(.L_214 - .L_213)
	.align		4
.L_213:
        /*00b8*/ 	.word	index@(.nv.constant0._ZN2at6native54_GLOBAL__N__f6d41790_21_PhiloxDistribution_cu_0636f2c123philox_multi_key_kernelIN3c104HalfEZZZZNS0_20_philox_normal_cuda_ERNS_6TensorERKS5_ddENKUlvE_clEvENKUlvE1_clEvENKUlvE_clEvEUlmmE0_ZZZNS0_20_philox_normal_cuda_ES6_S8_ddENKS9_clEvENKSA_clEvEUlfE_EEvPT_PKmllT0_T1_16OffsetCalculatorILi1EjLb0EE)
        /*00bc*/ 	.short	0x0380
        /*00be*/ 	.short	0x01c0


	//----- nvinfo : EIATTR_SW_WAR
	.align		4
.L_214:
        /*00c0*/ 	.byte	0x04, 0x36
        /*00c2*/ 	.short	(.L_216 - .L_215)
.L_215:
        /*00c4*/ 	.word	0x00000008
.L_216:


//--------------------- .nv.info._ZN2at6native54_GLOBAL__N__f6d41790_21_PhiloxDistribution_cu_0636f2c124philox_single_key_kernelIN3c104HalfEZZZZNS0_20_philox_normal_cuda_ERNS_6TensorERKS5_ddENKUlvE_clEvENKUlvE1_clEvENKUlvE_clEvEUlmmE0_ZZZNS0_20_philox_normal_cuda_ES6_S8_ddENKS9_clEvENKSA_clEvEUlfE_EEvPT_PKmlT0_T1_ --------------------------
	.section	.nv.info._ZN2at6native54_GLOBAL__N__f6d41790_21_PhiloxDistribution_cu_0636f2c124philox_single_key_kernelIN3c104HalfEZZZZNS0_20_philox_normal_cuda_ERNS_6TensorERKS5_ddENKUlvE_clEvENKUlvE1_clEvENKUlvE_clEvEUlmmE0_ZZZNS0_20_philox_normal_cuda_ES6_S8_ddENKS9_clEvENKSA_clEvEUlfE_EEvPT_PKmlT0_T1_,"",@"SHT_CUDA_INFO"
	.sectionflags	@""
	.align	4


	//----- nvinfo : EIATTR_CUDA_API_VERSION
	.align		4
        /*0000*/ 	.byte	0x04, 0x37
        /*0002*/ 	.short	(.L_218 - .L_217)
.L_217:
        /*0004*/ 	.word	0x00000082


	//----- nvinfo : EIATTR_KPARAM_INFO
	.align		4
.L_218:
        /*0008*/ 	.byte	0x04, 0x17
        /*000a*/ 	.short	(.L_220 - .L_219)
.L_219:
        /*000c*/ 	.word	0x00000000
        /*0010*/ 	.short	0x0004
        /*0012*/ 	.short	0x001c
        /*0014*/ 	.byte	0x00, 0xf0, 0x21, 0x00


	//----- nvinfo : EIATTR_KPARAM_INFO
	.align		4
.L_220:
        /*0018*/ 	.byte	0x04, 0x17
        /*001a*/ 	.short	(.L_222 - .L_221)
.L_221:
        /*001c*/ 	.word	0x00000000
        /*0020*/ 	.short	0x0003
        /*0022*/ 	.short	0x0018
        /*0024*/ 	.byte	0x00, 0xf0, 0x05, 0x00


	//----- nvinfo : EIATTR_KPARAM_INFO
	.align		4
.L_222:
        /*0028*/ 	.byte	0x04, 0x17
        /*002a*/ 	.short	(.L_224 - .L_223)
.L_223:
        /*002c*/ 	.word	0x00000000
        /*0030*/ 	.short	0x0002
        /*0032*/ 	.short	0x0010
        /*0034*/ 	.byte	0x00, 0xf0, 0x21, 0x00


	//----- nvinfo : EIATTR_KPARAM_INFO
	.align		4
.L_224:
        /*0038*/ 	.byte	0x04, 0x17
        /*003a*/ 	.short	(.L_226 - .L_225)
.L_225:
        /*003c*/ 	.word	0x00000000
        /*0040*/ 	.short	0x0001
        /*0042*/ 	.short	0x0008
        /*0044*/ 	.byte	0x00, 0xf5, 0x21, 0x00


	//----- nvinfo : EIATTR_KPARAM_INFO
	.align		4
.L_226:
        /*0048*/ 	.byte	0x04, 0x17
        /*004a*/ 	.short	(.L_228 - .L_227)
.L_227:
        /*004c*/ 	.word	0x00000000
        /*0050*/ 	.short	0x0000
        /*0052*/ 	.short	0x0000
        /*0054*/ 	.byte	0x00, 0xf5, 0x21, 0x00


	//----- nvinfo : EIATTR_SPARSE_MMA_MASK
	.align		4
.L_228:
        /*0058*/ 	.byte	0x03, 0x50
        /*005a*/ 	.short	0x0000


	//----- nvinfo : EIATTR_MAXREG_COUNT
	.align		4
        /*005c*/ 	.byte	0x03, 0x1b
        /*005e*/ 	.short	0x00ff


	//----- nvinfo : EIATTR_MERCURY_ISA_VERSION
	.align		4
        /*0060*/ 	.byte	0x03, 0x5f
        /*0062*/ 	.short	0x0101


	//----- nvinfo : EIATTR_VRC_CTA_INIT_COUNT
	.align		4
        /*0064*/ 	.byte	0x02, 0x4a
	.zero		1
	.zero		1


	//----- nvinfo : EIATTR_EXIT_INSTR_OFFSETS
	.align		4
        /*0068*/ 	.byte	0x04, 0x1c
        /*006a*/ 	.short	(.L_230 - .L_229)


	//   ....[0]....
.L_229:
        /*006c*/ 	.word	0x000007a0


	//   ....[1]....
        /*0070*/ 	.word	0x00000d50


	//   ....[2]....
        /*0074*/ 	.word	0x000011e0


	//   ....[3]....
        /*0078*/ 	.word	0x00001bc0


	//   ....[4]....
        /*007c*/ 	.word	0x00002130


	//   ....[5]....
        /*0080*/ 	.word	0x000022b0


	//----- nvinfo : EIATTR_CRS_STACK_SIZE
	.align		4
.L_230:
        /*0084*/ 	.byte	0x04, 0x1e
        /*0086*/ 	.short	(.L_232 - .L_231)
.L_231:
        /*0088*/ 	.word	0x00000000


	//----- nvinfo : EIATTR_CBANK_PARAM_SIZE
	.align		4
.L_232:
        /*008c*/ 	.byte	0x03, 0x19
        /*008e*/ 	.short	0x0024


	//----- nvinfo : EIATTR_PARAM_CBANK
	.align		4
        /*0090*/ 	.byte	0x04, 0x0a
        /*0092*/ 	.short	(.L_234 - .L_233)
	.align		4
.L_233:
        /*0094*/ 	.word	index@(.nv.constant0._ZN2at6native54_GLOBAL__N__f6d41790_21_PhiloxDistribution_cu_0636f2c124philox_single_key_kernelIN3c104HalfEZZZZNS0_20_philox_normal_cuda_ERNS_6TensorERKS5_ddENKUlvE_clEvENKUlvE1_clEvENKUlvE_clEvEUlmmE0_ZZZNS0_20_philox_normal_cuda_ES6_S8_ddENKS9_clEvENKSA_clEvEUlfE_EEvPT_PKmlT0_T1_)
        /*0098*/ 	.short	0x0380
        /*009a*/ 	.short	0x0024


	//----- nvinfo : EIATTR_SW_WAR
	.align		4
.L_234:
        /*009c*/ 	.byte	0x04, 0x36
        /*009e*/ 	.short	(.L_236 - .L_235)
.L_235:
        /*00a0*/ 	.word	0x00000008
.L_236:


//--------------------- .nv.info._ZN2at6native54_GLOBAL__N__f6d41790_21_PhiloxDistribution_cu_0636f2c123philox_multi_key_kernelIfZZZZNS0_20_philox_normal_cuda_ERNS_6TensorERKS3_ddENKUlvE_clEvENKUlvE0_clEvENKUlvE_clEvEUlmmE0_ZZZNS0_20_philox_normal_cuda_ES4_S6_ddENKS7_clEvENKS8_clEvEUlfE_EEvPT_PKmllT0_T1_16OffsetCalculatorILi1EjLb0EE --------------------------
	.section	.nv.info._ZN2at6native54_GLOBAL__N__f6d41790_21_PhiloxDistribution_cu_0636f2c123philox_multi_key_kernelIfZZZZNS0_20_philox_normal_cuda_ERNS_6TensorERKS3_ddENKUlvE_clEvENKUlvE0_clEvENKUlvE_clEvEUlmmE0_ZZZNS0_20_philox_normal_cuda_ES4_S6_ddENKS7_clEvENKS8_clEvEUlfE_EEvPT_PKmllT0_T1_16OffsetCalculatorILi1EjLb0EE,"",@"SHT_CUDA_INFO"
	.sectionflags	@""
	.align	4


	//----- nvinfo : EIATTR_CUDA_API_VERSION
	.align		4
        /*0000*/ 	.byte	0x04, 0x37
        /*0002*/ 	.short	(.L_238 - .L_237)
.L_237:
        /*0004*/ 	.word	0x00000082


	//----- nvinfo : EIATTR_KPARAM_INFO
	.align		4
.L_238:
        /*0008*/ 	.byte	0x04, 0x17
        /*000a*/ 	.short	(.L_240 - .L_239)
.L_239:
        /*000c*/ 	.word	0x00000000
        /*0010*/ 	.short	0x0006
        /*0012*/ 	.short	0x002c
        /*0014*/ 	.byte	0x00, 0xf0, 0x51, 0x06


	//----- nvinfo : EIATTR_KPARAM_INFO
	.align		4
.L_240:
        /*0018*/ 	.byte	0x04, 0x17
        /*001a*/ 	.short	(.L_242 - .L_241)
.L_241:
        /*001c*/ 	.word	0x00000000
        /*0020*/ 	.short	0x0005
        /*0022*/ 	.short	0x0024
        /*0024*/ 	.byte	0x00, 0xf0, 0x21, 0x00


	//----- nvinfo : EIATTR_KPARAM_INFO
	.align		4
.L_242:
        /*0028*/ 	.byte	0x04, 0x17
        /*002a*/ 	.short	(.L_244 - .L_243)
.L_243:
        /*002c*/ 	.word	0x00000000
        /*0030*/ 	.short	0x0004
        /*0032*/ 	.short	0x0020
        /*0034*/ 	.byte	0x00, 0xf0, 0x05, 0x00


	//----- nvinfo : EIATTR_KPARAM_INFO
	.align		4
.L_244:
        /*0038*/ 	.byte	0x04, 0x17
        /*003a*/ 	.short	(.L_246 - .L_245)
.L_245:
        /*003c*/ 	.word	0x00000000
        /*0040*/ 	.short	0x0003
        /*0042*/ 	.short	0x0018
        /*0044*/ 	.byte	0x00, 0xf0, 0x21, 0x00


	//----- nvinfo : EIATTR_KPARAM_INFO
	.align		4
.L_246:
        /*0048*/ 	.byte	0x04, 0x17
        /*004a*/ 	.short	(.L_248 - .L_247)
.L_247:
        /*004c*/ 	.word	0x00000000
        /*0050*/ 	.short	0x0002
        /*0052*/ 	.short	0x0010
        /*0054*/ 	.byte	0x00, 0xf0, 0x21, 0x00


	//----- nvinfo : EIATTR_KPARAM_INFO
	.align		4
.L_248:
        /*0058*/ 	.byte	0x04, 0x17
        /*005a*/ 	.short	(.L_250 - .L_249)
.L_249:
        /*005c*/ 	.word	0x00000000
        /*0060*/ 	.short	0x0001
        /*0062*/ 	.short	0x0008
        /*0064*/ 	.byte	0x00, 0xf5, 0x21, 0x00


	//----- nvinfo : EIATTR_KPARAM_INFO
	.align		4
.L_250:
        /*0068*/ 	.byte	0x04, 0x17
        /*006a*/ 	.short	(.L_252 - .L_251)
.L_251:
        /*006c*/ 	.word	0x00000000
        /*0070*/ 	.short	0x0000
        /*0072*/ 	.short	0x0000
        /*0074*/ 	.byte	0x00, 0xf5, 0x21, 0x00


	//----- nvinfo : EIATTR_SPARSE_MMA_MASK
	.align		4
.L_252:
        /*0078*/ 	.byte	0x03, 0x50
        /*007a*/ 	.short	0x0000


	//----- nvinfo : EIATTR_MAXREG_COUNT
	.align		4
        /*007c*/ 	.byte	0x03, 0x1b
        /*007e*/ 	.short	0x00ff


	//----- nvinfo : EIATTR_MERCURY_ISA_VERSION
	.align		4
        /*0080*/ 	.byte	0x03, 0x5f
        /*0082*/ 	.short	0x0101


	//----- nvinfo : EIATTR_VRC_CTA_INIT_COUNT
	.align		4
        /*0084*/ 	.byte	0x02, 0x4a
	.zero		1
	.zero		1


	//----- nvinfo : EIATTR_EXIT_INSTR_OFFSETS
	.align		4
        /*0088*/ 	.byte	0x04, 0x1c
        /*008a*/ 	.short	(.L_254 - .L_253)


	//   ....[0]....
.L_253:
        /*008c*/ 	.word	0x00000140


	//   ....[1]....
        /*0090*/ 	.word	0x00001cc0


	//   ....[2]....
        /*0094*/ 	.word	0x00001cf0


	//   ....[3]....
        /*0098*/ 	.word	0x00001db0


	//   ....[4]....
        /*009c*/ 	.word	0x00001e20


	//   ....[5]....
        /*00a0*/ 	.word	0x00001e90


	//   ....[6]....
        /*00a4*/ 	.word	0x00001ec0


	//----- nvinfo : EIATTR_CRS_STACK_SIZE
	.align		4
.L_254:
        /*00a8*/ 	.byte	0x04, 0x1e
        /*00aa*/ 	.short	(.L_256 - .L_255)
.L_255:
        /*00ac*/ 	.word	0x00000000


	//----- nvinfo : EIATTR_CBANK_PARAM_SIZE
	.align		4
.L_256:
        /*00b0*/ 	.byte	0x03, 0x19
        /*00b2*/ 	.short	0x01c0


	//----- nvinfo : EIATTR_PARAM_CBANK
	.align		4
        /*00b4*/ 	.byte	0x04, 0x0a
        /*00b6*/ 	.short	(.L_258 - .L_257)
	.align		4
.L_257:
        /*00b8*/ 	.word	index@(.nv.constant0._ZN2at6native54_GLOBAL__N__f6d41790_21_PhiloxDistribution_cu_0636f2c123philox_multi_key_kernelIfZZZZNS0_20_philox_normal_cuda_ERNS_6TensorERKS3_ddENKUlvE_clEvENKUlvE0_clEvENKUlvE_clEvEUlmmE0_ZZZNS0_20_philox_normal_cuda_ES4_S6_ddENKS7_clEvENKS8_clEvEUlfE_EEvPT_PKmllT0_T1_16OffsetCalculatorILi1EjLb0EE)
        /*00bc*/ 	.short	0x0380
        /*00be*/ 	.short	0x01c0


	//----- nvinfo : EIATTR_SW_WAR
	.align		4
.L_258:
        /*00c0*/ 	.byte	0x04, 0x36
        /*00c2*/ 	.short	(.L_260 - .L_259)
.L_259:
        /*00c4*/ 	.word	0x00000008
.L_260:


//--------------------- .nv.info._ZN2at6native54_GLOBAL__N__f6d41790_21_PhiloxDistribution_cu_0636f2c124philox_single_key_kernelIfZZZZNS0_20_philox_normal_cuda_ERNS_6TensorERKS3_ddENKUlvE_clEvENKUlvE0_clEvENKUlvE_clEvEUlmmE0_ZZZNS0_20_philox_normal_cuda_ES4_S6_ddENKS7_clEvENKS8_clEvEUlfE_EEvPT_PKmlT0_T1_ --------------------------
	.section	.nv.info._ZN2at6native54_GLOBAL__N__f6d41790_21_PhiloxDistribution_cu_0636f2c124philox_single_key_kernelIfZZZZNS0_20_philox_normal_cuda_ERNS_6TensorERKS3_ddENKUlvE_clEvENKUlvE0_clEvENKUlvE_clEvEUlmmE0_ZZZNS0_20_philox_normal_cuda_ES4_S6_ddENKS7_clEvENKS8_clEvEUlfE_EEvPT_PKmlT0_T1_,"",@"SHT_CUDA_INFO"
	.sectionflags	@""
	.align	4


	//----- nvinfo : EIATTR_CUDA_API_VERSION
	.align		4
        /*0000*/ 	.byte	0x04, 0x37
        /*0002*/ 	.short	(.L_262 - .L_261)
.L_261:
        /*0004*/ 	.word	0x00000082


	//----- nvinfo : EIATTR_KPARAM_INFO
	.align		4
.L_262:
        /*0008*/ 	.byte	0x04, 0x17
        /*000a*/ 	.short	(.L_264 - .L_263)
.L_263:
        /*000c*/ 	.word	0x00000000
        /*0010*/ 	.short	0x0004
        /*0012*/ 	.short	0x001c
        /*0014*/ 	.byte	0x00, 0xf0, 0x21, 0x00


	//----- nvinfo : EIATTR_KPARAM_INFO
	.align		4
.L_264:
        /*0018*/ 	.byte	0x04, 0x17
        /*001a*/ 	.short	(.L_266 - .L_265)
.L_265:
        /*001c*/ 	.word	0x00000000
        /*0020*/ 	.short	0x0003
        /*0022*/ 	.short	0x0018
        /*0024*/ 	.byte	0x00, 0xf0, 0x05, 0x00


	//----- nvinfo : EIATTR_KPARAM_INFO
	.align		4
.L_266:
        /*0028*/ 	.byte	0x04, 0x17
        /*002a*/ 	.short	(.L_268 - .L_267)
.L_267:
        /*002c*/ 	.word	0x00000000
        /*0030*/ 	.short	0x0002
        /*0032*/ 	.short	0x0010
        /*0034*/ 	.byte	0x00, 0xf0, 0x21, 0x00


	//----- nvinfo : EIATTR_KPARAM_INFO
	.align		4
.L_268:
        /*0038*/ 	.byte	0x04, 0x17
        /*003a*/ 	.short	(.L_270 - .L_269)
.L_269:
        /*003c*/ 	.word	0x00000000
        /*0040*/ 	.short	0x0001
        /*0042*/ 	.short	0x0008
        /*0044*/ 	.byte	0x00, 0xf5, 0x21, 0x00


	//----- nvinfo : EIATTR_KPARAM_INFO
	.align		4
.L_270:
        /*0048*/ 	.byte	0x04, 0x17
        /*004a*/ 	.short	(.L_272 - .L_271)
.L_271:
        /*004c*/ 	.word	0x00000000
        /*0050*/ 	.short	0x0000
        /*0052*/ 	.short	0x0000
        /*0054*/ 	.byte	0x00, 0xf5, 0x21, 0x00


	//----- nvinfo : EIATTR_SPARSE_MMA_MASK
	.align		4
.L_272:
        /*0058*/ 	.byte	0x03, 0x50
        /*005a*/ 	.short	0x0000


	//----- nvinfo : EIATTR_MAXREG_COUNT
	.align		4
        /*005c*/ 	.byte	0x03, 0x1b
        /*005e*/ 	.short	0x00ff


	//----- nvinfo : EIATTR_MERCURY_ISA_VERSION
	.align		4
        /*0060*/ 	.byte	0x03, 0x5f
        /*0062*/ 	.short	0x0101


	//----- nvinfo : EIATTR_VRC_CTA_INIT_COUNT
	.align		4
        /*0064*/ 	.byte	0x02, 0x4a
	.zero		1
	.zero		1


	//----- nvinfo : EIATTR_EXIT_INSTR_OFFSETS
	.align		4
        /*0068*/ 	.byte	0x04, 0x1c
        /*006a*/ 	.short	(.L_274 - .L_273)


	//   ....[0]....
.L_273:
        /*006c*/ 	.word	0x00000780


	//   ....[1]....
        /*0070*/ 	.word	0x00000d30


	//   ....[2]....
        /*0074*/ 	.word	0x000010a0


	//   ....[3]....
        /*0078*/ 	.word	0x000019c0


	//   ....[4]....
        /*007c*/ 	.word	0x00001ee0


	//   ....[5]....
        /*0080*/ 	.word	0x00002050


	//----- nvinfo : EIATTR_CRS_STACK_SIZE
	.align		4
.L_274:
        /*0084*/ 	.byte	0x04, 0x1e
        /*0086*/ 	.short	(.L_276 - .L_275)
.L_275:
        /*0088*/ 	.word	0x00000000


	//----- nvinfo : EIATTR_CBANK_PARAM_SIZE
	.align		4
.L_276:
        /*008c*/ 	.byte	0x03, 0x19
        /*008e*/ 	.short	0x0024


	//----- nvinfo : EIATTR_PARAM_CBANK
	.align		4
        /*0090*/ 	.byte	0x04, 0x0a
        /*0092*/ 	.short	(.L_278 - .L_277)
	.align		4
.L_277:
        /*0094*/ 	.word	index@(.nv.constant0._ZN2at6native54_GLOBAL__N__f6d41790_21_PhiloxDistribution_cu_0636f2c124philox_single_key_kernelIfZZZZNS0_20_philox_normal_cuda_ERNS_6TensorERKS3_ddENKUlvE_clEvENKUlvE0_clEvENKUlvE_clEvEUlmmE0_ZZZNS0_20_philox_normal_cuda_ES4_S6_ddENKS7_clEvENKS8_clEvEUlfE_EEvPT_PKmlT0_T1_)
        /*0098*/ 	.short	0x0380
        /*009a*/ 	.short	0x0024


	//----- nvinfo : EIATTR_SW_WAR
	.align		4
.L_278:
        /*009c*/ 	.byte	0x04, 0x36
        /*009e*/ 	.short	(.L_280 - .L_279)
.L_279:
        /*00a0*/ 	.word	0x00000008
.L_280:


//--------------------- .nv.info._ZN2at6native54_GLOBAL__N__f6d41790_21_PhiloxDistribution_cu_0636f2c123philox_multi_key_kernelIdZZZZNS0_20_philox_normal_cuda_ERNS_6TensorERKS3_ddENKUlvE_clEvENKUlvE_clEvENKUlvE_clEvEUlmmE_ZZZNS0_20_philox_normal_cuda_ES4_S6_ddENKS7_clEvENKS8_clEvEUldE_EEvPT_PKmllT0_T1_16OffsetCalculatorILi1EjLb0EE --------------------------
	.section	.nv.info._ZN2at6native54_GLOBAL__N__f6d41790_21_PhiloxDistribution_cu_0636f2c123philox_multi_key_kernelIdZZZZNS0_20_philox_normal_cuda_ERNS_6TensorERKS3_ddENKUlvE_clEvENKUlvE_clEvENKUlvE_clEvEUlmmE_ZZZNS0_20_philox_normal_cuda_ES4_S6_ddENKS7_clEvENKS8_clEvEUldE_EEvPT_PKmllT0_T1_16OffsetCalculatorILi1EjLb0EE,"",@"SHT_CUDA_INFO"
	.sectionflags	@""
	.align	4


	//----- nvinfo : EIATTR_CUDA_API_VERSION
	.align		4
        /*0000*/ 	.byte	0x04, 0x37
        /*0002*/ 	.short	(.L_282 - .L_281)
.L_281:
        /*0004*/ 	.word	0x00000082


	//----- nvinfo : EIATTR_KPARAM_INFO
	.align		4
.L_282:
        /*0008*/ 	.byte	0x04, 0x17
        /*000a*/ 	.short	(.L_284 - .L_283)
.L_283:
        /*000c*/ 	.word	0x00000000
        /*0010*/ 	.short	0x0006
        /*0012*/ 	.short	0x0038
        /*0014*/ 	.byte	0x00, 0xf0, 0x51, 0x06


	//----- nvinfo : EIATTR_KPARAM_INFO
	.align		4
.L_284:
        /*0018*/ 	.byte	0x04, 0x17
        /*001a*/ 	.short	(.L_286 - .L_285)
.L_285:
        /*001c*/ 	.word	0x00000000
        /*0020*/ 	.short	0x0005
        /*0022*/ 	.short	0x0028
        /*0024*/ 	.byte	0x00, 0xf0, 0x41, 0x00


	//----- nvinfo : EIATTR_KPARAM_INFO
	.align		4
.L_286:
        /*0028*/ 	.byte	0x04, 0x17
        /*002a*/ 	.short	(.L_288 - .L_287)
.L_287:
        /*002c*/ 	.word	0x00000000
        /*0030*/ 	.short	0x0004
        /*0032*/ 	.short	0x0020
        /*0034*/ 	.byte	0x00, 0xf0, 0x05, 0x00


	//----- nvinfo : EIATTR_KPARAM_INFO
	.align		4
.L_288:
        /*0038*/ 	.byte	0x04, 0x17
        /*003a*/ 	.short	(.L_290 - .L_289)
.L_289:
        /*003c*/ 	.word	0x00000000
        /*0040*/ 	.short	0x0003
        /*0042*/ 	.short	0x0018
        /*0044*/ 	.byte	0x00, 0xf0, 0x21, 0x00


	//----- nvinfo : EIATTR_KPARAM_INFO
	.align		4
.L_290:
        /*0048*/ 	.byte	0x04, 0x17
        /*004a*/ 	.short	(.L_292 - .L_291)
.L_291:
        /*004c*/ 	.word	0x00000000
        /*0050*/ 	.short	0x0002
        /*0052*/ 	.short	0x0010
        /*0054*/ 	.byte	0x00, 0xf0, 0x21, 0x00


	//----- nvinfo : EIATTR_KPARAM_INFO
	.align		4
.L_292:
        /*0058*/ 	.byte	0x04, 0x17
        /*005a*/ 	.short	(.L_294 - .L_293)
.L_293:
        /*005c*/ 	.word	0x00000000
        /*0060*/ 	.short	0x0001
        /*0062*/ 	.short	0x0008
        /*0064*/ 	.byte	0x00, 0xf5, 0x21, 0x00


	//----- nvinfo : EIATTR_KPARAM_INFO
	.align		4
.L_294:
        /*0068*/ 	.byte	0x04, 0x17
        /*006a*/ 	.short	(.L_296 - .L_295)
.L_295:
        /*006c*/ 	.word	0x00000000
        /*0070*/ 	.short	0x0000
        /*0072*/ 	.short	0x0000
        /*0074*/ 	.byte	0x00, 0xf5, 0x21, 0x00


	//----- nvinfo : EIATTR_SPARSE_MMA_MASK
	.align		4
.L_296:
        /*0078*/ 	.byte	0x03, 0x50
        /*007a*/ 	.short	0x0000


	//----- nvinfo : EIATTR_MAXREG_COUNT
	.align		4
        /*007c*/ 	.byte	0x03, 0x1b
        /*007e*/ 	.short	0x00ff


	//----- nvinfo : EIATTR_MERCURY_ISA_VERSION
	.align		4
        /*0080*/ 	.byte	0x03, 0x5f
        /*0082*/ 	.short	0x0101


	//----- nvinfo : EIATTR_VRC_CTA_INIT_COUNT
	.align		4
        /*0084*/ 	.byte	0x02, 0x4a
	.zero		1
	.zero		1


	//----- nvinfo : EIATTR_EXIT_INSTR_OFFSETS
	.align		4
        /*0088*/ 	.byte	0x04, 0x1c
        /*008a*/ 	.short	(.L_298 - .L_297)


	//   ....[0]....
.L_297:
        /*008c*/ 	.word	0x00000140


	//   ....[1]....
        /*0090*/ 	.word	0x00002770


	//   ....[2]....
        /*0094*/ 	.word	0x000027a0


	//   ....[3]....
        /*0098*/ 	.word	0x00002860


	//   ....[4]....
        /*009c*/ 	.word	0x00002890


	//----- nvinfo : EIATTR_CRS_STACK_SIZE
	.align		4
.L_298:
        /*00a0*/ 	.byte	0x04, 0x1e
        /*00a2*/ 	.short	(.L_300 - .L_299)
.L_299:
        /*00a4*/ 	.word	0x00000000


	//----- nvinfo : EIATTR_CBANK_PARAM_SIZE
	.align		4
.L_300:
        /*00a8*/ 	.byte	0x03, 0x19
        /*00aa*/ 	.short	0x01cc


	//----- nvinfo : EIATTR_PARAM_CBANK
	.align		4
        /*00ac*/ 	.byte	0x04, 0x0a
        /*00ae*/ 	.short	(.L_302 - .L_301)
	.align		4
.L_301:
        /*00b0*/ 	.word	index@(.nv.constant0._ZN2at6native54_GLOBAL__N__f6d41790_21_PhiloxDistribution_cu_0636f2c123philox_multi_key_kernelIdZZZZNS0_20_philox_normal_cuda_ERNS_6TensorERKS3_ddENKUlvE_clEvENKUlvE_clEvENKUlvE_clEvEUlmmE_ZZZNS0_20_philox_normal_cuda_ES4_S6_ddENKS7_clEvENKS8_clEvEUldE_EEvPT_PKmllT0_T1_16OffsetCalculatorILi1EjLb0EE)
        /*00b4*/ 	.short	0x0380
        /*00b6*/ 	.short	0x01cc


	//----- nvinfo : EIATTR_SW_WAR
	.align		4
.L_302:
        /*00b8*/ 	.byte	0x04, 0x36
        /*00ba*/ 	.short	(.L_304 - .L_303)
.L_303:
        /*00bc*/ 	.word	0x00000008
.L_304:


//--------------------- .nv.info._ZN2at6native54_GLOBAL__N__f6d41790_21_PhiloxDistribution_cu_0636f2c124philox_single_key_kernelIdZZZZNS0_20_philox_normal_cuda_ERNS_6TensorERKS3_ddENKUlvE_clEvENKUlvE_clEvENKUlvE_clEvEUlmmE_ZZZNS0_20_philox_normal_cuda_ES4_S6_ddENKS7_clEvENKS8_clEvEUldE_EEvPT_PKmlT0_T1_ --------------------------
	.section	.nv.info._ZN2at6native54_GLOBAL__N__f6d41790_21_PhiloxDistribution_cu_0636f2c124philox_single_key_kernelIdZZZZNS0_20_philox_normal_cuda_ERNS_6TensorERKS3_ddENKUlvE_clEvENKUlvE_clEvENKUlvE_clEvEUlmmE_ZZZNS0_20_philox_normal_cuda_ES4_S6_ddENKS7_clEvENKS8_clEvEUldE_EEvPT_PKmlT0_T1_,"",@"SHT_CUDA_INFO"
	.sectionflags	@""
	.align	4


	//----- nvinfo : EIATTR_CUDA_API_VERSION
	.align		4
        /*0000*/ 	.byte	0x04, 0x37
        /*0002*/ 	.short	(.L_306 - .L_305)
.L_305:
        /*0004*/ 	.word	0x00000082


	//----- nvinfo : EIATTR_KPARAM_INFO
	.align		4
.L_306:
        /*0008*/ 	.byte	0x04, 0x17
        /*000a*/ 	.short	(.L_308 - .L_307)
.L_307:
        /*000c*/ 	.word	0x00000000
        /*0010*/ 	.short	0x0004
        /*0012*/ 	.short	0x0020
        /*0014*/ 	.byte	0x00, 0xf0, 0x41, 0x00


	//----- nvinfo : EIATTR_KPARAM_INFO
	.align		4
.L_308:
        /*0018*/ 	.byte	0x04, 0x17
        /*001a*/ 	.short	(.L_310 - .L_309)
.L_309:
        /*001c*/ 	.word	0x00000000
        /*0020*/ 	.short	0x0003
        /*0022*/ 	.short	0x0018
        /*0024*/ 	.byte	0x00, 0xf0, 0x05, 0x00


	//----- nvinfo : EIATTR_KPARAM_INFO
	.align		4
.L_310:
        /*0028*/ 	.byte	0x04, 0x17
        /*002a*/ 	.short	(.L_312 - .L_311)
.L_311:
        /*002c*/ 	.word	0x00000000
        /*0030*/ 	.short	0x0002
        /*0032*/ 	.short	0x0010
        /*0034*/ 	.byte	0x00, 0xf0, 0x21, 0x00


	//----- nvinfo : EIATTR_KPARAM_INFO
	.align		4
.L_312:
        /*0038*/ 	.byte	0x04, 0x17
        /*003a*/ 	.short	(.L_314 - .L_313)
.L_313:
        /*003c*/ 	.word	0x00000000
        /*0040*/ 	.short	0x0001
        /*0042*/ 	.short	0x0008
        /*0044*/ 	.byte	0x00, 0xf5, 0x21, 0x00


	//----- nvinfo : EIATTR_KPARAM_INFO
	.align		4
.L_314:
        /*0048*/ 	.byte	0x04, 0x17
        /*004a*/ 	.short	(.L_316 - .L_315)
.L_315:
        /*004c*/ 	.word	0x00000000
        /*0050*/ 	.short	0x0000
        /*0052*/ 	.short	0x0000
        /*0054*/ 	.byte	0x00, 0xf5, 0x21, 0x00


	//----- nvinfo : EIATTR_SPARSE_MMA_MASK
	.align		4
.L_316:
        /*0058*/ 	.byte	0x03, 0x50
        /*005a*/ 	.short	0x0000


	//----- nvinfo : EIATTR_MAXREG_COUNT
	.align		4
        /*005c*/ 	.byte	0x03, 0x1b
        /*005e*/ 	.short	0x00ff


	//----- nvinfo : EIATTR_MERCURY_ISA_VERSION
	.align		4
        /*0060*/ 	.byte	0x03, 0x5f
        /*0062*/ 	.short	0x0101


	//----- nvinfo : EIATTR_VRC_CTA_INIT_COUNT
	.align		4
        /*0064*/ 	.byte	0x02, 0x4a
	.zero		1
	.zero		1


	//----- nvinfo : EIATTR_EXIT_INSTR_OFFSETS
	.align		4
        /*0068*/ 	.byte	0x04, 0x1c
        /*006a*/ 	.short	(.L_318 - .L_317)


	//   ....[0]....
.L_317:
        /*006c*/ 	.word	0x00001280


	//   ....[1]....
        /*0070*/ 	.word	0x000023c0


	//   ....[2]....
        /*0074*/ 	.word	0x00002850


	//   ....[3]....
        /*0078*/ 	.word	0x00002e60


	//   ....[4]....
        /*007c*/ 	.word	0x000031f0


	//   ....[5]....
        /*0080*/ 	.word	0x000032f0


	//----- nvinfo : EIATTR_CRS_STACK_SIZE
	.align		4
.L_318:
        /*0084*/ 	.byte	0x04, 0x1e
        /*0086*/ 	.short	(.L_320 - .L_319)
.L_319:
        /*0088*/ 	.word	0x00000000


	//----- nvinfo : EIATTR_CBANK_PARAM_SIZE
	.align		4
.L_320:
        /*008c*/ 	.byte	0x03, 0x19
        /*008e*/ 	.short	0x0030


	//----- nvinfo : EIATTR_PARAM_CBANK
	.align		4
        /*0090*/ 	.byte	0x04, 0x0a
        /*0092*/ 	.short	(.L_322 - .L_321)
	.align		4
.L_321:
        /*0094*/ 	.word	index@(.nv.constant0._ZN2at6native54_GLOBAL__N__f6d41790_21_PhiloxDistribution_cu_0636f2c124philox_single_key_kernelIdZZZZNS0_20_philox_normal_cuda_ERNS_6TensorERKS3_ddENKUlvE_clEvENKUlvE_clEvENKUlvE_clEvEUlmmE_ZZZNS0_20_philox_normal_cuda_ES4_S6_ddENKS7_clEvENKS8_clEvEUldE_EEvPT_PKmlT0_T1_)
        /*0098*/ 	.short	0x0380
        /*009a*/ 	.short	0x0030


	//----- nvinfo : EIATTR_SW_WAR
	.align		4
.L_322:
        /*009c*/ 	.byte	0x04, 0x36
        /*009e*/ 	.short	(.L_324 - .L_323)
.L_323:
        /*00a0*/ 	.word	0x00000008
.L_324:


//--------------------- .nv.info._ZN2at6native54_GLOBAL__N__f6d41790_21_PhiloxDistribution_cu_0636f2c123philox_multi_key_kernelIN3c108BFloat16EZZZZNS0_21_philox_uniform_cuda_ERNS_6TensorERKS5_ddENKUlvE_clEvENKUlvE2_clEvENKUlvE_clEvEUlmmE0_ZZZNS0_21_philox_uniform_cuda_ES6_S8_ddENKS9_clEvENKSA_clEvEUlT_E_EEvPSD_PKmllT0_T1_16OffsetCalculatorILi1EjLb0EE --------------------------
	.section	.nv.info._ZN2at6native54_GLOBAL__N__f6d41790_21_PhiloxDistribution_cu_0636f2c123philox_multi_key_kernelIN3c108BFloat16EZZZZNS0_21_philox_uniform_cuda_ERNS_6TensorERKS5_ddENKUlvE_clEvENKUlvE2_clEvENKUlvE_clEvEUlmmE0_ZZZNS0_21_philox_uniform_cuda_ES6_S8_ddENKS9_clEvENKSA_clEvEUlT_E_EEvPSD_PKmllT0_T1_16OffsetCalculatorILi1EjLb0EE,"",@"SHT_CUDA_INFO"
	.sectionflags	@""
	.align	4


	//----- nvinfo : EIATTR_CUDA_API_VERSION
	.align		4
        /*0000*/ 	.byte	0x04, 0x37
        /*0002*/ 	.short	(.L_326 - .L_325)
.L_325:
        /*0004*/ 	.word	0x00000082


	//----- nvinfo : EIATTR_KPARAM_INFO
	.align		4
.L_326:
        /*0008*/ 	.byte	0x04, 0x17
        /*000a*/ 	.short	(.L_328 - .L_327)
.L_327:
        /*000c*/ 	.word	0x00000000
        /*0010*/ 	.short	0x0006
        /*0012*/ 	.short	0x0028
        /*0014*/ 	.byte	0x00, 0xf0, 0x51, 0x06


	//----- nvinfo : EIATTR_KPARAM_INFO
	.align		4
.L_328:
        /*0018*/ 	.byte	0x04, 0x17
        /*001a*/ 	.short	(.L_330 - .L_329)
.L_329:
        /*001c*/ 	.word	0x00000000
        /*0020*/ 	.short	0x0005
        /*0022*/ 	.short	0x0022
        /*0024*/ 	.byte	0x00, 0xf0, 0x11, 0x00


	//----- nvinfo : EIATTR_KPARAM_INFO
	.align		4
.L_330:
        /*0028*/ 	.byte	0x04, 0x17
        /*002a*/ 	.short	(.L_332 - .L_331)
.L_331:
        /*002c*/ 	.word	0x00000000
        /*0030*/ 	.short	0x0004
        /*0032*/ 	.short	0x0020
        /*0034*/ 	.byte	0x00, 0xf0, 0x05, 0x00


	//----- nvinfo : EIATTR_KPARAM_INFO
	.align		4
.L_332:
        /*0038*/ 	.byte	0x04, 0x17
        /*003a*/ 	.short	(.L_334 - .L_333)
.L_333:
        /*003c*/ 	.word	0x00000000
        /*0040*/ 	.short	0x0003
        /*0042*/ 	.short	0x0018
        /*0044*/ 	.byte	0x00, 0xf0, 0x21, 0x00


	//----- nvinfo : EIATTR_KPARAM_INFO
	.align		4
.L_334:
        /*0048*/ 	.byte	0x04, 0x17
        /*004a*/ 	.short	(.L_336 - .L_335)
.L_335:
        /*004c*/ 	.word	0x00000000
        /*0050*/ 	.short	0x0002
        /*0052*/ 	.short	0x0010
        /*0054*/ 	.byte	0x00, 0xf0, 0x21, 0x00


	//----- nvinfo : EIATTR_KPARAM_INFO
	.align		4
.L_336:
        /*0058*/ 	.byte	0x04, 0x17
        /*005a*/ 	.short	(.L_338 - .L_337)
.L_337:
        /*005c*/ 	.word	0x00000000
        /*0060*/ 	.short	0x0001
        /*0062*/ 	.short	0x0008
        /*0064*/ 	.byte	0x00, 0xf5, 0x21, 0x00


	//----- nvinfo : EIATTR_KPARAM_INFO
	.align		4
.L_338:
        /*0068*/ 	.byte	0x04, 0x17
        /*006a*/ 	.short	(.L_340 - .L_339)
.L_339:
        /*006c*/ 	.word	0x00000000
        /*0070*/ 	.short	0x0000
        /*0072*/ 	.short	0x0000
        /*0074*/ 	.byte	0x00, 0xf5, 0x21, 0x00


	//----- nvinfo : EIATTR_SPARSE_MMA_MASK
	.align		4
.L_340:
        /*0078*/ 	.byte	0x03, 0x50
        /*007a*/ 	.short	0x0000


	//----- nvinfo : EIATTR_MAXREG_COUNT
	.align		4
        /*007c*/ 	.byte	0x03, 0x1b
        /*007e*/ 	.short	0x00ff


	//----- nvinfo : EIATTR_MERCURY_ISA_VERSION
	.align		4
        /*0080*/ 	.byte	0x03, 0x5f
        /*0082*/ 	.short	0x0101


	//----- nvinfo : EIATTR_VRC_CTA_INIT_COUNT
	.align		4
        /*0084*/ 	.byte	0x02, 0x4a
	.zero		1
	.zero		1


	//----- nvinfo : EIATTR_EXIT_INSTR_OFFSETS
	.align		4
        /*0088*/ 	.byte	0x04, 0x1c
        /*008a*/ 	.short	(.L_342 - .L_341)


	//   ....[0]....
.L_341:
        /*008c*/ 	.word	0x00000140


	//   ....[1]....
        /*0090*/ 	.word	0x00001a70


	//   ....[2]....
        /*0094*/ 	.word	0x00001b90


	//   ....[3]....
        /*0098*/ 	.word	0x00001c30


	//   ....[4]....
        /*009c*/ 	.word	0x00001cd0


	//   ....[5]....
        /*00a0*/ 	.word	0x00001d30


	//   ....[6]....
        /*00a4*/ 	.word	0x00001eb0


	//----- nvinfo : EIATTR_CRS_STACK_SIZE
	.align		4
.L_342:
        /*00a8*/ 	.byte	0x04, 0x1e
        /*00aa*/ 	.short	(.L_344 - .L_343)
.L_343:
        /*00ac*/ 	.word	0x00000000


	//----- nvinfo : EIATTR_CBANK_PARAM_SIZE
	.align		4
.L_344:
        /*00b0*/ 	.byte	0x03, 0x19
        /*00b2*/ 	.short	0x01bc


	//----- nvinfo : EIATTR_PARAM_CBANK
	.align		4
        /*00b4*/ 	.byte	0x04, 0x0a
        /*00b6*/ 	.short	(.L_346 - .L_345)
	.align		4
.L_345:
        /*00b8*/ 	.word	index@(.nv.constant0._ZN2at6native54_GLOBAL__N__f6d41790_21_PhiloxDistribution_cu_0636f2c123philox_multi_key_kernelIN3c108BFloat16EZZZZNS0_21_philox_uniform_cuda_ERNS_6TensorERKS5_ddENKUlvE_clEvENKUlvE2_clEvENKUlvE_clEvEUlmmE0_ZZZNS0_21_philox_uniform_cuda_ES6_S8_ddENKS9_clEvENKSA_clEvEUlT_E_EEvPSD_PKmllT0_T1_16OffsetCalculatorILi1EjLb0EE)
        /*00bc*/ 	.short	0x0380
        /*00be*/ 	.short	0x01bc


	//----- nvinfo : EIATTR_SW_WAR
	.align		4
.L_346:
        /*00c0*/ 	.byte	0x04, 0x36
        /*00c2*/ 	.short	(.L_348 - .L_347)
.L_347:
        /*00c4*/ 	.word	0x00000008
.L_348:


//--------------------- .nv.info._ZN2at6native54_GLOBAL__N__f6d41790_21_PhiloxDistribution_cu_0636f2c124philox_single_key_kernelIN3c108BFloat16EZZZZNS0_21_philox_uniform_cuda_ERNS_6TensorERKS5_ddENKUlvE_clEvENKUlvE2_clEvENKUlvE_clEvEUlmmE0_ZZZNS0_21_philox_uniform_cuda_ES6_S8_ddENKS9_clEvENKSA_clEvEUlT_E_EEvPSD_PKmlT0_T1_ --------------------------
	.section	.nv.info._ZN2at6native54_GLOBAL__N__f6d41790_21_PhiloxDistribution_cu_0636f2c124philox_single_key_kernelIN3c108BFloat16EZZZZNS0_21_philox_uniform_cuda_ERNS_6TensorERKS5_ddENKUlvE_clEvENKUlvE2_clEvENKUlvE_clEvEUlmmE0_ZZZNS0_21_philox_uniform_cuda_ES6_S8_ddENKS9_clEvENKSA_clEvEUlT_E_EEvPSD_PKmlT0_T1_,"",@"SHT_CUDA_INFO"
	.sectionflags	@""
	.align	4


	//----- nvinfo : EIATTR_CUDA_API_VERSION
	.align		4
        /*0000*/ 	.byte	0x04, 0x37
        /*0002*/ 	.short	(.L_350 - .L_349)
.L_349:
        /*0004*/ 	.word	0x00000082


	//----- nvinfo : EIATTR_KPARAM_INFO
	.align		4
.L_350:
        /*0008*/ 	.byte	0x04, 0x17
        /*000a*/ 	.short	(.L_352 - .L_351)
.L_351:
        /*000c*/ 	.word	0x00000000
        /*0010*/ 	.short	0x0004
        /*0012*/ 	.short	0x001a
        /*0014*/ 	.byte	0x00, 0xf0, 0x11, 0x00


	//----- nvinfo : EIATTR_KPARAM_INFO
	.align		4
.L_352:
        /*0018*/ 	.byte	0x04, 0x17
        /*001a*/ 	.short	(.L_354 - .L_353)
.L_353:
        /*001c*/ 	.word	0x00000000
        /*0020*/ 	.short	0x0003
        /*0022*/ 	.short	0x0018
        /*0024*/ 	.byte	0x00, 0xf0, 0x05, 0x00


	//----- nvinfo : EIATTR_KPARAM_INFO
	.align		4
.L_354:
        /*0028*/ 	.byte	0x04, 0x17
        /*002a*/ 	.short	(.L_356 - .L_355)
.L_355:
        /*002c*/ 	.word	0x00000000
        /*0030*/ 	.short	0x0002
        /*0032*/ 	.short	0x0010
        /*0034*/ 	.byte	0x00, 0xf0, 0x21, 0x00


	//----- nvinfo : EIATTR_KPARAM_INFO
	.align		4
.L_356:
        /*0038*/ 	.byte	0x04, 0x17
        /*003a*/ 	.short	(.L_358 - .L_357)
.L_357:
        /*003c*/ 	.word	0x00000000
        /*0040*/ 	.short	0x0001
        /*0042*/ 	.short	0x0008
        /*0044*/ 	.byte	0x00, 0xf5, 0x21, 0x00


	//----- nvinfo : EIATTR_KPARAM_INFO
	.align		4
.L_358:
        /*0048*/ 	.byte	0x04, 0x17
        /*004a*/ 	.short	(.L_360 - .L_359)
.L_359:
        /*004c*/ 	.word	0x00000000
        /*0050*/ 	.short	0x0000
        /*0052*/ 	.short	0x0000
        /*0054*/ 	.byte	0x00, 0xf5, 0x21, 0x00


	//----- nvinfo : EIATTR_SPARSE_MMA_MASK
	.align		4
.L_360:
        /*0058*/ 	.byte	0x03, 0x50
        /*005a*/ 	.short	0x0000


	//----- nvinfo : EIATTR_MAXREG_COUNT
	.align		4
        /*005c*/ 	.byte	0x03, 0x1b
        /*005e*/ 	.short	0x00ff


	//----- nvinfo : EIATTR_MERCURY_ISA_VERSION
	.align		4
        /*0060*/ 	.byte	0x03, 0x5f
        /*0062*/ 	.short	0x0101


	//----- nvinfo : EIATTR_VRC_CTA_INIT_COUNT
	.align		4
        /*0064*/ 	.byte	0x02, 0x4a
	.zero		1
	.zero		1


	//----- nvinfo : EIATTR_EXIT_INSTR_OFFSETS
	.align		4
        /*0068*/ 	.byte	0x04, 0x1c
        /*006a*/ 	.short	(.L_362 - .L_361)


	//   ....[0]....
.L_361:
        /*006c*/ 	.word	0x000006f0


	//   ....[1]....
        /*0070*/ 	.word	0x00000b40


	//   ....[2]....
        /*0074*/ 	.word	0x00001040


	//   ....[3]....
        /*0078*/ 	.word	0x00001430


	//   ....[4]....
        /*007c*/ 	.word	0x00001660


	//   ....[5]....
        /*0080*/ 	.word	0x00001730


	//----- nvinfo : EIATTR_CRS_STACK_SIZE
	.align		4
.L_362:
        /*0084*/ 	.byte	0x04, 0x1e
        /*0086*/ 	.short	(.L_364 - .L_363)
.L_363:
        /*0088*/ 	.word	0x00000000


	//----- nvinfo : EIATTR_CBANK_PARAM_SIZE
	.align		4
.L_364:
        /*008c*/ 	.byte	0x03, 0x19
        /*008e*/ 	.short	0x001e


	//----- nvinfo : EIATTR_PARAM_CBANK
	.align		4
        /*0090*/ 	.byte	0x04, 0x0a
        /*0092*/ 	.short	(.L_366 - .L_365)
	.align		4
.L_365:
        /*0094*/ 	.word	index@(.nv.constant0._ZN2at6native54_GLOBAL__N__f6d41790_21_PhiloxDistribution_cu_0636f2c124philox_single_key_kernelIN3c108BFloat16EZZZZNS0_21_philox_uniform_cuda_ERNS_6TensorERKS5_ddENKUlvE_clEvENKUlvE2_clEvENKUlvE_clEvEUlmmE0_ZZZNS0_21_philox_uniform_cuda_ES6_S8_ddENKS9_clEvENKSA_clEvEUlT_E_EEvPSD_PKmlT0_T1_)
        /*0098*/ 	.short	0x0380
        /*009a*/ 	.short	0x001e


	//----- nvinfo : EIATTR_SW_WAR
	.align		4
.L_366:
        /*009c*/ 	.byte	0x04, 0x36
        /*009e*/ 	.short	(.L_368 - .L_367)
.L_367:
        /*00a0*/ 	.word	0x00000008
.L_368:


//--------------------- .nv.info._ZN2at6native54_GLOBAL__N__f6d41790_21_PhiloxDistribution_cu_0636f2c123philox_multi_key_kernelIN3c104HalfEZZZZNS0_21_philox_uniform_cuda_ERNS_6TensorERKS5_ddENKUlvE_clEvENKUlvE1_clEvENKUlvE_clEvEUlmmE0_ZZZNS0_21_philox_uniform_cuda_ES6_S8_ddENKS9_clEvENKSA_clEvEUlT_E_EEvPSD_PKmllT0_T1_16OffsetCalculatorILi1EjLb0EE --------------------------
	.section	.nv.info._ZN2at6native54_GLOBAL__N__f6d41790_21_PhiloxDistribution_cu_0636f2c123philox_multi_key_kernelIN3c104HalfEZZZZNS0_21_philox_uniform_cuda_ERNS_6TensorERKS5_ddENKUlvE_clEvENKUlvE1_clEvENKUlvE_clEvEUlmmE0_ZZZNS0_21_philox_uniform_cuda_ES6_S8_ddENKS9_clEvENKSA_clEvEUlT_E_EEvPSD_PKmllT0_T1_16OffsetCalculatorILi1EjLb0EE,"",@"SHT_CUDA_INFO"
	.sectionflags	@""
	.align	4


	//----- nvinfo : EIATTR_CUDA_API_VERSION
	.align		4
        /*0000*/ 	.byte	0x04, 0x37
        /*0002*/ 	.short	(.L_370 - .L_369)
.L_369:
        /*0004*/ 	.word	0x00000082


	//----- nvinfo : EIATTR_KPARAM_INFO
	.align		4
.L_370:
        /*0008*/ 	.byte	0x04, 0x17
        /*000a*/ 	.short	(.L_372 - .L_371)
.L_371:
        /*000c*/ 	.word	0x00000000
        /*0010*/ 	.short	0x0006
        /*0012*/ 	.short	0x0028
        /*0014*/ 	.byte	0x00, 0xf0, 0x51, 0x06


	//----- nvinfo : EIATTR_KPARAM_INFO
	.align		4
.L_372:
        /*0018*/ 	.byte	0x04, 0x17
        /*001a*/ 	.short	(.L_374 - .L_373)
.L_373:
        /*001c*/ 	.word	0x00000000
        /*0020*/ 	.short	0x0005
        /*0022*/ 	.short	0x0022
        /*0024*/ 	.byte	0x00, 0xf0, 0x11, 0x00


	//----- nvinfo : EIATTR_KPARAM_INFO
	.align		4
.L_374:
        /*0028*/ 	.byte	0x04, 0x17
        /*002a*/ 	.short	(.L_376 - .L_375)
.L_375:
        /*002c*/ 	.word	0x00000000
        /*0030*/ 	.short	0x0004
        /*0032*/ 	.short	0x0020
        /*0034*/ 	.byte	0x00, 0xf0, 0x05, 0x00


	//----- nvinfo : EIATTR_KPARAM_INFO
	.align		4
.L_376:
        /*0038*/ 	.byte	0x04, 0x17
        /*003a*/ 	.short	(.L_378 - .L_377)
.L_377:
        /*003c*/ 	.word	0x00000000
        /*0040*/ 	.short	0x0003
        /*0042*/ 	.short	0x0018
        /*0044*/ 	.byte	0x00, 0xf0, 0x21, 0x00


	//----- nvinfo : EIATTR_KPARAM_INFO
	.align		4
.L_378:
        /*0048*/ 	.byte	0x04, 0x17
        /*004a*/ 	.short	(.L_380 - .L_379)
.L_379:
        /*004c*/ 	.word	0x00000000
        /*0050*/ 	.short	0x0002
        /*0052*/ 	.short	0x0010
        /*0054*/ 	.byte	0x00, 0xf0, 0x21, 0x00


	//----- nvinfo : EIATTR_KPARAM_INFO
	.align		4
.L_380:
        /*0058*/ 	.byte	0x04, 0x17
        /*005a*/ 	.short	(.L_382 - .L_381)
.L_381:
        /*005c*/ 	.word	0x00000000
        /*0060*/ 	.short	0x0001
        /*0062*/ 	.short	0x0008
        /*0064*/ 	.byte	0x00, 0xf5, 0x21, 0x00


	//----- nvinfo : EIATTR_KPARAM_INFO
	.align		4
.L_382:
        /*0068*/ 	.byte	0x04, 0x17
        /*006a*/ 	.short	(.L_384 - .L_383)
.L_383:
        /*006c*/ 	.word	0x00000000
        /*0070*/ 	.short	0x0000
        /*0072*/ 	.short	0x0000
        /*0074*/ 	.byte	0x00, 0xf5, 0x21, 0x00


	//----- nvinfo : EIATTR_SPARSE_MMA_MASK
	.align		4
.L_384:
        /*0078*/ 	.byte	0x03, 0x50
        /*007a*/ 	.short	0x0000


	//----- nvinfo : EIATTR_MAXREG_COUNT
	.align		4
        /*007c*/ 	.byte	0x03, 0x1b
        /*007e*/ 	.short	0x00ff


	//----- nvinfo : EIATTR_MERCURY_ISA_VERSION
	.align		4
        /*0080*/ 	.byte	0x03, 0x5f
        /*0082*/ 	.short	0x0101


	//----- nvinfo : EIATTR_VRC_CTA_INIT_COUNT
	.align		4
        /*0084*/ 	.byte	0x02, 0x4a
	.zero		1
	.zero		1


	//----- nvinfo : EIATTR_EXIT_INSTR_OFFSETS
	.align		4
        /*0088*/ 	.byte	0x04, 0x1c
        /*008a*/ 	.short	(.L_386 - .L_385)


	//   ....[0]....
.L_385:
        /*008c*/ 	.word	0x00000140


	//   ....[1]....
        /*0090*/ 	.word	0x00001a70


	//   ....[2]....
        /*0094*/ 	.word	0x00001bc0


	//   ....[3]....
        /*0098*/ 	.word	0x00001c70


	//   ....[4]....
        /*009c*/ 	.word	0x00001d20


	//   ....[5]....
        /*00a0*/ 	.word	0x00001d90


	//   ....[6]....
        /*00a4*/ 	.word	0x00001f70


	//----- nvinfo : EIATTR_CRS_STACK_SIZE
	.align		4
.L_386:
        /*00a8*/ 	.byte	0x04, 0x1e
        /*00aa*/ 	.short	(.L_388 - .L_387)
.L_387:
        /*00ac*/ 	.word	0x00000000


	//----- nvinfo : EIATTR_CBANK_PARAM_SIZE
	.align		4
.L_388:
        /*00b0*/ 	.byte	0x03, 0x19
        /*00b2*/ 	.short	0x01bc


	//----- nvinfo : EIATTR_PARAM_CBANK
	.align		4
        /*00b4*/ 	.byte	0x04, 0x0a
        /*00b6*/ 	.short	(.L_390 - .L_389)
	.align		4
.L_389:
        /*00b8*/ 	.word	index@(.nv.constant0._ZN2at6native54_GLOBAL__N__f6d41790_21_PhiloxDistribution_cu_0636f2c123philox_multi_key_kernelIN3c104HalfEZZZZNS0_21_philox_uniform_cuda_ERNS_6TensorERKS5_ddENKUlvE_clEvENKUlvE1_clEvENKUlvE_clEvEUlmmE0_ZZZNS0_21_philox_uniform_cuda_ES6_S8_ddENKS9_clEvENKSA_clEvEUlT_E_EEvPSD_PKmllT0_T1_16OffsetCalculatorILi1EjLb0EE)
        /*00bc*/ 	.short	0x0380
        /*00be*/ 	.short	0x01bc


	//----- nvinfo : EIATTR_SW_WAR
	.align		4
.L_390:
        /*00c0*/ 	.byte	0x04, 0x36
        /*00c2*/ 	.short	(.L_392 - .L_391)
.L_391:
        /*00c4*/ 	.word	0x00000008
.L_392:


//--------------------- .nv.info._ZN2at6native54_GLOBAL__N__f6d41790_21_PhiloxDistribution_cu_0636f2c124philox_single_key_kernelIN3c104HalfEZZZZNS0_21_philox_uniform_cuda_ERNS_6TensorERKS5_ddENKUlvE_clEvENKUlvE1_clEvENKUlvE_clEvEUlmmE0_ZZZNS0_21_philox_uniform_cuda_ES6_S8_ddENKS9_clEvENKSA_clEvEUlT_E_EEvPSD_PKmlT0_T1_ --------------------------
	.section	.nv.info._ZN2at6native54_GLOBAL__N__f6d41790_21_PhiloxDistribution_cu_0636f2c124philox_single_key_kernelIN3c104HalfEZZZZNS0_21_philox_uniform_cuda_ERNS_6TensorERKS5_ddENKUlvE_clEvENKUlvE1_clEvENKUlvE_clEvEUlmmE0_ZZZNS0_21_philox_uniform_cuda_ES6_S8_ddENKS9_clEvENKSA_clEvEUlT_E_EEvPSD_PKmlT0_T1_,"",@"SHT_CUDA_INFO"
	.sectionflags	@""
	.align	4


	//----- nvinfo : EIATTR_CUDA_API_VERSION
	.align		4
        /*0000*/ 	.byte	0x04, 0x37
        /*0002*/ 	.short	(.L_394 - .L_393)
.L_393:
        /*0004*/ 	.word	0x00000082


	//----- nvinfo : EIATTR_KPARAM_INFO
	.align		4
.L_394:
        /*0008*/ 	.byte	0x04, 0x17
        /*000a*/ 	.short	(.L_396 - .L_395)
.L_395:
        /*000c*/ 	.word	0x00000000
        /*0010*/ 	.short	0x0004
        /*0012*/ 	.short	0x001a
        /*0014*/ 	.byte	0x00, 0xf0, 0x11, 0x00


	//----- nvinfo : EIATTR_KPARAM_INFO
	.align		4
.L_396:
        /*0018*/ 	.byte	0x04, 0x17
        /*001a*/ 	.short	(.L_398 - .L_397)
.L_397:
        /*001c*/ 	.word	0x00000000
        /*0020*/ 	.short	0x0003
        /*0022*/ 	.short	0x0018
        /*0024*/ 	.byte	0x00, 0xf0, 0x05, 0x00


	//----- nvinfo : EIATTR_KPARAM_INFO
	.align		4
.L_398:
        /*0028*/ 	.byte	0x04, 0x17
        /*002a*/ 	.short	(.L_400 - .L_399)
.L_399:
        /*002c*/ 	.word	0x00000000
        /*0030*/ 	.short	0x0002
        /*0032*/ 	.short	0x0010
        /*0034*/ 	.byte	0x00, 0xf0, 0x21, 0x00


	//----- nvinfo : EIATTR_KPARAM_INFO
	.align		4
.L_400:
        /*0038*/ 	.byte	0x04, 0x17
        /*003a*/ 	.short	(.L_402 - .L_401)
.L_401:
        /*003c*/ 	.word	0x00000000
        /*0040*/ 	.short	0x0001
        /*0042*/ 	.short	0x0008
        /*0044*/ 	.byte	0x00, 0xf5, 0x21, 0x00


	//----- nvinfo : EIATTR_KPARAM_INFO
	.align		4
.L_402:
        /*0048*/ 	.byte	0x04, 0x17
        /*004a*/ 	.short	(.L_404 - .L_403)
.L_403:
        /*004c*/ 	.word	0x00000000
        /*0050*/ 	.short	0x0000
        /*0052*/ 	.short	0x0000
        /*0054*/ 	.byte	0x00, 0xf5, 0x21, 0x00


	//----- nvinfo : EIATTR_SPARSE_MMA_MASK
	.align		4
.L_404:
        /*0058*/ 	.byte	0x03, 0x50
        /*005a*/ 	.short	0x0000


	//----- nvinfo : EIATTR_MAXREG_COUNT
	.align		4
        /*005c*/ 	.byte	0x03, 0x1b
        /*005e*/ 	.short	0x00ff


	//----- nvinfo : EIATTR_MERCURY_ISA_VERSION
	.align		4
        /*0060*/ 	.byte	0x03, 0x5f
        /*0062*/ 	.short	0x0101


	//----- nvinfo : EIATTR_VRC_CTA_INIT_COUNT
	.align		4
        /*0064*/ 	.byte	0x02, 0x4a
	.zero		1
	.zero		1


	//----- nvinfo : EIATTR_EXIT_INSTR_OFFSETS
	.align		4
        /*0068*/ 	.byte	0x04, 0x1c
        /*006a*/ 	.short	(.L_406 - .L_405)


	//   ....[0]....
.L_405:
        /*006c*/ 	.word	0x00000720


	//   ....[1]....
        /*0070*/ 	.word	0x000009c0


	//   ....[2]....
        /*0074*/ 	.word	0x00000f70


	//   ....[3]....
        /*0078*/ 	.word	0x000014c0


	//   ....[4]....
        /*007c*/ 	.word	0x000017a0


	//   ....[5]....
        /*0080*/ 	.word	0x000018a0


	//----- nvinfo : EIATTR_CRS_STACK_SIZE
	.align		4
.L_406:
        /*0084*/ 	.byte	0x04, 0x1e
        /*0086*/ 	.short	(.L_408 - .L_407)
.L_407:
        /*0088*/ 	.word	0x00000000


	//----- nvinfo : EIATTR_CBANK_PARAM_SIZE
	.align		4
.L_408:
        /*008c*/ 	.byte	0x03, 0x19
        /*008e*/ 	.short	0x001e


	//----- nvinfo : EIATTR_PARAM_CBANK
	.align		4
        /*0090*/ 	.byte	0x04, 0x0a
        /*0092*/ 	.short	(.L_410 - .L_409)
	.align		4
.L_409:
        /*0094*/ 	.word	index@(.nv.constant0._ZN2at6native54_GLOBAL__N__f6d41790_21_PhiloxDistribution_cu_0636f2c124philox_single_key_kernelIN3c104HalfEZZZZNS0_21_philox_uniform_cuda_ERNS_6TensorERKS5_ddENKUlvE_clEvENKUlvE1_clEvENKUlvE_clEvEUlmmE0_ZZZNS0_21_philox_uniform_cuda_ES6_S8_ddENKS9_clEvENKSA_clEvEUlT_E_EEvPSD_PKmlT0_T1_)
        /*0098*/ 	.short	0x0380
        /*009a*/ 	.short	0x001e


	//----- nvinfo : EIATTR_SW_WAR
	.align		4
.L_410:
        /*009c*/ 	.byte	0x04, 0x36
        /*009e*/ 	.short	(.L_412 - .L_411)
.L_411:
        /*00a0*/ 	.word	0x00000008
.L_412:


//--------------------- .nv.info._ZN2at6native54_GLOBAL__N__f6d41790_21_PhiloxDistribution_cu_0636f2c123philox_multi_key_kernelIfZZZZNS0_21_philox_uniform_cuda_ERNS_6TensorERKS3_ddENKUlvE_clEvENKUlvE0_clEvENKUlvE_clEvEUlmmE0_ZZZNS0_21_philox_uniform_cuda_ES4_S6_ddENKS7_clEvENKS8_clEvEUlT_E_EEvPSB_PKmllT0_T1_16OffsetCalculatorILi1EjLb0EE --------------------------
	.section	.nv.info._ZN2at6native54_GLOBAL__N__f6d41790_21_PhiloxDistribution_cu_0636f2c123philox_multi_key_kernelIfZZZZNS0_21_philox_uniform_cuda_ERNS_6TensorERKS3_ddENKUlvE_clEvENKUlvE0_clEvENKUlvE_clEvEUlmmE0_ZZZNS0_21_philox_uniform_cuda_ES4_S6_ddENKS7_clEvENKS8_clEvEUlT_E_EEvPSB_PKmllT0_T1_16OffsetCalculatorILi1EjLb0EE,"",@"SHT_CUDA_INFO"
	.sectionflags	@""
	.align	4


	//----- nvinfo : EIATTR_CUDA_API_VERSION
	.align		4
        /*0000*/ 	.byte	0x04, 0x37
        /*0002*/ 	.short	(.L_414 - .L_413)
.L_413:
        /*0004*/ 	.word	0x00000082


	//----- nvinfo : EIATTR_KPARAM_INFO
	.align		4
.L_414:
        /*0008*/ 	.byte	0x04, 0x17
        /*000a*/ 	.short	(.L_416 - .L_415)
.L_415:
        /*000c*/ 	.word	0x00000000
        /*0010*/ 	.short	0x0006
        /*0012*/ 	.short	0x002c
        /*0014*/ 	.byte	0x00, 0xf0, 0x51, 0x06


	//----- nvinfo : EIATTR_KPARAM_INFO
	.align		4
.L_416:
        /*0018*/ 	.byte	0x04, 0x17
        /*001a*/ 	.short	(.L_418 - .L_417)
.L_417:
        /*001c*/ 	.word	0x00000000
        /*0020*/ 	.short	0x0005
        /*0022*/ 	.short	0x0024
        /*0024*/ 	.byte	0x00, 0xf0, 0x21, 0x00


	//----- nvinfo : EIATTR_KPARAM_INFO
	.align		4
.L_418:
        /*0028*/ 	.byte	0x04, 0x17
        /*002a*/ 	.short	(.L_420 - .L_419)
.L_419:
        /*002c*/ 	.word	0x00000000
        /*0030*/ 	.short	0x0004
        /*0032*/ 	.short	0x0020
        /*0034*/ 	.byte	0x00, 0xf0, 0x05, 0x00


	//----- nvinfo : EIATTR_KPARAM_INFO
	.align		4
.L_420:
        /*0038*/ 	.byte	0x04, 0x17
        /*003a*/ 	.short	(.L_422 - .L_421)
.L_421:
        /*003c*/ 	.word	0x00000000
        /*0040*/ 	.short	0x0003
        /*0042*/ 	.short	0x0018
        /*0044*/ 	.byte	0x00, 0xf0, 0x21, 0x00


	//----- nvinfo : EIATTR_KPARAM_INFO
	.align		4
.L_422:
        /*0048*/ 	.byte	0x04, 0x17
        /*004a*/ 	.short	(.L_424 - .L_423)
.L_423:
        /*004c*/ 	.word	0x00000000
        /*0050*/ 	.short	0x0002
        /*0052*/ 	.short	0x0010
        /*0054*/ 	.byte	0x00, 0xf0, 0x21, 0x00


	//----- nvinfo : EIATTR_KPARAM_INFO
	.align		4
.L_424:
        /*0058*/ 	.byte	0x04, 0x17
        /*005a*/ 	.short	(.L_426 - .L_425)
.L_425:
        /*005c*/ 	.word	0x00000000
        /*0060*/ 	.short	0x0001
        /*0062*/ 	.short	0x0008
        /*0064*/ 	.byte	0x00, 0xf5, 0x21, 0x00


	//----- nvinfo : EIATTR_KPARAM_INFO
	.align		4
.L_426:
        /*0068*/ 	.byte	0x04, 0x17
        /*006a*/ 	.short	(.L_428 - .L_427)
.L_427:
        /*006c*/ 	.word	0x00000000
        /*0070*/ 	.short	0x0000
        /*0072*/ 	.short	0x0000
        /*0074*/ 	.byte	0x00, 0xf5, 0x21, 0x00


	//----- nvinfo : EIATTR_SPARSE_MMA_MASK
	.align		4
.L_428:
        /*0078*/ 	.byte	0x03, 0x50
        /*007a*/ 	.short	0x0000


	//----- nvinfo : EIATTR_MAXREG_COUNT
	.align		4
        /*007c*/ 	.byte	0x03, 0x1b
        /*007e*/ 	.short	0x00ff


	//----- nvinfo : EIATTR_MERCURY_ISA_VERSION
	.align		4
        /*0080*/ 	.byte	0x03, 0x5f
        /*0082*/ 	.short	0x0101


	//----- nvinfo : EIATTR_VRC_CTA_INIT_COUNT
	.align		4
        /*0084*/ 	.byte	0x02, 0x4a
	.zero		1
	.zero		1


	//----- nvinfo : EIATTR_EXIT_INSTR_OFFSETS
	.align		4
        /*0088*/ 	.byte	0x04, 0x1c
        /*008a*/ 	.short	(.L_430 - .L_429)


	//   ....[0]....
.L_429:
        /*008c*/ 	.word	0x00000140


	//   ....[1]....
        /*0090*/ 	.word	0x00001a70


	//   ....[2]....
        /*0094*/ 	.word	0x00001b70


	//   ....[3]....
        /*0098*/ 	.word	0x00001c10


	//   ....[4]....
        /*009c*/ 	.word	0x00001cb0


	//   ....[5]....
        /*00a0*/ 	.word	0x00001d10


	//   ....[6]....
        /*00a4*/ 	.word	0x00001e90


	//----- nvinfo : EIATTR_CRS_STACK_SIZE
	.align		4
.L_430:
        /*00a8*/ 	.byte	0x04, 0x1e
        /*00aa*/ 	.short	(.L_432 - .L_431)
.L_431:
        /*00ac*/ 	.word	0x00000000


	//----- nvinfo : EIATTR_CBANK_PARAM_SIZE
	.align		4
.L_432:
        /*00b0*/ 	.byte	0x03, 0x19
        /*00b2*/ 	.short	0x01c0


	//----- nvinfo : EIATTR_PARAM_CBANK
	.align		4
        /*00b4*/ 	.byte	0x04, 0x0a
        /*00b6*/ 	.short	(.L_434 - .L_433)
	.align		4
.L_433:
        /*00b8*/ 	.word	index@(.nv.constant0._ZN2at6native54_GLOBAL__N__f6d41790_21_PhiloxDistribution_cu_0636f2c123philox_multi_key_kernelIfZZZZNS0_21_philox_uniform_cuda_ERNS_6TensorERKS3_ddENKUlvE_clEvENKUlvE0_clEvENKUlvE_clEvEUlmmE0_ZZZNS0_21_philox_uniform_cuda_ES4_S6_ddENKS7_clEvENKS8_clEvEUlT_E_EEvPSB_PKmllT0_T1_16OffsetCalculatorILi1EjLb0EE)
        /*00bc*/ 	.short	0x0380
        /*00be*/ 	.short	0x01c0


	//----- nvinfo : EIATTR_SW_WAR
	.align		4
.L_434:
        /*00c0*/ 	.byte	0x04, 0x36
        /*00c2*/ 	.short	(.L_436 - .L_435)
.L_435:
        /*00c4*/ 	.word	0x00000008
.L_436:


//--------------------- .nv.info._ZN2at6native54_GLOBAL__N__f6d41790_21_PhiloxDistribution_cu_0636f2c124philox_single_key_kernelIfZZZZNS0_21_philox_uniform_cuda_ERNS_6TensorERKS3_ddENKUlvE_clEvENKUlvE0_clEvENKUlvE_clEvEUlmmE0_ZZZNS0_21_philox_uniform_cuda_ES4_S6_ddENKS7_clEvENKS8_clEvEUlT_E_EEvPSB_PKmlT0_T1_ --------------------------
	.section	.nv.info._ZN2at6native54_GLOBAL__N__f6d41790_21_PhiloxDistribution_cu_0636f2c124philox_single_key_kernelIfZZZZNS0_21_philox_uniform_cuda_ERNS_6TensorERKS3_ddENKUlvE_clEvENKUlvE0_clEvENKUlvE_clEvEUlmmE0_ZZZNS0_21_philox_uniform_cuda_ES4_S6_ddENKS7_clEvENKS8_clEvEUlT_E_EEvPSB_PKmlT0_T1_,"",@"SHT_CUDA_INFO"
	.sectionflags	@""
	.align	4


	//----- nvinfo : EIATTR_CUDA_API_VERSION
	.align		4
        /*0000*/ 	.byte	0x04, 0x37
        /*0002*/ 	.short	(.L_438 - .L_437)
.L_437:
        /*0004*/ 	.word	0x00000082


	//----- nvinfo : EIATTR_KPARAM_INFO
	.align		4
.L_438:
        /*0008*/ 	.byte	0x04, 0x17
        /*000a*/ 	.short	(.L_440 - .L_439)
.L_439:
        /*000c*/ 	.word	0x00000000
        /*0010*/ 	.short	0x0004
        /*0012*/ 	.short	0x001c
        /*0014*/ 	.byte	0x00, 0xf0, 0x21, 0x00


	//----- nvinfo : EIATTR_KPARAM_INFO
	.align		4
.L_440:
        /*0018*/ 	.byte	0x04, 0x17
        /*001a*/ 	.short	(.L_442 - .L_441)
.L_441:
        /*001c*/ 	.word	0x00000000
        /*0020*/ 	.short	0x0003
        /*0022*/ 	.short	0x0018
        /*0024*/ 	.byte	0x00, 0xf0, 0x05, 0x00


	//----- nvinfo : EIATTR_KPARAM_INFO
	.align		4
.L_442:
        /*0028*/ 	.byte	0x04, 0x17
        /*002a*/ 	.short	(.L_444 - .L_443)
.L_443:
        /*002c*/ 	.word	0x00000000
        /*0030*/ 	.short	0x0002
        /*0032*/ 	.short	0x0010
        /*0034*/ 	.byte	0x00, 0xf0, 0x21, 0x00


	//----- nvinfo : EIATTR_KPARAM_INFO
	.align		4
.L_444:
        /*0038*/ 	.byte	0x04, 0x17
        /*003a*/ 	.short	(.L_446 - .L_445)
.L_445:
        /*003c*/ 	.word	0x00000000
        /*0040*/ 	.short	0x0001
        /*0042*/ 	.short	0x0008
        /*0044*/ 	.byte	0x00, 0xf5, 0x21, 0x00


	//----- nvinfo : EIATTR_KPARAM_INFO
	.align		4
.L_446:
        /*0048*/ 	.byte	0x04, 0x17
        /*004a*/ 	.short	(.L_448 - .L_447)
.L_447:
        /*004c*/ 	.word	0x00000000
        /*0050*/ 	.short	0x0000
        /*0052*/ 	.short	0x0000
        /*0054*/ 	.byte	0x00, 0xf5, 0x21, 0x00


	//----- nvinfo : EIATTR_SPARSE_MMA_MASK
	.align		4
.L_448:
        /*0058*/ 	.byte	0x03, 0x50
        /*005a*/ 	.short	0x0000


	//----- nvinfo : EIATTR_MAXREG_COUNT
	.align		4
        /*005c*/ 	.byte	0x03, 0x1b
        /*005e*/ 	.short	0x00ff


	//----- nvinfo : EIATTR_MERCURY_ISA_VERSION
	.align		4
        /*0060*/ 	.byte	0x03, 0x5f
        /*0062*/ 	.short	0x0101


	//----- nvinfo : EIATTR_VRC_CTA_INIT_COUNT
	.align		4
        /*0064*/ 	.byte	0x02, 0x4a
	.zero		1
	.zero		1


	//----- nvinfo : EIATTR_EXIT_INSTR_OFFSETS
	.align		4
        /*0068*/ 	.byte	0x04, 0x1c
        /*006a*/ 	.short	(.L_450 - .L_449)


	//   ....[0]....
.L_449:
        /*006c*/ 	.word	0x000006c0


	//   ....[1]....
        /*0070*/ 	.word	0x00000a30


	//   ....[2]....
        /*0074*/ 	.word	0x00000e50


	//   ....[3]....
        /*0078*/ 	.word	0x00001350


	//   ....[4]....
        /*007c*/ 	.word	0x00001610


	//   ....[5]....
        /*0080*/ 	.word	0x00001700


	//----- nvinfo : EIATTR_CRS_STACK_SIZE
	.align		4
.L_450:
        /*0084*/ 	.byte	0x04, 0x1e
        /*0086*/ 	.short	(.L_452 - .L_451)
.L_451:
        /*0088*/ 	.word	0x00000000


	//----- nvinfo : EIATTR_CBANK_PARAM_SIZE
	.align		4
.L_452:
        /*008c*/ 	.byte	0x03, 0x19
        /*008e*/ 	.short	0x0024


	//----- nvinfo : EIATTR_PARAM_CBANK
	.align		4
        /*0090*/ 	.byte	0x04, 0x0a
        /*0092*/ 	.short	(.L_454 - .L_453)
	.align		4
.L_453:
        /*0094*/ 	.word	index@(.nv.constant0._ZN2at6native54_GLOBAL__N__f6d41790_21_PhiloxDistribution_cu_0636f2c124philox_single_key_kernelIfZZZZNS0_21_philox_uniform_cuda_ERNS_6TensorERKS3_ddENKUlvE_clEvENKUlvE0_clEvENKUlvE_clEvEUlmmE0_ZZZNS0_21_philox_uniform_cuda_ES4_S6_ddENKS7_clEvENKS8_clEvEUlT_E_EEvPSB_PKmlT0_T1_)
        /*0098*/ 	.short	0x0380
        /*009a*/ 	.short	0x0024


	//----- nvinfo : EIATTR_SW_WAR
	.align		4
.L_454:
        /*009c*/ 	.byte	0x04, 0x36
        /*009e*/ 	.short	(.L_456 - .L_455)
.L_455:
        /*00a0*/ 	.word	0x00000008
.L_456:


//--------------------- .nv.info._ZN2at6native54_GLOBAL__N__f6d41790_21_PhiloxDistribution_cu_0636f2c123philox_multi_key_kernelIdZZZZNS0_21_philox_uniform_cuda_ERNS_6TensorERKS3_ddENKUlvE_clEvENKUlvE_clEvENKUlvE_clEvEUlmmE_ZZZNS0_21_philox_uniform_cuda_ES4_S6_ddENKS7_clEvENKS8_clEvEUlT_E_EEvPSB_PKmllT0_T1_16OffsetCalculatorILi1EjLb0EE --------------------------
	.section	.nv.info._ZN2at6native54_GLOBAL__N__f6d41790_21_PhiloxDistribution_cu_0636f2c123philox_multi_key_kernelIdZZZZNS0_21_philox_uniform_cuda_ERNS_6TensorERKS3_ddENKUlvE_clEvENKUlvE_clEvENKUlvE_clEvEUlmmE_ZZZNS0_21_philox_uniform_cuda_ES4_S6_ddENKS7_clEvENKS8_clEvEUlT_E_EEvPSB_PKmllT0_T1_16OffsetCalculatorILi1EjLb0EE,"",@"SHT_CUDA_INFO"
	.sectionflags	@""
	.align	4


	//----- nvinfo : EIATTR_CUDA_API_VERSION
	.align		4
        /*0000*/ 	.byte	0x04, 0x37
        /*0002*/ 	.short	(.L_458 - .L_457)
.L_457:
        /*0004*/ 	.word	0x00000082


	//----- nvinfo : EIATTR_KPARAM_INFO
	.align		4
.L_458:
        /*0008*/ 	.byte	0x04, 0x17
        /*000a*/ 	.short	(.L_460 - .L_459)
.L_459:
        /*000c*/ 	.word	0x00000000
        /*0010*/ 	.short	0x0006
        /*0012*/ 	.short	0x0038
        /*0014*/ 	.byte	0x00, 0xf0, 0x51, 0x06


	//----- nvinfo : EIATTR_KPARAM_INFO
	.align		4
.L_460:
        /*0018*/ 	.byte	0x04, 0x17
        /*001a*/ 	.short	(.L_462 - .L_461)
.L_461:
        /*001c*/ 	.word	0x00000000
        /*0020*/ 	.short	0x0005
        /*0022*/ 	.short	0x0028
        /*0024*/ 	.byte	0x00, 0xf0, 0x41, 0x00


	//----- nvinfo : EIATTR_KPARAM_INFO
	.align		4
.L_462:
        /*0028*/ 	.byte	0x04, 0x17
        /*002a*/ 	.short	(.L_464 - .L_463)
.L_463:
        /*002c*/ 	.word	0x00000000
        /*0030*/ 	.short	0x0004
        /*0032*/ 	.short	0x0020
        /*0034*/ 	.byte	0x00, 0xf0, 0x05, 0x00


	//----- nvinfo : EIATTR_KPARAM_INFO
	.align		4
.L_464:
        /*0038*/ 	.byte	0x04, 0x17
        /*003a*/ 	.short	(.L_466 - .L_465)
.L_465:
        /*003c*/ 	.word	0x00000000
        /*0040*/ 	.short	0x0003
        /*0042*/ 	.short	0x0018
        /*0044*/ 	.byte	0x00, 0xf0, 0x21, 0x00


	//----- nvinfo : EIATTR_KPARAM_INFO
	.align		4
.L_466:
        /*0048*/ 	.byte	0x04, 0x17
        /*004a*/ 	.short	(.L_468 - .L_467)
.L_467:
        /*004c*/ 	.word	0x00000000
        /*0050*/ 	.short	0x0002
        /*0052*/ 	.short	0x0010
        /*0054*/ 	.byte	0x00, 0xf0, 0x21, 0x00


	//----- nvinfo : EIATTR_KPARAM_INFO
	.align		4
.L_468:
        /*0058*/ 	.byte	0x04, 0x17
        /*005a*/ 	.short	(.L_470 - .L_469)
.L_469:
        /*005c*/ 	.word	0x00000000
        /*0060*/ 	.short	0x0001
        /*0062*/ 	.short	0x0008
        /*0064*/ 	.byte	0x00, 0xf5, 0x21, 0x00


	//----- nvinfo : EIATTR_KPARAM_INFO
	.align		4
.L_470:
        /*0068*/ 	.byte	0x04, 0x17
        /*006a*/ 	.short	(.L_472 - .L_471)
.L_471:
        /*006c*/ 	.word	0x00000000
        /*0070*/ 	.short	0x0000
        /*0072*/ 	.short	0x0000
        /*0074*/ 	.byte	0x00, 0xf5, 0x21, 0x00


	//----- nvinfo : EIATTR_SPARSE_MMA_MASK
	.align		4
.L_472:
        /*0078*/ 	.byte	0x03, 0x50
        /*007a*/ 	.short	0x0000


	//----- nvinfo : EIATTR_MAXREG_COUNT
	.align		4
        /*007c*/ 	.byte	0x03, 0x1b
        /*007e*/ 	.short	0x00ff


	//----- nvinfo : EIATTR_MERCURY_ISA_VERSION
	.align		4
        /*0080*/ 	.byte	0x03, 0x5f
        /*0082*/ 	.short	0x0101


	//----- nvinfo : EIATTR_VRC_CTA_INIT_COUNT
	.align		4
        /*0084*/ 	.byte	0x02, 0x4a
	.zero		1
	.zero		1


	//----- nvinfo : EIATTR_EXIT_INSTR_OFFSETS
	.align		4
        /*0088*/ 	.byte	0x04, 0x1c
        /*008a*/ 	.short	(.L_474 - .L_473)


	//   ....[0]....
.L_473:
        /*008c*/ 	.word	0x00000130


	//   ....[1]....
        /*0090*/ 	.word	0x00001a50


	//   ....[2]....
        /*0094*/ 	.word	0x00001b60


	//   ....[3]....
        /*0098*/ 	.word	0x00001bc0


	//   ....[4]....
        /*009c*/ 	.word	0x00001cc0


	//----- nvinfo : EIATTR_CRS_STACK_SIZE
	.align		4
.L_474:
        /*00a0*/ 	.byte	0x04, 0x1e
        /*00a2*/ 	.short	(.L_476 - .L_475)
.L_475:
        /*00a4*/ 	.word	0x00000000


	//----- nvinfo : EIATTR_CBANK_PARAM_SIZE
	.align		4
.L_476:
        /*00a8*/ 	.byte	0x03, 0x19
        /*00aa*/ 	.short	0x01cc


	//----- nvinfo : EIATTR_PARAM_CBANK
	.align		4
        /*00ac*/ 	.byte	0x04, 0x0a
        /*00ae*/ 	.short	(.L_478 - .L_477)
	.align		4
.L_477:
        /*00b0*/ 	.word	index@(.nv.constant0._ZN2at6native54_GLOBAL__N__f6d41790_21_PhiloxDistribution_cu_0636f2c123philox_multi_key_kernelIdZZZZNS0_21_philox_uniform_cuda_ERNS_6TensorERKS3_ddENKUlvE_clEvENKUlvE_clEvENKUlvE_clEvEUlmmE_ZZZNS0_21_philox_uniform_cuda_ES4_S6_ddENKS7_clEvENKS8_clEvEUlT_E_EEvPSB_PKmllT0_T1_16OffsetCalculatorILi1EjLb0EE)
        /*00b4*/ 	.short	0x0380
        /*00b6*/ 	.short	0x01cc


	//----- nvinfo : EIATTR_SW_WAR
	.align		4
.L_478:
        /*00b8*/ 	.byte	0x04, 0x36
        /*00ba*/ 	.short	(.L_480 - .L_479)
.L_479:
        /*00bc*/ 	.word	0x00000008
.L_480:


//--------------------- .nv.info._ZN2at6native54_GLOBAL__N__f6d41790_21_PhiloxDistribution_cu_0636f2c124philox_single_key_kernelIdZZZZNS0_21_philox_uniform_cuda_ERNS_6TensorERKS3_ddENKUlvE_clEvENKUlvE_clEvENKUlvE_clEvEUlmmE_ZZZNS0_21_philox_uniform_cuda_ES4_S6_ddENKS7_clEvENKS8_clEvEUlT_E_EEvPSB_PKmlT0_T1_ --------------------------
	.section	.nv.info._ZN2at6native54_GLOBAL__N__f6d41790_21_PhiloxDistribution_cu_0636f2c124philox_single_key_kernelIdZZZZNS0_21_philox_uniform_cuda_ERNS_6TensorERKS3_ddENKUlvE_clEvENKUlvE_clEvENKUlvE_clEvEUlmmE_ZZZNS0_21_philox_uniform_cuda_ES4_S6_ddENKS7_clEvENKS8_clEvEUlT_E_EEvPSB_PKmlT0_T1_,"",@"SHT_CUDA_INFO"
	.sectionflags	@""
	.align	4


	//----- nvinfo : EIATTR_CUDA_API_VERSION
	.align		4
        /*0000*/ 	.byte	0x04, 0x37
        /*0002*/ 	.short	(.L_482 - .L_481)
.L_481:
        /*0004*/ 	.word	0x00000082


	//----- nvinfo : EIATTR_KPARAM_INFO
	.align		4
.L_482:
        /*0008*/ 	.byte	0x04, 0x17
        /*000a*/ 	.short	(.L_484 - .L_483)
.L_483:
        /*000c*/ 	.word	0x00000000
        /*0010*/ 	.short	0x0004
        /*0012*/ 	.short	0x0020
        /*0014*/ 	.byte	0x00, 0xf0, 0x41, 0x00


	//----- nvinfo : EIATTR_KPARAM_INFO
	.align		4
.L_484:
        /*0018*/ 	.byte	0x04, 0x17
        /*001a*/ 	.short	(.L_486 - .L_485)
.L_485:
        /*001c*/ 	.word	0x00000000
        /*0020*/ 	.short	0x0003
        /*0022*/ 	.short	0x0018
        /*0024*/ 	.byte	0x00, 0xf0, 0x05, 0x00


	//----- nvinfo : EIATTR_KPARAM_INFO
	.align		4
.L_486:
        /*0028*/ 	.byte	0x04, 0x17
        /*002a*/ 	.short	(.L_488 - .L_487)
.L_487:
        /*002c*/ 	.word	0x00000000
        /*0030*/ 	.short	0x0002
        /*0032*/ 	.short	0x0010
        /*0034*/ 	.byte	0x00, 0xf0, 0x21, 0x00


	//----- nvinfo : EIATTR_KPARAM_INFO
	.align		4
.L_488:
        /*0038*/ 	.byte	0x04, 0x17
        /*003a*/ 	.short	(.L_490 - .L_489)
.L_489:
        /*003c*/ 	.word	0x00000000
        /*0040*/ 	.short	0x0001
        /*0042*/ 	.short	0x0008
        /*0044*/ 	.byte	0x00, 0xf5, 0x21, 0x00


	//----- nvinfo : EIATTR_KPARAM_INFO
	.align		4
.L_490:
        /*0048*/ 	.byte	0x04, 0x17
        /*004a*/ 	.short	(.L_492 - .L_491)
.L_491:
        /*004c*/ 	.word	0x00000000
        /*0050*/ 	.short	0x0000
        /*0052*/ 	.short	0x0000
        /*0054*/ 	.byte	0x00, 0xf5, 0x21, 0x00


	//----- nvinfo : EIATTR_SPARSE_MMA_MASK
	.align		4
.L_492:
        /*0058*/ 	.byte	0x03, 0x50
        /*005a*/ 	.short	0x0000


	//----- nvinfo : EIATTR_MAXREG_COUNT
	.align		4
        /*005c*/ 	.byte	0x03, 0x1b
        /*005e*/ 	.short	0x00ff


	//----- nvinfo : EIATTR_MERCURY_ISA_VERSION
	.align		4
        /*0060*/ 	.byte	0x03, 0x5f
        /*0062*/ 	.short	0x0101


	//----- nvinfo : EIATTR_VRC_CTA_INIT_COUNT
	.align		4
        /*0064*/ 	.byte	0x02, 0x4a
	.zero		1
	.zero		1


	//----- nvinfo : EIATTR_EXIT_INSTR_OFFSETS
	.align		4
        /*0068*/ 	.byte	0x04, 0x1c
        /*006a*/ 	.short	(.L_494 - .L_493)


	//   ....[0]....
.L_493:
        /*006c*/ 	.word	0x00000610


	//   ....[1]....
        /*0070*/ 	.word	0x00000a70


	//   ....[2]....
        /*0074*/ 	.word	0x00000f70


	//   ....[3]....
        /*0078*/ 	.word	0x00001360


	//   ....[4]....
        /*007c*/ 	.word	0x000015b0


	//   ....[5]....
        /*0080*/ 	.word	0x00001690


	//----- nvinfo : EIATTR_CRS_STACK_SIZE
	.align		4
.L_494:
        /*0084*/ 	.byte	0x04, 0x1e
        /*0086*/ 	.short	(.L_496 - .L_495)
.L_495:
        /*0088*/ 	.word	0x00000000


	//----- nvinfo : EIATTR_CBANK_PARAM_SIZE
	.align		4
.L_496:
        /*008c*/ 	.byte	0x03, 0x19
        /*008e*/ 	.short	0x0030


	//----- nvinfo : EIATTR_PARAM_CBANK
	.align		4
        /*0090*/ 	.byte	0x04, 0x0a
        /*0092*/ 	.short	(.L_498 - .L_497)
	.align		4
.L_497:
        /*0094*/ 	.word	index@(.nv.constant0._ZN2at6native54_GLOBAL__N__f6d41790_21_PhiloxDistribution_cu_0636f2c124philox_single_key_kernelIdZZZZNS0_21_philox_uniform_cuda_ERNS_6TensorERKS3_ddENKUlvE_clEvENKUlvE_clEvENKUlvE_clEvEUlmmE_ZZZNS0_21_philox_uniform_cuda_ES4_S6_ddENKS7_clEvENKS8_clEvEUlT_E_EEvPSB_PKmlT0_T1_)
        /*0098*/ 	.short	0x0380
        /*009a*/ 	.short	0x0030


	//----- nvinfo : EIATTR_SW_WAR
	.align		4
.L_498:
        /*009c*/ 	.byte	0x04, 0x36
        /*009e*/ 	.short	(.L_500 - .L_499)
.L_499:
        /*00a0*/ 	.word	0x00000008
.L_500:


//--------------------- .nv.callgraph             --------------------------
	.section	.nv.callgraph,"",@"SHT_CUDA_CALLGRAPH"
	.align	4
	.sectionentsize	8
	.align		4
        /*0000*/ 	.word	0x00000000
	.align		4
        /*0004*/ 	.word	0xffffffff
	.align		4
        /*0008*/ 	.word	0x00000000
	.align		4
        /*000c*/ 	.word	0xfffffffe
	.align		4
        /*0010*/ 	.word	0x00000000
	.align		4
        /*0014*/ 	.word	0xfffffffd
	.align		4
        /*0018*/ 	.word	0x00000000
	.align		4
        /*001c*/ 	.word	0xfffffffc


//--------------------- .nv.constant4             --------------------------
	.section	.nv.constant4,"a",@progbits
	.align	8
	.align		8
.nv.constant4:
        /*0000*/ 	.dword	_ZN52_INTERNAL_f6d41790_21_PhiloxDistribution_cu_0636f2c14cuda3std3__45__cpo5beginE
	.align		8
        /*0008*/ 	.dword	_ZN52_INTERNAL_f6d41790_21_PhiloxDistribution_cu_0636f2c14cuda3std3__45__cpo3endE
	.align		8
        /*0010*/ 	.dword	_ZN52_INTERNAL_f6d41790_21_PhiloxDistribution_cu_0636f2c14cuda3std3__45__cpo6cbeginE
	.align		8
        /*0018*/ 	.dword	_ZN52_INTERNAL_f6d41790_21_PhiloxDistribution_cu_0636f2c14cuda3std3__45__cpo4cendE
	.align		8
        /*0020*/ 	.dword	_ZN52_INTERNAL_f6d41790_21_PhiloxDistribution_cu_0636f2c14cuda3std3__45__cpo6rbeginE
	.align		8
        /*0028*/ 	.dword	_ZN52_INTERNAL_f6d41790_21_PhiloxDistribution_cu_0636f2c14cuda3std3__45__cpo4rendE
	.align		8
        /*0030*/ 	.dword	_ZN52_INTERNAL_f6d41790_21_PhiloxDistribution_cu_0636f2c14cuda3std3__45__cpo7crbeginE
	.align		8
        /*0038*/ 	.dword	_ZN52_INTERNAL_f6d41790_21_PhiloxDistribution_cu_0636f2c14cuda3std3__45__cpo5crendE
	.align		8
        /*0040*/ 	.dword	_ZN52_INTERNAL_f6d41790_21_PhiloxDistribution_cu_0636f2c14cuda3std3__454_GLOBAL__N__f6d41790_21_PhiloxDistribution_cu_0636f2c16ignoreE
	.align		8
        /*0048*/ 	.dword	_ZN52_INTERNAL_f6d41790_21_PhiloxDistribution_cu_0636f2c14cuda3std3__419piecewise_constructE
	.align		8
        /*0050*/ 	.dword	_ZN52_INTERNAL_f6d41790_21_PhiloxDistribution_cu_0636f2c14cuda3std3__48in_placeE
	.align		8
        /*0058*/ 	.dword	_ZN52_INTERNAL_f6d41790_21_PhiloxDistribution_cu_0636f2c14cuda3std3__420unreachable_sentinelE
	.align		8
        /*0060*/ 	.dword	_ZN52_INTERNAL_f6d41790_21_PhiloxDistribution_cu_0636f2c14cuda3std6ranges3__45__cpo4swapE
	.align		8
        /*0068*/ 	.dword	_ZN52_INTERNAL_f6d41790_21_PhiloxDistribution_cu_0636f2c14cuda3std6ranges3__45__cpo9iter_moveE
	.align		8
        /*0070*/ 	.dword	_ZN52_INTERNAL_f6d41790_21_PhiloxDistribution_cu_0636f2c14cuda3std6ranges3__45__cpo5beginE
	.align		8
        /*0078*/ 	.dword	_ZN52_INTERNAL_f6d41790_21_PhiloxDistribution_cu_0636f2c14cuda3std6ranges3__45__cpo3endE
	.align		8
        /*0080*/ 	.dword	_ZN52_INTERNAL_f6d41790_21_PhiloxDistribution_cu_0636f2c14cuda3std6ranges3__45__cpo6cbeginE
	.align		8
        /*0088*/ 	.dword	_ZN52_INTERNAL_f6d41790_21_PhiloxDistribution_cu_0636f2c14cuda3std6ranges3__45__cpo4cendE
	.align		8
        /*0090*/ 	.dword	_ZN52_INTERNAL_f6d41790_21_PhiloxDistribution_cu_0636f2c14cuda3std6ranges3__45__cpo7advanceE
	.align		8
        /*0098*/ 	.dword	_ZN52_INTERNAL_f6d41790_21_PhiloxDistribution_cu_0636f2c14cuda3std6ranges3__45__cpo9iter_swapE
	.align		8
        /*00a0*/ 	.dword	_ZN52_INTERNAL_f6d41790_21_PhiloxDistribution_cu_0636f2c14cuda3std6ranges3__45__cpo4nextE
	.align		8
        /*00a8*/ 	.dword	_ZN52_INTERNAL_f6d41790_21_PhiloxDistribution_cu_0636f2c14cuda3std6ranges3__45__cpo4prevE
	.align		8
        /*00b0*/ 	.dword	_ZN52_INTERNAL_f6d41790_21_PhiloxDistribution_cu_0636f2c14cuda3std6ranges3__45__cpo4dataE
	.align		8
        /*00b8*/ 	.dword	_ZN52_INTERNAL_f6d41790_21_PhiloxDistribution_cu_0636f2c14cuda3std6ranges3__45__cpo5cdataE
	.align		8
        /*00c0*/ 	.dword	_ZN52_INTERNAL_f6d41790_21_PhiloxDistribution_cu_0636f2c14cuda3std6ranges3__45__cpo4sizeE
	.align		8
        /*00c8*/ 	.dword	_ZN52_INTERNAL_f6d41790_21_PhiloxDistribution_cu_0636f2c14cuda3std6ranges3__45__cpo5ssizeE
	.align		8
        /*00d0*/ 	.dword	_ZN52_INTERNAL_f6d41790_21_PhiloxDistribution_cu_0636f2c14cuda3std6ranges3__45__cpo8distanceE
	.align		8
        /*00d8*/ 	.dword	_ZN52_INTERNAL_f6d41790_21_PhiloxDistribution_cu_0636f2c16thrust24THRUST_300001_SM_1000_NS6system6detail10sequential3seqE
	.align		8
        /*00e0*/ 	.dword	__cudart_i2opi_d


//--------------------- .text._ZN2at6native54_GLOBAL__N__f6d41790_21_PhiloxDistribution_cu_0636f2c123philox_multi_key_kernelIN3c108BFloat16EZZZZNS0_20_philox_normal_cuda_ERNS_6TensorERKS5_ddENKUlvE_clEvENKUlvE2_clEvENKUlvE_clEvEUlmmE0_ZZZNS0_20_philox_normal_cuda_ES6_S8_ddENKS9_clEvENKSA_clEvEUlfE_EEvPT_PKmllT0_T1_16OffsetCalculatorILi1EjLb0EE --------------------------
	.section	.text._ZN2at6native54_GLOBAL__N__f6d41790_21_PhiloxDistribution_cu_0636f2c123philox_multi_key_kernelIN3c108BFloat16EZZZZNS0_20_philox_normal_cuda_ERNS_6TensorERKS5_ddENKUlvE_clEvENKUlvE2_clEvENKUlvE_clEvEUlmmE0_ZZZNS0_20_philox_normal_cuda_ES6_S8_ddENKS9_clEvENKSA_clEvEUlfE_EEvPT_PKmllT0_T1_16OffsetCalculatorILi1EjLb0EE,"ax",@progbits
	.align	128
.text._ZN2at6native54_GLOBAL__N__f6d41790_21_PhiloxDistribution_cu_0636f2c123philox_multi_key_kernelIN3c108BFloat16EZZZZNS0_20_philox_normal_cuda_ERNS_6TensorERKS5_ddENKUlvE_clEvENKUlvE2_clEvENKUlvE_clEvEUlmmE0_ZZZNS0_20_philox_normal_cuda_ES6_S8_ddENKS9_clEvENKSA_clEvEUlfE_EEvPT_PKmllT0_T1_16OffsetCalculatorILi1EjLb0EE:
        .type           _ZN2at6native54_GLOBAL__N__f6d41790_21_PhiloxDistribution_cu_0636f2c123philox_multi_key_kernelIN3c108BFloat16EZZZZNS0_20_philox_normal_cuda_ERNS_6TensorERKS5_ddENKUlvE_clEvENKUlvE2_clEvENKUlvE_clEvEUlmmE0_ZZZNS0_20_philox_normal_cuda_ES6_S8_ddENKS9_clEvENKSA_clEvEUlfE_EEvPT_PKmllT0_T1_16OffsetCalculatorILi1EjLb0EE,@function
        .size           _ZN2at6native54_GLOBAL__N__f6d41790_21_PhiloxDistribution_cu_0636f2c123philox_multi_key_kernelIN3c108BFloat16EZZZZNS0_20_philox_normal_cuda_ERNS_6TensorERKS5_ddENKUlvE_clEvENKUlvE2_clEvENKUlvE_clEvEUlmmE0_ZZZNS0_20_philox_normal_cuda_ES6_S8_ddENKS9_clEvENKSA_clEvEUlfE_EEvPT_PKmllT0_T1_16OffsetCalculatorILi1EjLb0EE,(.L_x_149 - _ZN2at6native54_GLOBAL__N__f6d41790_21_PhiloxDistribution_cu_0636f2c123philox_multi_key_kernelIN3c108BFloat16EZZZZNS0_20_philox_normal_cuda_ERNS_6TensorERKS5_ddENKUlvE_clEvENKUlvE2_clEvENKUlvE_clEvEUlmmE0_ZZZNS0_20_philox_normal_cuda_ES6_S8_ddENKS9_clEvENKSA_clEvEUlfE_EEvPT_PKmllT0_T1_16OffsetCalculatorILi1EjLb0EE)
        .other          _ZN2at6native54_GLOBAL__N__f6d41790_21_PhiloxDistribution_cu_0636f2c123philox_multi_key_kernelIN3c108BFloat16EZZZZNS0_20_philox_normal_cuda_ERNS_6TensorERKS5_ddENKUlvE_clEvENKUlvE2_clEvENKUlvE_clEvEUlmmE0_ZZZNS0_20_philox_normal_cuda_ES6_S8_ddENKS9_clEvENKSA_clEvEUlfE_EEvPT_PKmllT0_T1_16OffsetCalculatorILi1EjLb0EE,@"STO_CUDA_ENTRY STV_DEFAULT"
_ZN2at6native54_GLOBAL__N__f6d41790_21_PhiloxDistribution_cu_0636f2c123philox_multi_key_kernelIN3c108BFloat16EZZZZNS0_20_philox_normal_cuda_ERNS_6TensorERKS5_ddENKUlvE_clEvENKUlvE2_clEvENKUlvE_clEvEUlmmE0_ZZZNS0_20_philox_normal_cuda_ES6_S8_ddENKS9_clEvENKSA_clEvEUlfE_EEvPT_PKmllT0_T1_16OffsetCalculatorILi1EjLb0EE:
[----:B------:R-:W-:Y:S01]  /*0000*/  LDC R1, c[0x0][0x37c] ;  /* 0x0000df00ff017b82 */ /* 0x000fe20000000800 */
[----:B------:R-:W0:Y:S01]  /*0010*/  LDCU.128 UR8, c[0x0][0x390] ;  /* 0x00007200ff0877ac */ /* 0x000e220008000c00 */
[----:B------:R-:W1:Y:S06]  /*0020*/  S2R R4, SR_TID.X ;  /* 0x0000000000047919 */ /* 0x000e6c0000002100 */
[----:B------:R-:W1:Y:S01]  /*0030*/  LDC R3, c[0x0][0x360] ;  /* 0x0000d800ff037b82 */ /* 0x000e620000000800 */
[----:B------:R-:W-:Y:S01]  /*0040*/  HFMA2 R5, -RZ, RZ, 0, 0 ;  /* 0x00000000ff057431 */ /* 0x000fe200000001ff */
[----:B0-----:R-:W-:-:S06]  /*0050*/  UIADD3 UR4, UP0, UPT, UR10, 0x3, URZ ;  /* 0x000000030a047890 */ /* 0x001fcc000ff1e0ff */
[----:B------:R-:W1:Y:S01]  /*0060*/  S2UR UR10, SR_CTAID.X ;  /* 0x00000000000a79c3 */ /* 0x000e620000002500 */
[----:B------:R-:W-:-:S04]  /*0070*/  UIADD3.X UR5, UPT, UPT, URZ, UR11, URZ, UP0, !UPT ;  /* 0x0000000bff057290 */ /* 0x000fc800087fe4ff */
[----:B------:R-:W-:-:S04]  /*0080*/  USHF.R.S32.HI UR6, URZ, 0x1f, UR5 ;  /* 0x0000001fff067899 */ /* 0x000fc80008011405 */
[----:B------:R-:W-:-:S04]  /*0090*/  ULEA.HI UR6, UP0, UR6, UR4, URZ, 0x2 ;  /* 0x0000000406067291 */ /* 0x000fc8000f8110ff */
[----:B------:R-:W-:-:S04]  /*00a0*/  UIADD3.X UR4, UPT, UPT, URZ, UR5, URZ, UP0, !UPT ;  /* 0x00000005ff047290 */ /* 0x000fc800087fe4ff */
[----:B------:R-:W-:Y:S02]  /*00b0*/  USHF.R.S32.HI UR11, URZ, 0x2, UR4 ;  /* 0x00000002ff0b7899 */ /* 0x000fe40008011404 */
[----:B------:R-:W-:Y:S02]  /*00c0*/  USHF.R.S64 UR6, UR6, 0x2, UR4 ;  /* 0x0000000206067899 */ /* 0x000fe40008001004 */
[----:B------:R-:W-:Y:S01]  /*00d0*/  UIMAD UR7, UR11, UR8, URZ ;  /* 0x000000080b0772a4 */ /* 0x000fe2000f8e02ff */
[----:B-1----:R-:W-:Y:S01]  /*00e0*/  IMAD.WIDE.U32 R4, R3, UR10, R4 ;  /* 0x0000000a03047c25 */ /* 0x002fe2000f8e0004 */
[----:B------:R-:W-:Y:S02]  /*00f0*/  UIMAD.WIDE.U32 UR4, UR6, UR8, URZ ;  /* 0x00000008060472a5 */ /* 0x000fe4000f8e00ff */
[----:B------:R-:W-:-:S04]  /*0100*/  UIMAD UR7, UR6, UR9, UR7 ;  /* 0x00000009060772a4 */ /* 0x000fc8000f8e0207 */
[----:B------:R-:W-:Y:S01]  /*0110*/  UIADD3 UR5, UPT, UPT, UR5, UR7, URZ ;  /* 0x0000000705057290 */ /* 0x000fe2000fffe0ff */
[----:B------:R-:W-:-:S05]  /*0120*/  ISETP.GE.U32.AND P0, PT, R4, UR4, PT ;  /* 0x0000000404007c0c */ /* 0x000fca000bf06070 */
[----:B------:R-:W-:-:S13]  /*0130*/  ISETP.GE.AND.EX P0, PT, R5, UR5, PT, P0 ;  /* 0x0000000505007c0c */ /* 0x000fda000bf06300 */
[----:B------:R-:W-:Y:S05]  /*0140*/  @P0 EXIT ;  /* 0x000000000000094d */ /* 0x000fea0003800000 */
[----:B------:R-:W-:Y:S01]  /*0150*/  LOP3.LUT R0, R5, UR11, RZ, 0xfc, !PT ;  /* 0x0000000b05007c12 */ /* 0x000fe2000f8efcff */
[----:B------:R-:W-:Y:S03]  /*0160*/  BSSY.RECONVERGENT B0, `(.L_x_0) ;  /* 0x0000024000007945 */ /* 0x000fe60003800200 */
[----:B------:R-:W-:-:S13]  /*0170*/  ISETP.NE.U32.AND P0, PT, R0, RZ, PT ;  /* 0x000000ff0000720c */ /* 0x000fda0003f05070 */
[----:B------:R-:W-:Y:S05]  /*0180*/  @P0 BRA `(.L_x_1) ;  /* 0x00000000005c0947 */ /* 0x000fea0003800000 */
[----:B------:R-:W0:Y:S01]  /*0190*/  I2F.U32.RP R0, UR6 ;  /* 0x0000000600007d06 */ /* 0x000e220008209000 */
[----:B------:R-:W-:-:S07]  /*01a0*/  ISETP.NE.U32.AND P2, PT, RZ, UR6, PT ;  /* 0x00000006ff007c0c */ /* 0x000fce000bf45070 */
[----:B0-----:R-:W0:Y:S02]  /*01b0*/  MUFU.RCP R0, R0 ;  /* 0x0000000000007308 */ /* 0x001e240000001000 */
[----:B0-----:R-:W-:Y:S02]  /*01c0*/  VIADD R2, R0, 0xffffffe ;  /* 0x0ffffffe00027836 */ /* 0x001fe40000000000 */
[----:B------:R-:W-:-:S04]  /*01d0*/  IMAD.MOV.U32 R0, RZ, RZ, RZ ;  /* 0x000000ffff007224 */ /* 0x000fc800078e00ff */
[----:B------:R0:W1:Y:S02]  /*01e0*/  F2I.FTZ.U32.TRUNC.NTZ R3, R2 ;  /* 0x0000000200037305 */ /* 0x000064000021f000 */
[----:B0-----:R-:W-:Y:S01]  /*01f0*/  IMAD.MOV.U32 R2, RZ, RZ, RZ ;  /* 0x000000ffff027224 */ /* 0x001fe200078e00ff */
[----:B-1----:R-:W-:-:S05]  /*0200*/  IADD3 R5, PT, PT, RZ, -R3, RZ ;  /* 0x80000003ff057210 */ /* 0x002fca0007ffe0ff */
[----:B------:R-:W-:-:S04]  /*0210*/  IMAD R5, R5, UR6, RZ ;  /* 0x0000000605057c24 */ /* 0x000fc8000f8e02ff */
[----:B------:R-:W-:-:S06]  /*0220*/  IMAD.HI.U32 R3, R3, R5, R2 ;  /* 0x0000000503037227 */ /* 0x000fcc00078e0002 */
[----:B------:R-:W-:-:S05]  /*0230*/  IMAD.HI.U32 R2, R3, R4, RZ ;  /* 0x0000000403027227 */ /* 0x000fca00078e00ff */
[----:B------:R-:W-:-:S05]  /*0240*/  IADD3 R3, PT, PT, -R2, RZ, RZ ;  /* 0x000000ff02037210 */ /* 0x000fca0007ffe1ff */
[----:B------:R-:W-:-:S05]  /*0250*/  IMAD R3, R3, UR6, R4 ;  /* 0x0000000603037c24 */ /* 0x000fca000f8e0204 */
[----:B------:R-:W-:-:S13]  /*0260*/  ISETP.GE.U32.AND P0, PT, R3, UR6, PT ;  /* 0x0000000603007c0c */ /* 0x000fda000bf06070 */
[----:B------:R-:W-:Y:S01]  /*0270*/  @P0 VIADD R3, R3, -UR6 ;  /* 0x8000000603030c36 */ /* 0x000fe20008000000 */
[----:B------:R-:W-:-:S04]  /*0280*/  @P0 IADD3 R2, PT, PT, R2, 0x1, RZ ;  /* 0x0000000102020810 */ /* 0x000fc80007ffe0ff */
[----:B------:R-:W-:Y:S02]  /*0290*/  ISETP.GE.U32.AND P1, PT, R3, UR6, PT ;  /* 0x0000000603007c0c */ /* 0x000fe4000bf26070 */
[----:B------:R-:W-:-:S11]  /*02a0*/  MOV R3, RZ ;  /* 0x000000ff00037202 */ /* 0x000fd60000000f00 */
[----:B------:R-:W-:Y:S01]  /*02b0*/  @P1 VIADD R2, R2, 0x1 ;  /* 0x0000000102021836 */ /* 0x000fe20000000000 */
[----:B------:R-:W-:-:S04]  /*02c0*/  @!P2 LOP3.LUT R2, RZ, UR6, RZ, 0x33, !PT ;  /* 0x00000006ff02ac12 */ /* 0x000fc8000f8e33ff */
[----:B------:R-:W-:-:S05]  /*02d0*/  IADD3 R5, PT, PT, -R2, RZ, RZ ;  /* 0x000000ff02057210 */ /* 0x000fca0007ffe1ff */
[----:B------:R-:W-:Y:S01]  /*02e0*/  IMAD R4, R5, UR6, R4 ;  /* 0x0000000605047c24 */ /* 0x000fe2000f8e0204 */
[----:B------:R-:W-:Y:S06]  /*02f0*/  BRA `(.L_x_2) ;  /* 0x0000000000287947 */ /* 0x000fec0003800000 */
.L_x_1:
[----:B------:R-:W-:-:S07]  /*0300*/  MOV R0, 0x320 ;  /* 0x0000032000007802 */ /* 0x000fce0000000f00 */
[----:B------:R-:W-:Y:S05]  /*0310*/  CALL.REL.NOINC `($__internal_0_$__cuda_sm20_div_s64) ;  /* 0x0000001c00047944 */ /* 0x000fea0003c00000 */
[----:B------:R-:W-:Y:S01]  /*0320*/  IADD3 R3, P0, PT, RZ, -R6, RZ ;  /* 0x80000006ff037210 */ /* 0x000fe20007f1e0ff */
[----:B------:R-:W-:-:S04]  /*0330*/  IMAD.MOV.U32 R2, RZ, RZ, R6 ;  /* 0x000000ffff027224 */ /* 0x000fc800078e0006 */
[----:B------:R-:W-:Y:S02]  /*0340*/  IMAD.X R0, RZ, RZ, ~R7, P0 ;  /* 0x000000ffff007224 */ /* 0x000fe400000e0e07 */
[----:B------:R-:W-:-:S04]  /*0350*/  IMAD.WIDE.U32 R4, R3, UR6, R4 ;  /* 0x0000000603047c25 */ /* 0x000fc8000f8e0004 */
[----:B------:R-:W-:-:S04]  /*0360*/  IMAD R0, R0, UR6, RZ ;  /* 0x0000000600007c24 */ /* 0x000fc8000f8e02ff */
[----:B------:R-:W-:-:S05]  /*0370*/  IMAD R3, R3, UR11, R0 ;  /* 0x0000000b03037c24 */ /* 0x000fca000f8e0200 */
[----:B------:R-:W-:Y:S02]  /*0380*/  IADD3 R0, PT, PT, R5, R3, RZ ;  /* 0x0000000305007210 */ /* 0x000fe40007ffe0ff */
[----:B------:R-:W-:-:S07]  /*0390*/  MOV R3, R7 ;  /* 0x0000000700037202 */ /* 0x000fce0000000f00 */
.L_x_2:
[----:B------:R-:W-:Y:S05]  /*03a0*/  BSYNC.RECONVERGENT B0 ;  /* 0x0000000000007941 */ /* 0x000fea0003800200 */
.L_x_0:
[----:B------:R-:W0:Y:S01]  /*03b0*/  LDC R8, c[0x0][0x3ac] ;  /* 0x0000eb00ff087b82 */ /* 0x000e220000000800 */
[----:B------:R-:W1:Y:S01]  /*03c0*/  LDCU.64 UR4, c[0x0][0x358] ;  /* 0x00006b00ff0477ac */ /* 0x000e620008000a00 */
[----:B------:R-:W-:Y:S01]  /*03d0*/  IMAD.MOV.U32 R5, RZ, RZ, RZ ;  /* 0x000000ffff057224 */ /* 0x000fe200078e00ff */
[----:B0-----:R-:W-:-:S13]  /*03e0*/  ISETP.NE.AND P0, PT, R8, RZ, PT ;  /* 0x000000ff0800720c */ /* 0x001fda0003f05270 */
[----:B-1----:R-:W-:Y:S05]  /*03f0*/  @!P0 BRA `(.L_x_3) ;  /* 0x0000001000508947 */ /* 0x002fea0003800000 */
[----:B------:R-:W0:Y:S01]  /*0400*/  LDCU.64 UR8, c[0x0][0x3b0] ;  /* 0x00007600ff0877ac */ /* 0x000e220008000a00 */
[----:B------:R-:W-:Y:S02]  /*0410*/  HFMA2 R6, -RZ, RZ, 0, 0 ;  /* 0x00000000ff067431 */ /* 0x000fe400000001ff */
[----:B------:R-:W-:Y:S01]  /*0420*/  IMAD.MOV.U32 R7, RZ, RZ, R2 ;  /* 0x000000ffff077224 */ /* 0x000fe200078e0002 */
[----:B------:R-:W-:Y:S01]  /*0430*/  IADD3 R8, PT, PT, R8, -0x1, RZ ;  /* 0xffffffff08087810 */ /* 0x000fe20007ffe0ff */
[----:B------:R-:W1:Y:S03]  /*0440*/  LDCU UR6, c[0x0][0x3b8] ;  /* 0x00007700ff0677ac */ /* 0x000e660008000800 */
[----:B------:R-:W-:Y:S01]  /*0450*/  ISETP.NE.AND P0, PT, R8, RZ, PT ;  /* 0x000000ff0800720c */ /* 0x000fe20003f05270 */
[----:B------:R-:W2:Y:S01]  /*0460*/  LDCU UR7, c[0x0][0x4dc] ;  /* 0x00009b80ff0777ac */ /* 0x000ea20008000800 */
[----:B0-----:R-:W-:-:S05]  /*0470*/  IMAD.HI.U32 R6, R2, UR9, R6 ;  /* 0x0000000902067c27 */ /* 0x001fca000f8e0006 */
[----:B-1----:R-:W-:-:S05]  /*0480*/  SHF.R.U32.HI R7, RZ, UR6, R6 ;  /* 0x00000006ff077c19 */ /* 0x002fca0008011606 */
[----:B------:R-:W-:-:S04]  /*0490*/  IMAD.MOV R5, RZ, RZ, -R7 ;  /* 0x000000ffff057224 */ /* 0x000fc800078e0a07 */
[----:B------:R-:W-:-:S04]  /*04a0*/  IMAD R5, R5, UR8, R2 ;  /* 0x0000000805057c24 */ /* 0x000fc8000f8e0202 */
[----:B--2---:R-:W-:Y:S01]  /*04b0*/  IMAD R5, R5, UR7, RZ ;  /* 0x0000000705057c24 */ /* 0x004fe2000f8e02ff */
[----:B------:R-:W-:Y:S06]  /*04c0*/  @!P0 BRA `(.L_x_3) ;  /* 0x00000010001c8947 */ /* 0x000fec0003800000 */
[----:B------:R-:W0:Y:S01]  /*04d0*/  LDCU.64 UR6, c[0x0][0x3c0] ;  /* 0x00007800ff0677ac */ /* 0x000e220008000a00 */
[----:B------:R-:W-:Y:S01]  /*04e0*/  MOV R6, RZ ;  /* 0x000000ff00067202 */ /* 0x000fe20000000f00 */
[----:B------:R-:W1:Y:S01]  /*04f0*/  LDCU UR8, c[0x0][0x3bc] ;  /* 0x00007780ff0877ac */ /* 0x000e620008000800 */
[----:B------:R-:W2:Y:S03]  /*0500*/  LDCU UR9, c[0x0][0x4e0] ;  /* 0x00009c00ff0977ac */ /* 0x000ea60008000800 */
[----:B0-----:R-:W-:Y:S01]  /*0510*/  IMAD.HI.U32 R9, R7, UR6, R6 ;  /* 0x0000000607097c27 */ /* 0x001fe2000f8e0006 */
[----:B------:R-:W-:-:S04]  /*0520*/  VIMNMX.U32 R6, PT, PT, R8, 0x18, PT ;  /* 0x0000001808067848 */ /* 0x000fc80003fe0000 */
[----:B------:R-:W-:Y:S01]  /*0530*/  SHF.R.U32.HI R9, RZ, UR7, R9 ;  /* 0x00000007ff097c19 */ /* 0x000fe20008011609 */
[----:B------:R-:W-:-:S03]  /*0540*/  VIADD R6, R6, 0x1 ;  /* 0x0000000106067836 */ /* 0x000fc60000000000 */
[----:B------:R-:W-:Y:S02]  /*0550*/  IADD3 R11, PT, PT, -R9, RZ, RZ ;  /* 0x000000ff090b7210 */ /* 0x000fe40007ffe1ff */
[----:B------:R-:W-:-:S03]  /*0560*/  ISETP.NE.AND P0, PT, R6, 0x2, PT ;  /* 0x000000020600780c */ /* 0x000fc60003f05270 */
[----:B-1----:R-:W-:-:S04]  /*0570*/  IMAD R10, R11, UR8, R7 ;  /* 0x000000080b0a7c24 */ /* 0x002fc8000f8e0207 */
[----:B--2---:R-:W-:-:S06]  /*0580*/  IMAD R5, R10, UR9, R5 ;  /* 0x000000090a057c24 */ /* 0x004fcc000f8e0205 */
[----:B------:R-:W-:Y:S05]  /*0590*/  @!P0 BRA `(.L_x_3) ;  /* 0x0000000c00e88947 */ /* 0x000fea0003800000 */
[----:B------:R-:W0:Y:S01]  /*05a0*/  LDCU.64 UR8, c[0x0][0x3c8] ;  /* 0x00007900ff0877ac */ /* 0x000e220008000a00 */
[----:B------:R-:W-:Y:S01]  /*05b0*/  IMAD.MOV.U32 R8, RZ, RZ, RZ ;  /* 0x000000ffff087224 */ /* 0x000fe200078e00ff */
[----:B------:R-:W-:Y:S01]  /*05c0*/  ISETP.NE.AND P0, PT, R6, 0x3, PT ;  /* 0x000000030600780c */ /* 0x000fe20003f05270 */
[----:B------:R-:W1:Y:S01]  /*05d0*/  LDCU UR6, c[0x0][0x3d0] ;  /* 0x00007a00ff0677ac */ /* 0x000e620008000800 */
[----:B------:R-:W2:Y:S01]  /*05e0*/  LDCU UR7, c[0x0][0x4e4] ;  /* 0x00009c80ff0777ac */ /* 0x000ea20008000800 */
[----:B0-----:R-:W-:-:S05]  /*05f0*/  IMAD.HI.U32 R10, R9, UR9, R8 ;  /* 0x00000009090a7c27 */ /* 0x001fca000f8e0008 */
[----:B-1----:R-:W-:-:S04]  /*0600*/  SHF.R.U32.HI R11, RZ, UR6, R10 ;  /* 0x00000006ff0b7c19 */ /* 0x002fc8000801160a */
[----:B------:R-:W-:-:S05]  /*0610*/  IADD3 R8, PT, PT, -R11, RZ, RZ ;  /* 0x000000ff0b087210 */ /* 0x000fca0007ffe1ff */
[----:B------:R-:W-:-:S04]  /*0620*/  IMAD R8, R8, UR8, R9 ;  /* 0x0000000808087c24 */ /* 0x000fc8000f8e0209 */
[----:B--2---:R-:W-:Y:S01]  /*0630*/  IMAD R5, R8, UR7, R5 ;  /* 0x0000000708057c24 */ /* 0x004fe2000f8e0205 */
[----:B------:R-:W-:Y:S06]  /*0640*/  @!P0 BRA `(.L_x_3) ;  /* 0x0000000c00bc8947 */ /* 0x000fec0003800000 */
[----:B------:R-:W0:Y:S01]  /*0650*/  LDCU.64 UR6, c[0x0][0x3d8] ;  /* 0x00007b00ff0677ac */ /* 0x000e220008000a00 */
[----:B------:R-:W-:Y:S01]  /*0660*/  IMAD.MOV.U32 R10, RZ, RZ, RZ ;  /* 0x000000ffff0a7224 */ /* 0x000fe200078e00ff */
[----:B------:R-:W-:Y:S01]  /*0670*/  ISETP.NE.AND P0, PT, R6, 0x4, PT ;  /* 0x000000040600780c */ /* 0x000fe20003f05270 */
[----:B------:R-:W1:Y:S01]  /*0680*/  LDCU UR8, c[0x0][0x3d4] ;  /* 0x00007a80ff0877ac */ /* 0x000e620008000800 */
[----:B------:R-:W2:Y:S01]  /*0690*/  LDCU UR9, c[0x0][0x4e8] ;  /* 0x00009d00ff0977ac */ /* 0x000ea20008000800 */
[----:B0-----:R-:W-:-:S05]  /*06a0*/  IMAD.HI.U32 R8, R11, UR6, R10 ;  /* 0x000000060b087c27 */ /* 0x001fca000f8e000a */
[----:B------:R-:W-:-:S04]  /*06b0*/  SHF.R.U32.HI R9, RZ, UR7, R8 ;  /* 0x00000007ff097c19 */ /* 0x000fc80008011608 */
[----:B------:R-:W-:-:S05]  /*06c0*/  IADD3 R10, PT, PT, -R9, RZ, RZ ;  /* 0x000000ff090a7210 */ /* 0x000fca0007ffe1ff */
[----:B-1----:R-:W-:-:S04]  /*06d0*/  IMAD R10, R10, UR8, R11 ;  /* 0x000000080a0a7c24 */ /* 0x002fc8000f8e020b */
        /* <DEDUP_REMOVED lines=211> */
[----:B------:R-:W-:Y:S01]  /*1410*/  ISETP.NE.AND P0, PT, R6, 0x18, PT ;  /* 0x000000180600780c */ /* 0x000fe20003f05270 */
[----:B------:R-:W0:Y:S01]  /*1420*/  LDCU.64 UR6, c[0x0][0x4c8] ;  /* 0x00009900ff0677ac */ /* 0x000e220008000a00 */
[----:B------:R-:W-:-:S11]  /*1430*/  IMAD.MOV.U32 R6, RZ, RZ, RZ ;  /* 0x000000ffff067224 */ /* 0x000fd600078e00ff */
[----:B------:R-:W1:Y:S01]  /*1440*/  @P0 LDC.64 R8, c[0x0][0x4d0] ;  /* 0x00013400ff080b82 */ /* 0x000e620000000a00 */
[----:B0-----:R-:W-:Y:S01]  /*1450*/  IMAD.HI.U32 R10, R7, UR6, R6 ;  /* 0x00000006070a7c27 */ /* 0x001fe2000f8e0006 */
[----:B------:R-:W0:Y:S06]  /*1460*/  LDCU UR6, c[0x0][0x4c4] ;  /* 0x00009880ff0677ac */ /* 0x000e2c0008000800 */
[----:B------:R-:W2:Y:S01]  /*1470*/  @P0 LDC R12, c[0x0][0x4d8] ;  /* 0x00013600ff0c0b82 */ /* 0x000ea20000000800 */
[----:B------:R-:W-:Y:S01]  /*1480*/  SHF.R.U32.HI R11, RZ, UR7, R10 ;  /* 0x00000007ff0b7c19 */ /* 0x000fe2000801160a */
[----:B------:R-:W3:Y:S01]  /*1490*/  LDCU UR7, c[0x0][0x538] ;  /* 0x0000a700ff0777ac */ /* 0x000ee20008000800 */
[----:B------:R-:W-:-:S05]  /*14a0*/  @P0 MOV R10, RZ ;  /* 0x000000ff000a0202 */ /* 0x000fca0000000f00 */
[----:B------:R-:W4:Y:S01]  /*14b0*/  @P0 LDC R13, c[0x0][0x53c] ;  /* 0x00014f00ff0d0b82 */ /* 0x000f220000000800 */
[--C-:B------:R-:W-:Y:S02]  /*14c0*/  IMAD.MOV R6, RZ, RZ, -R11.reuse ;  /* 0x000000ffff067224 */ /* 0x100fe400078e0a0b */
[----:B-1----:R-:W-:-:S04]  /*14d0*/  @P0 IMAD.HI.U32 R9, R11, R9, R10 ;  /* 0x000000090b090227 */ /* 0x002fc800078e000a */
[----:B0-----:R-:W-:Y:S01]  /*14e0*/  IMAD R6, R6, UR6, R7 ;  /* 0x0000000606067c24 */ /* 0x001fe2000f8e0207 */
[----:B--2---:R-:W-:-:S03]  /*14f0*/  @P0 SHF.R.U32.HI R9, RZ, R12, R9 ;  /* 0x0000000cff090219 */ /* 0x004fc60000011609 */
[----:B---3--:R-:W-:Y:S01]  /*1500*/  IMAD R5, R6, UR7, R5 ;  /* 0x0000000706057c24 */ /* 0x008fe2000f8e0205 */
[----:B------:R-:W-:-:S05]  /*1510*/  @P0 IADD3 R9, PT, PT, -R9, RZ, RZ ;  /* 0x000000ff09090210 */ /* 0x000fca0007ffe1ff */
[----:B------:R-:W-:-:S04]  /*1520*/  @P0 IMAD R8, R9, R8, R11 ;  /* 0x0000000809080224 */ /* 0x000fc800078e020b */
[----:B----4-:R-:W-:-:S07]  /*1530*/  @P0 IMAD R5, R8, R13, R5 ;  /* 0x0000000d08050224 */ /* 0x010fce00078e0205 */
.L_x_3:
[----:B------:R-:W0:Y:S01]  /*1540*/  LDC.64 R6, c[0x0][0x388] ;  /* 0x0000e200ff067b82 */ /* 0x000e220000000a00 */
[----:B------:R-:W-:-:S04]  /*1550*/  VIADD R11, R5, 0x1 ;  /* 0x00000001050b7836 */ /* 0x000fc80000000000 */
[----:B0-----:R-:W-:-:S06]  /*1560*/  IMAD.WIDE.U32 R10, R11, 0x8, R6 ;  /* 0x000000080b0a7825 */ /* 0x001fcc00078e0006 */
[----:B------:R-:W2:Y:S01]  /*1570*/  LDG.E.64.CONSTANT R10, desc[UR4][R10.64] ;  /* 0x000000040a0a7981 */ /* 0x000ea2000c1e9b00 */
[----:B------:R-:W-:-:S06]  /*1580*/  IMAD.WIDE.U32 R6, R5, 0x8, R6 ;  /* 0x0000000805067825 */ /* 0x000fcc00078e0006 */
[----:B------:R-:W3:Y:S01]  /*1590*/  LDG.E.64.CONSTANT R6, desc[UR4][R6.64] ;  /* 0x0000000406067981 */ /* 0x000ee2000c1e9b00 */
[----:B--2---:R-:W-:-:S05]  /*15a0*/  IADD3 R12, P0, PT, R10, R4, RZ ;  /* 0x000000040a0c7210 */ /* 0x004fca0007f1e0ff */
[----:B------:R-:W-:-:S04]  /*15b0*/  IMAD.WIDE.U32 R12, R12, -0x2daee0ad, RZ ;  /* 0xd2511f530c0c7825 */ /* 0x000fc800078e00ff */
[----:B---3--:R-:W-:Y:S01]  /*15c0*/  VIADD R5, R6, 0x9e3779b9 ;  /* 0x9e3779b906057836 */ /* 0x008fe20000000000 */
[----:B------:R-:W-:Y:S02]  /*15d0*/  LOP3.LUT R8, R13, R7, RZ, 0x3c, !PT ;  /* 0x000000070d087212 */ /* 0x000fe400078e3cff */
[----:B------:R-:W-:-:S03]  /*15e0*/  IADD3.X R13, PT, PT, R11, R0, RZ, P0, !PT ;  /* 0x000000000b0d7210 */ /* 0x000fc600007fe4ff */
[----:B------:R-:W-:Y:S01]  /*15f0*/  IMAD.WIDE.U32 R8, R8, -0x326172a9, RZ ;  /* 0xcd9e8d5708087825 */ /* 0x000fe200078e00ff */
[----:B------:R-:W-:-:S03]  /*1600*/  LOP3.LUT R14, R13, R6, RZ, 0x3c, !PT ;  /* 0x000000060d0e7212 */ /* 0x000fc600078e3cff */
[----:B------:R-:W-:Y:S01]  /*1610*/  VIADD R13, R7, 0x76cf5d0a ;  /* 0x76cf5d0a070d7836 */ /* 0x000fe20000000000 */
[----:B------:R-:W-:Y:S01]  /*1620*/  LOP3.LUT R9, R9, R5, RZ, 0x3c, !PT ;  /* 0x0000000509097212 */ /* 0x000fe200078e3cff */
[----:B------:R-:W-:Y:S01]  /*1630*/  IMAD.WIDE.U32 R14, R14, -0x2daee0ad, RZ ;  /* 0xd2511f530e0e7825 */ /* 0x000fe200078e00ff */
[----:B------:R-:W-:-:S03]  /*1640*/  IADD3 R5, PT, PT, R7, -0x4498517b, RZ ;  /* 0xbb67ae8507057810 */ /* 0x000fc60007ffe0ff */
[----:B------:R-:W-:Y:S01]  /*1650*/  IMAD.WIDE.U32 R10, R9, -0x2daee0ad, RZ ;  /* 0xd2511f53090a7825 */ /* 0x000fe200078e00ff */
[----:B------:R-:W-:-:S03]  /*1660*/  LOP3.LUT R5, R5, R12, R15, 0x96, !PT ;  /* 0x0000000c05057212 */ /* 0x000fc600078e960f */
[C---:B------:R-:W-:Y:S01]  /*1670*/  VIADD R9, R6.reuse, 0xdaa66d2b ;  /* 0xdaa66d2b06097836 */ /* 0x040fe20000000000 */
[----:B------:R-:W-:Y:S01]  /*1680*/  LOP3.LUT R13, R13, R14, R11, 0x96, !PT ;  /* 0x0000000e0d0d7212 */ /* 0x000fe200078e960b */
[----:B------:R-:W-:Y:S01]  /*1690*/  IMAD.WIDE.U32 R14, R5, -0x326172a9, RZ ;  /* 0xcd9e8d57050e7825 */ /* 0x000fe200078e00ff */
[----:B------:R-:W-:-:S03]  /*16a0*/  IADD3 R5, PT, PT, R6, 0x3c6ef372, RZ ;  /* 0x3c6ef37206057810 */ /* 0x000fc60007ffe0ff */
[----:B------:R-:W-:Y:S01]  /*16b0*/  IMAD.WIDE.U32 R12, R13, -0x326172a9, RZ ;  /* 0xcd9e8d570d0c7825 */ /* 0x000fe200078e00ff */
[----:B------:R-:W-:-:S03]  /*16c0*/  LOP3.LUT R5, R5, R15, R8, 0x96, !PT ;  /* 0x0000000f05057212 */ /* 0x000fc600078e9608 */
[----:B------:R-:W-:Y:S01]  /*16d0*/  VIADD R11, R7, 0xed9eba14 ;  /* 0xed9eba14070b7836 */ /* 0x000fe20000000000 */
[----:B------:R-:W-:Y:S01]  /*16e0*/  LOP3.LUT R9, R9, R13, R14, 0x96, !PT ;  /* 0x0000000d09097212 */ /* 0x000fe200078e960e */
[----:B------:R-:W-:Y:S01]  /*16f0*/  IMAD.WIDE.U32 R14, R5, -0x2daee0ad, RZ ;  /* 0xd2511f53050e7825 */ /* 0x000fe200078e00ff */
[----:B------:R-:W-:-:S03]  /*1700*/  IADD3 R5, PT, PT, R7, 0x32370b8f, RZ ;  /* 0x32370b8f07057810 */ /* 0x000fc60007ffe0ff */
[----:B------:R-:W-:Y:S01]  /*1710*/  IMAD.WIDE.U32 R8, R9, -0x2daee0ad, RZ ;  /* 0xd2511f5309087825 */ /* 0x000fe200078e00ff */
[----:B------:R-:W-:-:S04]  /*1720*/  LOP3.LUT R5, R5, R10, R15, 0x96, !PT ;  /* 0x0000000a05057212 */ /* 0x000fc800078e960f */
[----:B------:R-:W-:Y:S01]  /*1730*/  LOP3.LUT R11, R11, R14, R9, 0x96, !PT ;  /* 0x0000000e0b0b7212 */ /* 0x000fe200078e9609 */
[----:B------:R-:W-:Y:S01]  /*1740*/  IMAD.WIDE.U32 R14, R5, -0x326172a9, RZ ;  /* 0xcd9e8d57050e7825 */ /* 0x000fe200078e00ff */
[----:B------:R-:W-:-:S03]  /*1750*/  IADD3 R5, PT, PT, R6, 0x78dde6e4, RZ ;  /* 0x78dde6e406057810 */ /* 0x000fc60007ffe0ff */
[----:B------:R-:W-:Y:S01]  /*1760*/  VIADD R9, R6, 0x1715609d ;  /* 0x1715609d06097836 */ /* 0x000fe20000000000 */
[----:B------:R-:W-:Y:S01]  /*1770*/  LOP3.LUT R5, R5, R15, R12, 0x96, !PT ;  /* 0x0000000f05057212 */ /* 0x000fe200078e960c */
[----:B------:R-:W-:-:S05]  /*1780*/  IMAD.WIDE.U32 R10, R11, -0x326172a9, RZ ;  /* 0xcd9e8d570b0a7825 */ /* 0x000fca00078e00ff */
[----:B------:R-:W-:Y:S01]  /*1790*/  LOP3.LUT R9, R9, R11, R14, 0x96, !PT ;  /* 0x0000000b09097212 */ /* 0x000fe200078e960e */
[----:B------:R-:W-:Y:S01]  /*17a0*/  IMAD.WIDE.U32 R14, R5, -0x2daee0ad, RZ ;  /* 0xd2511f53050e7825 */ /* 0x000fe200078e00ff */
[----:B------:R-:W-:-:S03]  /*17b0*/  IADD3 R5, PT, PT, R7, -0x56f99767, RZ ;  /* 0xa906689907057810 */ /* 0x000fc60007ffe0ff */
        /* <DEDUP_REMOVED lines=11> */
[----:B------:R-:W-:-:S03]  /*1870*/  IADD3 R5, PT, PT, R7, 0x1fd5c5a3, RZ ;  /* 0x1fd5c5a307057810 */ /* 0x000fc60007ffe0ff */
[----:B------:R-:W-:Y:S01]  /*1880*/  VIADD R9, R7, 0xdb3d7428 ;  /* 0xdb3d742807097836 */ /* 0x000fe20000000000 */
[----:B------:R-:W-:Y:S01]  /*1890*/  LOP3.LUT R5, R5, R12, R15, 0x96, !PT ;  /* 0x0000000c05057212 */ /* 0x000fe200078e960f */
[----:B------:R-:W-:Y:S01]  /*18a0*/  IMAD.WIDE.U32 R10, R11, -0x2daee0ad, RZ ;  /* 0xd2511f530b0a7825 */ /* 0x000fe200078e00ff */
[----:B------:R-:W-:-:S04]  /*18b0*/  IADD3 R7, PT, PT, R7, -0x695add53, RZ ;  /* 0x96a522ad07077810 */ /* 0x000fc80007ffe0ff */
[----:B------:R-:W-:Y:S01]  /*18c0*/  LOP3.LUT R12, R9, R14, R11, 0x96, !PT ;  /* 0x0000000e090c7212 */ /* 0x000fe200078e960b */
[----:B------:R-:W-:Y:S01]  /*18d0*/  IMAD.WIDE.U32 R14, R5, -0x326172a9, RZ ;  /* 0xcd9e8d57050e7825 */ /* 0x000fe200078e00ff */
[----:B------:R-:W-:-:S03]  /*18e0*/  IADD3 R9, PT, PT, R6, -0xe443238, RZ ;  /* 0xf1bbcdc806097810 */ /* 0x000fc60007ffe0ff */
[----:B------:R-:W-:Y:S01]  /*18f0*/  VIADD R5, R6, 0x8ff34781 ;  /* 0x8ff3478106057836 */ /* 0x000fe20000000000 */
[----:B------:R-:W-:Y:S01]  /*1900*/  LOP3.LUT R9, R9, R15, R8, 0x96, !PT ;  /* 0x0000000f09097212 */ /* 0x000fe200078e9608 */
[----:B------:R-:W-:-:S04]  /*1910*/  IMAD.WIDE.U32 R12, R12, -0x326172a9, RZ ;  /* 0xcd9e8d570c0c7825 */ /* 0x000fc800078e00ff */
[----:B------:R-:W-:Y:S01]  /*1920*/  IMAD.WIDE.U32 R8, R9, -0x2daee0ad, RZ ;  /* 0xd2511f5309087825 */ /* 0x000fe200078e00ff */
[----:B------:R-:W-:Y:S02]  /*1930*/  LOP3.LUT R5, R14, R13, R5, 0x96, !PT ;  /* 0x0000000d0e057212 */ /* 0x000fe400078e9605 */
[----:B------:R-:W-:Y:S01]  /*1940*/  I2FP.F32.U32 R12, R12 ;  /* 0x0000000c000c7245 */ /* 0x000fe20000201000 */
[----:B------:R-:W-:Y:S01]  /*1950*/  IMAD.MOV.U32 R11, RZ, RZ, 0x2f800000 ;  /* 0x2f800000ff0b7424 */ /* 0x000fe200078e00ff */
[----:B------:R-:W-:Y:S02]  /*1960*/  LOP3.LUT R7, R10, R7, R9, 0x96, !PT ;  /* 0x000000070a077212 */ /* 0x000fe400078e9609 */
[----:B------:R-:W-:Y:S01]  /*1970*/  I2FP.F32.U32 R5, R5 ;  /* 0x0000000500057245 */ /* 0x000fe20000201000 */
[----:B------:R-:W-:Y:S01]  /*1980*/  FFMA.FTZ R12, R12, R11, 1.1641532182693481445e-10 ;  /* 0x2f0000000c0c7423 */ /* 0x000fe2000001000b */
[----:B------:R-:W-:Y:S02]  /*1990*/  I2FP.F32.U32 R7, R7 ;  /* 0x0000000700077245 */ /* 0x000fe40000201000 */
[----:B------:R-:W-:Y:S01]  /*19a0*/  I2FP.F32.U32 R8, R8 ;  /* 0x0000000800087245 */ /* 0x000fe20000201000 */
[-C--:B------:R-:W-:Y:S01]  /*19b0*/  FFMA.FTZ R5, R5, R11.reuse, 1.1641532182693481445e-10 ;  /* 0x2f00000005057423 */ /* 0x080fe2000001000b */
[----:B------:R-:W-:Y:S01]  /*19c0*/  FMUL.FTZ R12, R12, 6.2831854820251464844 ;  /* 0x40c90fdb0c0c7820 */ /* 0x000fe20000410000 */
[----:B------:R-:W-:-:S02]  /*19d0*/  FFMA.FTZ R9, R7, R11, 1.1641532182693481445e-10 ;  /* 0x2f00000007097423 */ /* 0x000fc4000001000b */
[----:B------:R-:W0:Y:S01]  /*19e0*/  LDC.64 R6, c[0x0][0x398] ;  /* 0x0000e600ff067b82 */ /* 0x000e220000000a00 */
[----:B------:R-:W-:Y:S01]  /*19f0*/  FFMA.FTZ R8, R8, R11, 1.1641532182693481445e-10 ;  /* 0x2f00000008087423 */ /* 0x000fe2000001000b */
[----:B------:R-:W1:Y:S01]  /*1a00*/  MUFU.LG2 R5, R5 ;  /* 0x0000000500057308 */ /* 0x000e620000000c00 */
[----:B------:R-:W-:Y:S02]  /*1a10*/  FMUL.RZ R14, R12, 0.15915493667125701904 ;  /* 0x3e22f9830c0e7820 */ /* 0x000fe4000040c000 */
[----:B------:R-:W-:-:S04]  /*1a20*/  FMUL.FTZ R8, R8, 6.2831854820251464844 ;  /* 0x40c90fdb08087820 */ /* 0x000fc80000410000 */
[----:B------:R-:W-:Y:S01]  /*1a30*/  FMUL.RZ R16, R8, 0.15915493667125701904 ;  /* 0x3e22f98308107820 */ /* 0x000fe2000040c000 */
[----:B------:R-:W2:Y:S08]  /*1a40*/  MUFU.LG2 R9, R9 ;  /* 0x0000000900097308 */ /* 0x000eb00000000c00 */
[----:B------:R-:W-:Y:S01]  /*1a50*/  MUFU.SIN R10, R14 ;  /* 0x0000000e000a7308 */ /* 0x000fe20000000400 */
[----:B-1----:R-:W-:-:S04]  /*1a60*/  FMUL.FTZ R5, R5, 0.69314718246459960938 ;  /* 0x3f31721805057820 */ /* 0x002fc80000410000 */
[----:B------:R-:W-:Y:S01]  /*1a70*/  FMUL.FTZ R8, R5, -2 ;  /* 0xc000000005087820 */ /* 0x000fe20000410000 */
[----:B0-----:R-:W-:Y:S01]  /*1a80*/  SHF.R.S32.HI R5, RZ, 0x1f, R7 ;  /* 0x0000001fff057819 */ /* 0x001fe20000011407 */
[-C--:B------:R-:W-:Y:S01]  /*1a90*/  IMAD R3, R3, R6.reuse, RZ ;  /* 0x0000000603037224 */ /* 0x080fe200078e02ff */
[----:B------:R-:W-:Y:S01]  /*1aa0*/  MUFU.COS R11, R14 ;  /* 0x0000000e000b7308 */ /* 0x000fe20000000000 */
[----:B--2---:R-:W-:Y:S01]  /*1ab0*/  FMUL.FTZ R9, R9, 0.69314718246459960938 ;  /* 0x3f31721809097820 */ /* 0x004fe20000410000 */
[----:B------:R-:W-:Y:S01]  /*1ac0*/  LEA.HI R5, P0, R5, R6, RZ, 0x2 ;  /* 0x0000000605057211 */ /* 0x000fe200078110ff */
[-C--:B------:R-:W-:Y:S02]  /*1ad0*/  IMAD R3, R2, R7.reuse, R3 ;  /* 0x0000000702037224 */ /* 0x080fe400078e0203 */
[----:B------:R-:W-:Y:S01]  /*1ae0*/  FMUL.FTZ R9, R9, -2 ;  /* 0xc000000009097820 */ /* 0x000fe20000410000 */
[----:B------:R-:W-:Y:S02]  /*1af0*/  IADD3.X R18, PT, PT, RZ, R7, RZ, P0, !PT ;  /* 0x00000007ff127210 */ /* 0x000fe400007fe4ff */
[----:B------:R-:W-:Y:S01]  /*1b00*/  LOP3.LUT P0, RZ, R6, 0x3, RZ, 0xc0, !PT ;  /* 0x0000000306ff7812 */ /* 0x000fe2000780c0ff */
[----:B------:R-:W0:Y:S01]  /*1b10*/  MUFU.SQRT R13, R8 ;  /* 0x00000008000d7308 */ /* 0x000e220000002000 */
[----:B------:R-:W-:-:S02]  /*1b20*/  SHF.R.S64 R5, R5, 0x2, R18 ;  /* 0x0000000205057819 */ /* 0x000fc40000001012 */
[----:B------:R-:W-:Y:S02]  /*1b30*/  SHF.R.S32.HI R17, RZ, 0x2, R18 ;  /* 0x00000002ff117819 */ /* 0x000fe40000011412 */
[C---:B------:R-:W-:Y:S02]  /*1b40*/  ISETP.GE.U32.AND P1, PT, R4.reuse, R5, PT ;  /* 0x000000050400720c */ /* 0x040fe40003f26070 */
[----:B------:R-:W-:Y:S01]  /*1b50*/  SHF.L.U64.HI R5, R4, 0x2, R0 ;  /* 0x0000000204057819 */ /* 0x000fe20000010200 */
[----:B------:R-:W-:Y:S01]  /*1b60*/  MUFU.COS R12, R16 ;  /* 0x00000010000c7308 */ /* 0x000fe20000000000 */
[----:B------:R-:W-:Y:S01]  /*1b70*/  ISETP.GE.OR.EX P0, PT, R0, R17, P0, P1 ;  /* 0x000000110000720c */ /* 0x000fe20000706710 */
[----:B------:R-:W-:-:S06]  /*1b80*/  IMAD.SHL.U32 R4, R4, 0x4, RZ ;  /* 0x0000000404047824 */ /* 0x000fcc00078e00ff */
[----:B------:R1:W2:Y:S01]  /*1b90*/  MUFU.SQRT R15, R9 ;  /* 0x00000009000f7308 */ /* 0x0002a20000002000 */
[----:B0-----:R-:W-:-:S07]  /*1ba0*/  FMUL.FTZ R18, R13, R11 ;  /* 0x0000000b0d127220 */ /* 0x001fce0000410000 */
[----:B------:R0:W3:Y:S01]  /*1bb0*/  MUFU.SIN R14, R16 ;  /* 0x00000010000e7308 */ /* 0x0000e20000000400 */
[----:B-1----:R-:W-:-:S04]  /*1bc0*/  IMAD.WIDE.U32 R8, R2, R6, R4 ;  /* 0x0000000602087225 */ /* 0x002fc800078e0004 */
[----:B0-----:R-:W-:Y:S01]  /*1bd0*/  FMUL.FTZ R16, R13, R10 ;  /* 0x0000000a0d107220 */ /* 0x001fe20000410000 */
[----:B--2---:R-:W-:Y:S01]  /*1be0*/  FMUL.FTZ R12, R15, R12 ;  /* 0x0000000c0f0c7220 */ /* 0x004fe20000410000 */
[----:B------:R-:W-:Y:S01]  /*1bf0*/  IADD3 R13, PT, PT, R9, R3, RZ ;  /* 0x00000003090d7210 */ /* 0x000fe20007ffe0ff */
[----:B---3--:R-:W-:Y:S01]  /*1c00*/  FMUL.FTZ R0, R15, R14 ;  /* 0x0000000e0f007220 */ /* 0x008fe20000410000 */
[----:B------:R-:W-:Y:S06]  /*1c10*/  @P0 BRA `(.L_x_4) ;  /* 0x0000000000340947 */ /* 0x000fec0003800000 */
[----:B------:R-:W0:Y:S01]  /*1c20*/  LDC R7, c[0x0][0x3a4] ;  /* 0x0000e900ff077b82 */ /* 0x000e220000000800 */
[----:B------:R-:W0:Y:S01]  /*1c30*/  LDCU UR6, c[0x0][0x3a8] ;  /* 0x00007500ff0677ac */ /* 0x000e220008000800 */
[----:B------:R-:W1:Y:S02]  /*1c40*/  LDCU.64 UR8, c[0x0][0x380] ;  /* 0x00007000ff0877ac */ /* 0x000e640008000a00 */
[----:B-1----:R-:W-:Y:S01]  /*1c50*/  LEA R2, P0, R8, UR8, 0x1 ;  /* 0x0000000808027c11 */ /* 0x002fe2000f8008ff */
[--C-:B0-----:R-:W-:Y:S01]  /*1c60*/  FFMA.FTZ R4, R18, UR6, R7.reuse ;  /* 0x0000000612047c23 */ /* 0x101fe20008010007 */
[--C-:B------:R-:W-:Y:S01]  /*1c70*/  FFMA.FTZ R5, R16, UR6, R7.reuse ;  /* 0x0000000610057c23 */ /* 0x100fe20008010007 */
[--C-:B------:R-:W-:Y:S01]  /*1c80*/  FFMA.FTZ R12, R12, UR6, R7.reuse ;  /* 0x000000060c0c7c23 */ /* 0x100fe20008010007 */
[----:B------:R-:W-:Y:S01]  /*1c90*/  FFMA.FTZ R7, R0, UR6, R7 ;  /* 0x0000000600077c23 */ /* 0x000fe20008010007 */
[----:B------:R-:W-:Y:S02]  /*1ca0*/  LEA.HI.X R3, R8, UR9, R13, 0x1, P0 ;  /* 0x0000000908037c11 */ /* 0x000fe400080f0c0d */
[----:B------:R-:W-:-:S02]  /*1cb0*/  F2FP.BF16.F32.PACK_AB R4, R5, R4 ;  /* 0x000000040504723e */ /* 0x000fc400000010ff */
[----:B------:R-:W-:-:S05]  /*1cc0*/  F2FP.BF16.F32.PACK_AB R5, R7, R12 ;  /* 0x0000000c0705723e */ /* 0x000fca00000010ff */
[----:B------:R-:W-:Y:S01]  /*1cd0*/  STG.E.64 desc[UR4][R2.64], R4 ;  /* 0x0000000402007986 */ /* 0x000fe2000c101b04 */
[----:B------:R-:W-:Y:S05]  /*1ce0*/  EXIT ;  /* 0x000000000000794d */ /* 0x000fea0003800000 */
.L_x_4:
[----:B------:R-:W-:-:S04]  /*1cf0*/  ISETP.GE.U32.AND P0, PT, R4, R6, PT ;  /* 0x000000060400720c */ /* 0x000fc80003f06070 */
[----:B------:R-:W-:-:S13]  /*1d00*/  ISETP.GE.AND.EX P0, PT, R5, R7, PT, P0 ;  /* 0x000000070500720c */ /* 0x000fda0003f06300 */
[----:B------:R-:W-:Y:S05]  /*1d10*/  @P0 EXIT ;  /* 0x000000000000094d */ /* 0x000fea0003800000 */
[----:B------:R-:W0:Y:S01]  /*1d20*/  LDC R9, c[0x0][0x3a8] ;  /* 0x0000ea00ff097b82 */ /* 0x000e220000000800 */
[----:B------:R-:W1:Y:S01]  /*1d30*/  LDCU.64 UR6, c[0x0][0x380] ;  /* 0x00007000ff0677ac */ /* 0x000e620008000a00 */
[----:B------:R-:W-:-:S04]  /*1d40*/  IADD3 R3, P1, PT, R4, 0x1, RZ ;  /* 0x0000000104037810 */ /* 0x000fc80007f3e0ff */
[----:B------:R-:W-:Y:S01]  /*1d50*/  ISETP.GE.U32.AND P0, PT, R3, R6, PT ;  /* 0x000000060300720c */ /* 0x000fe20003f06070 */
[----:B------:R-:W-:Y:S01]  /*1d60*/  IMAD.X R14, RZ, RZ, R5, P1 ;  /* 0x000000ffff0e7224 */ /* 0x000fe200008e0605 */
[----:B------:R-:W0:Y:S04]  /*1d70*/  LDC R11, c[0x0][0x3a4] ;  /* 0x0000e900ff0b7b82 */ /* 0x000e280000000800 */
[----:B------:R-:W-:Y:S02]  /*1d80*/  ISETP.GE.U32.AND.EX P0, PT, R14, R7, PT, P0 ;  /* 0x000000070e00720c */ /* 0x000fe40003f06100 */
[----:B-1----:R-:W-:-:S04]  /*1d90*/  LEA R2, P1, R8, UR6, 0x1 ;  /* 0x0000000608027c11 */ /* 0x002fc8000f8208ff */
[----:B------:R-:W-:Y:S01]  /*1da0*/  LEA.HI.X R3, R8, UR7, R13, 0x1, P1 ;  /* 0x0000000708037c11 */ /* 0x000fe200088f0c0d */
[----:B0-----:R-:W-:-:S05]  /*1db0*/  FFMA.FTZ R10, R18, R9, R11 ;  /* 0x00000009120a7223 */ /* 0x001fca000001000b */
[----:B------:R-:W-:-:S05]  /*1dc0*/  F2FP.BF16.F32.PACK_AB R10, RZ, R10 ;  /* 0x0000000aff0a723e */ /* 0x000fca00000010ff */
[----:B------:R0:W-:Y:S01]  /*1dd0*/  STG.E.U16 desc[UR4][R2.64], R10 ;  /* 0x0000000a02007986 */ /* 0x0001e2000c101504 */
[----:B------:R-:W-:Y:S05]  /*1de0*/  @P0 EXIT ;  /* 0x000000000000094d */ /* 0x000fea0003800000 */
[----:B------:R-:W-:Y:S01]  /*1df0*/  IADD3 R13, P1, PT, R4, 0x2, RZ ;  /* 0x00000002040d7810 */ /* 0x000fe20007f3e0ff */
[----:B------:R-:W-:-:S03]  /*1e00*/  FFMA.FTZ R8, R16, R9, R11 ;  /* 0x0000000910087223 */ /* 0x000fc6000001000b */
[----:B------:R-:W-:Y:S02]  /*1e10*/  ISETP.GE.U32.AND P0, PT, R13, R6, PT ;  /* 0x000000060d00720c */ /* 0x000fe40003f06070 */
[----:B0-----:R-:W-:Y:S02]  /*1e20*/  IADD3.X R10, PT, PT, RZ, R5, RZ, P1, !PT ;  /* 0x00000005ff0a7210 */ /* 0x001fe40000ffe4ff */
[----:B------:R-:W-:Y:S02]  /*1e30*/  F2FP.BF16.F32.PACK_AB R8, RZ, R8 ;  /* 0x00000008ff08723e */ /* 0x000fe400000010ff */
[----:B------:R-:W-:-:S03]  /*1e40*/  ISETP.GE.U32.AND.EX P0, PT, R10, R7, PT, P0 ;  /* 0x000000070a00720c */ /* 0x000fc60003f06100 */
[----:B------:R0:W-:Y:S10]  /*1e50*/  STG.E.U16 desc[UR4][R2.64+0x2], R8 ;  /* 0x0000020802007986 */ /* 0x0001f4000c101504 */
[----:B------:R-:W-:Y:S05]  /*1e60*/  @P0 EXIT ;  /* 0x000000000000094d */ /* 0x000fea0003800000 */
[----:B------:R-:W-:Y:S01]  /*1e70*/  IADD3 R13, P1, PT, R4, 0x3, RZ ;  /* 0x00000003040d7810 */ /* 0x000fe20007f3e0ff */
[----:B------:R-:W-:-:S03]  /*1e80*/  FFMA.FTZ R4, R12, R9, R11 ;  /* 0x000000090c047223 */ /* 0x000fc6000001000b */
[----:B------:R-:W-:Y:S01]  /*1e90*/  ISETP.GE.U32.AND P0, PT, R13, R6, PT ;  /* 0x000000060d00720c */ /* 0x000fe20003f06070 */
[----:B------:R-:W-:Y:S01]  /*1ea0*/  IMAD.X R6, RZ, RZ, R5, P1 ;  /* 0x000000ffff067224 */ /* 0x000fe200008e0605 */
[----:B------:R-:W-:-:S04]  /*1eb0*/  F2FP.BF16.F32.PACK_AB R4, RZ, R4 ;  /* 0x00000004ff04723e */ /* 0x000fc800000010ff */
[----:B------:R-:W-:Y:S01]  /*1ec0*/  ISETP.GE.U32.AND.EX P0, PT, R6, R7, PT, P0 ;  /* 0x000000070600720c */ /* 0x000fe20003f06100 */
[----:B------:R1:W-:-:S12]  /*1ed0*/  STG.E.U16 desc[UR4][R2.64+0x4], R4 ;  /* 0x0000040402007986 */ /* 0x0003d8000c101504 */
[----:B-1----:R-:W-:Y:S05]  /*1ee0*/  @P0 EXIT ;  /* 0x000000000000094d */ /* 0x002fea0003800000 */
[----:B------:R-:W-:-:S05]  /*1ef0*/  FFMA.FTZ R0, R0, R9, R11 ;  /* 0x0000000900007223 */ /* 0x000fca000001000b */
[----:B------:R-:W-:-:S05]  /*1f00*/  F2FP.BF16.F32.PACK_AB R0, RZ, R0 ;  /* 0x00000000ff00723e */ /* 0x000fca00000010ff */
[----:B------:R-:W-:Y:S01]  /*1f10*/  STG.E.U16 desc[UR4][R2.64+0x6], R0 ;  /* 0x0000060002007986 */ /* 0x000fe2000c101504 */
[----:B------:R-:W-:Y:S05]  /*1f20*/  EXIT ;  /* 0x000000000000794d */ /* 0x000fea0003800000 */
        .weak           $__internal_0_$__cuda_sm20_div_s64
        .type           $__internal_0_$__cuda_sm20_div_s64,@function
        .size           $__internal_0_$__cuda_sm20_div_s64,(.L_x_149 - $__internal_0_$__cuda_sm20_div_s64)
$__internal_0_$__cuda_sm20_div_s64:
[----:B------:R-:W-:Y:S01]  /*1f30*/  UIADD3 UR4, UP1, UPT, URZ, -UR6, URZ ;  /* 0x80000006ff047290 */ /* 0x000fe2000ff3e0ff */
[----:B------:R-:W-:Y:S01]  /*1f40*/  ISETP.GE.AND P3, PT, R5, RZ, PT ;  /* 0x000000ff0500720c */ /* 0x000fe20003f66270 */
[----:B------:R-:W-:Y:S02]  /*1f50*/  UISETP.GE.AND UP0, UPT, UR11, URZ, UPT ;  /* 0x000000ff0b00728c */ /* 0x000fe4000bf06270 */
[----:B------:R-:W-:Y:S02]  /*1f60*/  UIADD3.X UR5, UPT, UPT, URZ, ~UR11, URZ, UP1, !UPT ;  /* 0x8000000bff057290 */ /* 0x000fe40008ffe4ff */
[----:B------:R-:W-:Y:S02]  /*1f70*/  USEL UR4, UR4, UR6, !UP0 ;  /* 0x0000000604047287 */ /* 0x000fe4000c000000 */
[----:B------:R-:W-:-:S09]  /*1f80*/  USEL UR5, UR5, UR11, !UP0 ;  /* 0x0000000b05057287 */ /* 0x000fd2000c000000 */
[----:B------:R-:W0:Y:S08]  /*1f90*/  I2F.U64.RP R8, UR4 ;  /* 0x0000000400087d12 */ /* 0x000e300008309000 */
[----:B0-----:R-:W0:Y:S02]  /*1fa0*/  MUFU.RCP R8, R8 ;  /* 0x0000000800087308 */ /* 0x001e240000001000 */
[----:B0-----:R-:W-:-:S06]  /*1fb0*/  IADD3 R2, PT, PT, R8, 0x1ffffffe, RZ ;  /* 0x1ffffffe08027810 */ /* 0x001fcc0007ffe0ff */
[----:B------:R-:W0:Y:S02]  /*1fc0*/  F2I.U64.TRUNC R2, R2 ;  /* 0x0000000200027311 */ /* 0x000e24000020d800 */
[----:B0-----:R-:W-:-:S04]  /*1fd0*/  IMAD.WIDE.U32 R6, R2, UR4, RZ ;  /* 0x0000000402067c25 */ /* 0x001fc8000f8e00ff */
[----:B------:R-:W-:Y:S01]  /*1fe0*/  IMAD R7, R2, UR5, R7 ;  /* 0x0000000502077c24 */ /* 0x000fe2000f8e0207 */
[----:B------:R-:W-:-:S03]  /*1ff0*/  IADD3 R9, P0, PT, RZ, -R6, RZ ;  /* 0x80000006ff097210 */ /* 0x000fc60007f1e0ff */
[----:B------:R-:W-:Y:S02]  /*2000*/  IMAD R7, R3, UR4, R7 ;  /* 0x0000000403077c24 */ /* 0x000fe4000f8e0207 */
[----:B------:R-:W-:-:S04]  /*2010*/  IMAD.HI.U32 R6, R2, R9, RZ ;  /* 0x0000000902067227 */ /* 0x000fc800078e00ff */
[----:B------:R-:W-:Y:S01]  /*2020*/  IMAD.X R11, RZ, RZ, ~R7, P0 ;  /* 0x000000ffff0b7224 */ /* 0x000fe200000e0e07 */
[----:B------:R-:W-:-:S03]  /*2030*/  MOV R7, R2 ;  /* 0x0000000200077202 */ /* 0x000fc60000000f00 */
[-C--:B------:R-:W-:Y:S02]  /*2040*/  IMAD R13, R3, R11.reuse, RZ ;  /* 0x0000000b030d7224 */ /* 0x080fe400078e02ff */
[----:B------:R-:W-:-:S04]  /*2050*/  IMAD.WIDE.U32 R6, P0, R2, R11, R6 ;  /* 0x0000000b02067225 */ /* 0x000fc80007800006 */
[----:B------:R-:W-:-:S04]  /*2060*/  IMAD.HI.U32 R11, R3, R11, RZ ;  /* 0x0000000b030b7227 */ /* 0x000fc800078e00ff */
[----:B------:R-:W-:-:S05]  /*2070*/  IMAD.HI.U32 R6, P1, R3, R9, R6 ;  /* 0x0000000903067227 */ /* 0x000fca0007820006 */
[----:B------:R-:W-:Y:S02]  /*2080*/  IADD3 R7, P2, PT, R13, R6, RZ ;  /* 0x000000060d077210 */ /* 0x000fe40007f5e0ff */
[----:B------:R-:W-:-:S03]  /*2090*/  IADD3.X R6, PT, PT, R11, R3, RZ, P0, !PT ;  /* 0x000000030b067210 */ /* 0x000fc600007fe4ff */
[----:B------:R-:W-:Y:S01]  /*20a0*/  IMAD.WIDE.U32 R2, R7, UR4, RZ ;  /* 0x0000000407027c25 */ /* 0x000fe2000f8e00ff */
[----:B------:R-:W-:-:S03]  /*20b0*/  IADD3.X R9, PT, PT, RZ, RZ, R6, P2, P1 ;  /* 0x000000ffff097210 */ /* 0x000fc600017e2406 */
[----:B------:R-:W-:Y:S01]  /*20c0*/  IMAD R6, R7, UR5, R3 ;  /* 0x0000000507067c24 */ /* 0x000fe2000f8e0203 */
[----:B------:R-:W-:Y:S02]  /*20d0*/  IADD3 R11, P0, PT, RZ, -R2, RZ ;  /* 0x80000002ff0b7210 */ /* 0x000fe40007f1e0ff */
[-C--:B------:R-:W-:Y:S01]  /*20e0*/  IADD3 R3, P4, PT, RZ, -R4.reuse, RZ ;  /* 0x80000004ff037210 */ /* 0x080fe20007f9e0ff */
[----:B------:R-:W-:Y:S02]  /*20f0*/  IMAD R2, R9, UR4, R6 ;  /* 0x0000000409027c24 */ /* 0x000fe4000f8e0206 */
[----:B------:R-:W-:Y:S01]  /*2100*/  IMAD.HI.U32 R6, R7, R11, RZ ;  /* 0x0000000b07067227 */ /* 0x000fe200078e00ff */
[----:B------:R-:W-:Y:S02]  /*2110*/  SEL R8, R3, R4, !P3 ;  /* 0x0000000403087207 */ /* 0x000fe40005800000 */
[----:B------:R-:W-:Y:S01]  /*2120*/  IADD3.X R3, PT, PT, RZ, ~R5, RZ, P4, !PT ;  /* 0x80000005ff037210 */ /* 0x000fe200027fe4ff */
[----:B------:R-:W-:-:S03]  /*2130*/  IMAD.X R2, RZ, RZ, ~R2, P0 ;  /* 0x000000ffff027224 */ /* 0x000fc600000e0e02 */
[----:B------:R-:W-:Y:S01]  /*2140*/  SEL R10, R3, R5, !P3 ;  /* 0x00000005030a7207 */ /* 0x000fe20005800000 */
[----:B------:R-:W-:-:S04]  /*2150*/  IMAD.WIDE.U32 R6, P0, R7, R2, R6 ;  /* 0x0000000207067225 */ /* 0x000fc80007800006 */
[----:B------:R-:W-:Y:S02]  /*2160*/  IMAD.MOV.U32 R3, RZ, RZ, RZ ;  /* 0x000000ffff037224 */ /* 0x000fe400078e00ff */
[----:B------:R-:W-:-:S04]  /*2170*/  IMAD.HI.U32 R7, P1, R9, R11, R6 ;  /* 0x0000000b09077227 */ /* 0x000fc80007820006 */
[CC--:B------:R-:W-:Y:S02]  /*2180*/  IMAD R6, R9.reuse, R2.reuse, RZ ;  /* 0x0000000209067224 */ /* 0x0c0fe400078e02ff */
[----:B------:R-:W-:-:S03]  /*2190*/  IMAD.HI.U32 R2, R9, R2, RZ ;  /* 0x0000000209027227 */ /* 0x000fc600078e00ff */
[----:B------:R-:W-:Y:S02]  /*21a0*/  IADD3 R7, P2, PT, R6, R7, RZ ;  /* 0x0000000706077210 */ /* 0x000fe40007f5e0ff */
[----:B------:R-:W-:-:S03]  /*21b0*/  IADD3.X R9, PT, PT, R2, R9, RZ, P0, !PT ;  /* 0x0000000902097210 */ /* 0x000fc600007fe4ff */
[----:B------:R-:W-:Y:S01]  /*21c0*/  IMAD.HI.U32 R2, R7, R8, RZ ;  /* 0x0000000807027227 */ /* 0x000fe200078e00ff */
[----:B------:R-:W-:-:S03]  /*21d0*/  IADD3.X R9, PT, PT, RZ, RZ, R9, P2, P1 ;  /* 0x000000ffff097210 */ /* 0x000fc600017e2409 */
[----:B------:R-:W-:-:S04]  /*21e0*/  IMAD.WIDE.U32 R2, R7, R10, R2 ;  /* 0x0000000a07027225 */ /* 0x000fc800078e0002 */
[C---:B------:R-:W-:Y:S02]  /*21f0*/  IMAD R7, R9.reuse, R10, RZ ;  /* 0x0000000a09077224 */ /* 0x040fe400078e02ff */
[----:B------:R-:W-:-:S04]  /*2200*/  IMAD.HI.U32 R2, P0, R9, R8, R2 ;  /* 0x0000000809027227 */ /* 0x000fc80007800002 */
[----:B------:R-:W-:Y:S01]  /*2210*/  IMAD.HI.U32 R6, R9, R10, RZ ;  /* 0x0000000a09067227 */ /* 0x000fe200078e00ff */
[----:B------:R-:W-:-:S04]  /*2220*/  IADD3 R7, P1, PT, R7, R2, RZ ;  /* 0x0000000207077210 */ /* 0x000fc80007f3e0ff */
[----:B------:R-:W-:Y:S01]  /*2230*/  IADD3.X R6, PT, PT, R6, RZ, RZ, P0, !PT ;  /* 0x000000ff06067210 */ /* 0x000fe200007fe4ff */
[----:B------:R-:W-:-:S03]  /*2240*/  IMAD.WIDE.U32 R2, R7, UR4, RZ ;  /* 0x0000000407027c25 */ /* 0x000fc6000f8e00ff */
[----:B------:R-:W-:Y:S01]  /*2250*/  IADD3.X R6, PT, PT, RZ, R6, RZ, P1, !PT ;  /* 0x00000006ff067210 */ /* 0x000fe20000ffe4ff */
[C---:B------:R-:W-:Y:S01]  /*2260*/  IMAD R3, R7.reuse, UR5, R3 ;  /* 0x0000000507037c24 */ /* 0x040fe2000f8e0203 */
[----:B------:R-:W-:Y:S02]  /*2270*/  IADD3 R9, P1, PT, -R2, R8, RZ ;  /* 0x0000000802097210 */ /* 0x000fe40007f3e1ff */
[----:B------:R-:W-:Y:S01]  /*2280*/  IADD3 R2, P2, PT, R7, 0x1, RZ ;  /* 0x0000000107027810 */ /* 0x000fe20007f5e0ff */
[----:B------:R-:W-:Y:S01]  /*2290*/  IMAD R3, R6, UR4, R3 ;  /* 0x0000000406037c24 */ /* 0x000fe2000f8e0203 */
[----:B------:R-:W-:-:S03]  /*22a0*/  ISETP.GE.U32.AND P0, PT, R9, UR4, PT ;  /* 0x0000000409007c0c */ /* 0x000fc6000bf06070 */
[----:B------:R-:W-:Y:S01]  /*22b0*/  IMAD.X R3, R10, 0x1, ~R3, P1 ;  /* 0x000000010a037824 */ /* 0x000fe200008e0e03 */
[----:B------:R-:W-:-:S04]  /*22c0*/  IADD3 R8, P1, PT, R9, -UR4, RZ ;  /* 0x8000000409087c10 */ /* 0x000fc8000ff3e0ff */
[C---:B------:R-:W-:Y:S02]  /*22d0*/  ISETP.GE.U32.AND.EX P0, PT, R3.reuse, UR5, PT, P0 ;  /* 0x0000000503007c0c */ /* 0x040fe4000bf06100 */
[----:B------:R-:W-:Y:S02]  /*22e0*/  IADD3.X R10, PT, PT, R3, ~UR5, RZ, P1, !PT ;  /* 0x80000005030a7c10 */ /* 0x000fe40008ffe4ff */
[----:B------:R-:W-:Y:S02]  /*22f0*/  SEL R8, R8, R9, P0 ;  /* 0x0000000908087207 */ /* 0x000fe40000000000 */
[----:B------:R-:W-:Y:S02]  /*2300*/  IADD3.X R9, PT, PT, RZ, R6, RZ, P2, !PT ;  /* 0x00000006ff097210 */ /* 0x000fe400017fe4ff */
[----:B------:R-:W-:Y:S02]  /*2310*/  SEL R10, R10, R3, P0 ;  /* 0x000000030a0a7207 */ /* 0x000fe40000000000 */
[----:B------:R-:W-:-:S02]  /*2320*/  SEL R3, R2, R7, P0 ;  /* 0x0000000702037207 */ /* 0x000fc40000000000 */
[----:B------:R-:W-:Y:S02]  /*2330*/  ISETP.GE.U32.AND P1, PT, R8, UR4, PT ;  /* 0x0000000408007c0c */ /* 0x000fe4000bf26070 */
[----:B------:R-:W-:Y:S02]  /*2340*/  SEL R2, R9, R6, P0 ;  /* 0x0000000609027207 */ /* 0x000fe40000000000 */
[----:B------:R-:W-:Y:S02]  /*2350*/  IADD3 R6, P2, PT, R3, 0x1, RZ ;  /* 0x0000000103067810 */ /* 0x000fe40007f5e0ff */
[----:B------:R-:W-:Y:S02]  /*2360*/  ISETP.GE.U32.AND.EX P0, PT, R10, UR5, PT, P1 ;  /* 0x000000050a007c0c */ /* 0x000fe4000bf06110 */
[----:B------:R-:W-:Y:S02]  /*2370*/  IADD3.X R7, PT, PT, RZ, R2, RZ, P2, !PT ;  /* 0x00000002ff077210 */ /* 0x000fe400017fe4ff */
[----:B------:R-:W-:-:S02]  /*2380*/  SEL R6, R6, R3, P0 ;  /* 0x0000000306067207 */ /* 0x000fc40000000000 */
[----:B------:R-:W-:Y:S02]  /*2390*/  LOP3.LUT R8, R5, UR11, RZ, 0x3c, !PT ;  /* 0x0000000b05087c12 */ /* 0x000fe4000f8e3cff */
[----:B------:R-:W-:Y:S02]  /*23a0*/  SEL R7, R7, R2, P0 ;  /* 0x0000000207077207 */ /* 0x000fe40000000000 */
[-C--:B------:R-:W-:Y:S02]  /*23b0*/  IADD3 R3, P2, PT, RZ, -R6.reuse, RZ ;  /* 0x80000006ff037210 */ /* 0x080fe40007f5e0ff */
[----:B------:R-:W-:Y:S02]  /*23c0*/  ISETP.GE.AND P1, PT, R8, RZ, PT ;  /* 0x000000ff0800720c */ /* 0x000fe40003f26270 */
[----:B------:R-:W-:Y:S01]  /*23d0*/  ISETP.NE.U32.AND P0, PT, RZ, UR6, PT ;  /* 0x00000006ff007c0c */ /* 0x000fe2000bf05070 */
[----:B------:R-:W-:Y:S01]  /*23e0*/  IMAD.X R2, RZ, RZ, ~R7, P2 ;  /* 0x000000ffff027224 */ /* 0x000fe200010e0e07 */
[----:B------:R-:W-:Y:S01]  /*23f0*/  SEL R6, R3, R6, !P1 ;  /* 0x0000000603067207 */ /* 0x000fe20004800000 */
[----:B------:R-:W-:Y:S01]  /*2400*/  HFMA2 R3, -RZ, RZ, 0, 0 ;  /* 0x00000000ff037431 */ /* 0x000fe200000001ff */
[----:B------:R-:W-:-:S02]  /*2410*/  ISETP.NE.AND.EX P0, PT, RZ, UR11, PT, P0 ;  /* 0x0000000bff007c0c */ /* 0x000fc4000bf05300 */
[----:B------:R-:W-:Y:S02]  /*2420*/  SEL R7, R2, R7, !P1 ;  /* 0x0000000702077207 */ /* 0x000fe40004800000 */
[----:B------:R-:W-:Y:S02]  /*2430*/  MOV R2, R0 ;  /* 0x0000000000027202 */ /* 0x000fe40000000f00 */
[----:B------:R-:W-:Y:S02]  /*2440*/  SEL R6, R6, 0xffffffff, P0 ;  /* 0xffffffff06067807 */ /* 0x000fe40000000000 */
[----:B------:R-:W-:Y:S01]  /*2450*/  SEL R7, R7, 0xffffffff, P0 ;  /* 0xffffffff07077807 */ /* 0x000fe20000000000 */
[----:B------:R-:W-:Y:S06]  /*2460*/  RET.REL.NODEC R2 `(_ZN2at6native54_GLOBAL__N__f6d41790_21_PhiloxDistribution_cu_0636f2c123philox_multi_key_kernelIN3c108BFloat16EZZZZNS0_20_philox_normal_cuda_ERNS_6TensorERKS5_ddENKUlvE_clEvENKUlvE2_clEvENKUlvE_clEvEUlmmE0_ZZZNS0_20_philox_normal_cuda_ES6_S8_ddENKS9_clEvENKSA_clEvEUlfE_EEvPT_PKmllT0_T1_16OffsetCalculatorILi1EjLb0EE) ;  /* 0xffffffd802e47950 */ /* 0x000fec0003c3ffff */
.L_x_5:
[----:B------:R-:W-:-:S00]  /*2470*/  BRA `(.L_x_5) ;  /* 0xfffffffc00fc7947 */ /* 0x000fc0000383ffff */
[----:B------:R-:W-:-:S00]  /*2480*/  NOP ;  /* 0x0000000000007918 */ /* 0x000fc00000000000 */
[----:B------:R-:W-:-:S00]  /*2490*/  NOP ;  /* 0x0000000000007918 */ /* 0x000fc00000000000 */
[----:B------:R-:W-:-:S00]  /*24a0*/  NOP ;  /* 0x0000000000007918 */ /* 0x000fc00000000000 */
[----:B------:R-:W-:-:S00]  /*24b0*/  NOP ;  /* 0x0000000000007918 */ /* 0x000fc00000000000 */
[----:B------:R-:W-:-:S00]  /*24c0*/  NOP ;  /* 0x0000000000007918 */ /* 0x000fc00000000000 */
[----:B------:R-:W-:-:S00]  /*24d0*/  NOP ;  /* 0x0000000000007918 */ /* 0x000fc00000000000 */
[----:B------:R-:W-:-:S00]  /*24e0*/  NOP ;  /* 0x0000000000007918 */ /* 0x000fc00000000000 */
[----:B------:R-:W-:-:S00]  /*24f0*/  NOP ;  /* 0x0000000000007918 */ /* 0x000fc00000000000 */
.L_x_149:


//--------------------- .text._ZN2at6native54_GLOBAL__N__f6d41790_21_PhiloxDistribution_cu_0636f2c124philox_single_key_kernelIN3c108BFloat16EZZZZNS0_20_philox_normal_cuda_ERNS_6TensorERKS5_ddENKUlvE_clEvENKUlvE2_clEvENKUlvE_clEvEUlmmE0_ZZZNS0_20_philox_normal_cuda_ES6_S8_ddENKS9_clEvENKSA_clEvEUlfE_EEvPT_PKmlT0_T1_ --------------------------
	.section	.text._ZN2at6native54_GLOBAL__N__f6d41790_21_PhiloxDistribution_cu_0636f2c124philox_single_key_kernelIN3c108BFloat16EZZZZNS0_20_philox_normal_cuda_ERNS_6TensorERKS5_ddENKUlvE_clEvENKUlvE2_clEvENKUlvE_clEvEUlmmE0_ZZZNS0_20_philox_normal_cuda_ES6_S8_ddENKS9_clEvENKSA_clEvEUlfE_EEvPT_PKmlT0_T1_,"ax",@progbits
	.align	128
.text._ZN2at6native54_GLOBAL__N__f6d41790_21_PhiloxDistribution_cu_0636f2c124philox_single_key_kernelIN3c108BFloat16EZZZZNS0_20_philox_normal_cuda_ERNS_6TensorERKS5_ddENKUlvE_clEvENKUlvE2_clEvENKUlvE_clEvEUlmmE0_ZZZNS0_20_philox_normal_cuda_ES6_S8_ddENKS9_clEvENKSA_clEvEUlfE_EEvPT_PKmlT0_T1_:
        .type           _ZN2at6native54_GLOBAL__N__f6d41790_21_PhiloxDistribution_cu_0636f2c124philox_single_key_kernelIN3c108BFloat16EZZZZNS0_20_philox_normal_cuda_ERNS_6TensorERKS5_ddENKUlvE_clEvENKUlvE2_clEvENKUlvE_clEvEUlmmE0_ZZZNS0_20_philox_normal_cuda_ES6_S8_ddENKS9_clEvENKSA_clEvEUlfE_EEvPT_PKmlT0_T1_,@function
        .size           _ZN2at6native54_GLOBAL__N__f6d41790_21_PhiloxDistribution_cu_0636f2c124philox_single_key_kernelIN3c108BFloat16EZZZZNS0_20_philox_normal_cuda_ERNS_6TensorERKS5_ddENKUlvE_clEvENKUlvE2_clEvENKUlvE_clEvEUlmmE0_ZZZNS0_20_philox_normal_cuda_ES6_S8_ddENKS9_clEvENKSA_clEvEUlfE_EEvPT_PKmlT0_T1_,(.L_x_151 - _ZN2at6native54_GLOBAL__N__f6d41790_21_PhiloxDistribution_cu_0636f2c124philox_single_key_kernelIN3c108BFloat16EZZZZNS0_20_philox_normal_cuda_ERNS_6TensorERKS5_ddENKUlvE_clEvENKUlvE2_clEvENKUlvE_clEvEUlmmE0_ZZZNS0_20_philox_normal_cuda_ES6_S8_ddENKS9_clEvENKSA_clEvEUlfE_EEvPT_PKmlT0_T1_)
        .other          _ZN2at6native54_GLOBAL__N__f6d41790_21_PhiloxDistribution_cu_0636f2c124philox_single_key_kernelIN3c108BFloat16EZZZZNS0_20_philox_normal_cuda_ERNS_6TensorERKS5_ddENKUlvE_clEvENKUlvE2_clEvENKUlvE_clEvEUlmmE0_ZZZNS0_20_philox_normal_cuda_ES6_S8_ddENKS9_clEvENKSA_clEvEUlfE_EEvPT_PKmlT0_T1_,@"STO_CUDA_ENTRY STV_DEFAULT"
_ZN2at6native54_GLOBAL__N__f6d41790_21_PhiloxDistribution_cu_0636f2c124philox_single_key_kernelIN3c108BFloat16EZZZZNS0_20_philox_normal_cuda_ERNS_6TensorERKS5_ddENKUlvE_clEvENKUlvE2_clEvENKUlvE_clEvEUlmmE0_ZZZNS0_20_philox_normal_cuda_ES6_S8_ddENKS9_clEvENKSA_clEvEUlfE_EEvPT_PKmlT0_T1_:
[----:B------:R-:W-:Y:S08]  /*0000*/  LDC R1, c[0x0][0x37c] ;  /* 0x0000df00ff017b82 */ /* 0x000ff00000000800 */
[----:B------:R-:W0:Y:S01]  /*0010*/  LDC.64 R4, c[0x0][0x388] ;  /* 0x0000e200ff047b82 */ /* 0x000e220000000a00 */
[----:B------:R-:W0:Y:S07]  /*0020*/  LDCU.64 UR4, c[0x0][0x358] ;  /* 0x00006b00ff0477ac */ /* 0x000e2e0008000a00 */
[----:B------:R-:W1:Y:S01]  /*0030*/  LDC.64 R2, c[0x0][0x390] ;  /* 0x0000e400ff027b82 */ /* 0x000e620000000a00 */
[----:B0-----:R-:W5:Y:S07]  /*0040*/  LDG.E.128 R4, desc[UR4][R4.64] ;  /* 0x0000000404047981 */ /* 0x001f6e000c1e1d00 */
[----:B------:R-:W0:Y:S01]  /*0050*/  S2UR UR6, SR_CTAID.X ;  /* 0x00000000000679c3 */ /* 0x000e220000002500 */
[----:B------:R-:W-:Y:S01]  /*0060*/  BSSY.RECONVERGENT B0, `(.L_x_6) ;  /* 0x0000073000007945 */ /* 0x000fe20003800200 */
[----:B------:R-:W0:Y:S01]  /*0070*/  S2R R10, SR_TID.X ;  /* 0x00000000000a7919 */ /* 0x000e220000002100 */
[----:B-1----:R-:W-:-:S05]  /*0080*/  SHF.R.S32.HI R11, RZ, 0x1f, R3 ;  /* 0x0000001fff0b7819 */ /* 0x002fca0000011403 */
[----:B------:R-:W0:Y:S01]  /*0090*/  LDC R9, c[0x0][0x360] ;  /* 0x0000d800ff097b82 */ /* 0x000e220000000800 */
[----:B------:R-:W-:Y:S01]  /*00a0*/  LEA.HI R0, P0, R11, R2, RZ, 0x2 ;  /* 0x000000020b007211 */ /* 0x000fe200078110ff */
[----:B------:R-:W-:-:S04]  /*00b0*/  IMAD.MOV.U32 R11, RZ, RZ, RZ ;  /* 0x000000ffff0b7224 */ /* 0x000fc800078e00ff */
[----:B------:R-:W-:-:S05]  /*00c0*/  IMAD.X R13, RZ, RZ, R3, P0 ;  /* 0x000000ffff0d7224 */ /* 0x000fca00000e0603 */
[----:B------:R-:W-:Y:S01]  /*00d0*/  SHF.R.S32.HI R8, RZ, 0x2, R13 ;  /* 0x00000002ff087819 */ /* 0x000fe2000001140d */
[----:B0-----:R-:W-:Y:S01]  /*00e0*/  IMAD.WIDE.U32 R10, R9, UR6, R10 ;  /* 0x00000006090a7c25 */ /* 0x001fe2000f8e000a */
[----:B------:R-:W-:-:S04]  /*00f0*/  SHF.R.S64 R9, R0, 0x2, R13 ;  /* 0x0000000200097819 */ /* 0x000fc8000000100d */
[CC--:B------:R-:W-:Y:S02]  /*0100*/  ISETP.GE.U32.AND P0, PT, R10.reuse, R9.reuse, PT ;  /* 0x000000090a00720c */ /* 0x0c0fe40003f06070 */
[----:B------:R-:W-:Y:S02]  /*0110*/  ISETP.NE.U32.AND P1, PT, R10, R9, PT ;  /* 0x000000090a00720c */ /* 0x000fe40003f25070 */
[CC--:B------:R-:W-:Y:S02]  /*0120*/  ISETP.GE.AND.EX P0, PT, R11.reuse, R8.reuse, PT, P0 ;  /* 0x000000080b00720c */ /* 0x0c0fe40003f06300 */
[----:B------:R-:W-:-:S11]  /*0130*/  ISETP.NE.AND.EX P1, PT, R11, R8, PT, P1 ;  /* 0x000000080b00720c */ /* 0x000fd60003f25310 */
[----:B------:R-:W-:Y:S05]  /*0140*/  @P0 BRA `(.L_x_7) ;  /* 0x0000000400900947 */ /* 0x000fea0003800000 */
[----:B-----5:R-:W-:Y:S01]  /*0150*/  IADD3 R16, P0, PT, R6, R10, RZ ;  /* 0x0000000a06107210 */ /* 0x020fe20007f1e0ff */
[----:B------:R-:W-:Y:S01]  /*0160*/  VIADD R15, R4, 0x9e3779b9 ;  /* 0x9e3779b9040f7836 */ /* 0x000fe20000000000 */
[----:B------:R-:W0:Y:S01]  /*0170*/  LDCU UR6, c[0x0][0x3a0] ;  /* 0x00007400ff0677ac */ /* 0x000e220008000800 */
[----:B------:R-:W-:Y:S02]  /*0180*/  IMAD.MOV.U32 R0, RZ, RZ, 0x2f800000 ;  /* 0x2f800000ff007424 */ /* 0x000fe400078e00ff */
[----:B------:R-:W-:Y:S01]  /*0190*/  IMAD.WIDE.U32 R16, R16, -0x2daee0ad, RZ ;  /* 0xd2511f5310107825 */ /* 0x000fe200078e00ff */
[----:B------:R-:W1:Y:S04]  /*01a0*/  LDCU.64 UR8, c[0x0][0x380] ;  /* 0x00007000ff0877ac */ /* 0x000e680008000a00 */
[----:B------:R-:W-:Y:S01]  /*01b0*/  LOP3.LUT R12, R17, R5, RZ, 0x3c, !PT ;  /* 0x00000005110c7212 */ /* 0x000fe200078e3cff */
[----:B------:R-:W-:-:S04]  /*01c0*/  IMAD.X R17, R7, 0x1, R11, P0 ;  /* 0x0000000107117824 */ /* 0x000fc800000e060b */
[----:B------:R-:W-:Y:S01]  /*01d0*/  IMAD.WIDE.U32 R12, R12, -0x326172a9, RZ ;  /* 0xcd9e8d570c0c7825 */ /* 0x000fe200078e00ff */
[----:B------:R-:W-:-:S03]  /*01e0*/  LOP3.LUT R18, R17, R4, RZ, 0x3c, !PT ;  /* 0x0000000411127212 */ /* 0x000fc600078e3cff */
[----:B------:R-:W-:Y:S01]  /*01f0*/  VIADD R17, R5, 0x76cf5d0a ;  /* 0x76cf5d0a05117836 */ /* 0x000fe20000000000 */
[----:B------:R-:W-:Y:S01]  /*0200*/  LOP3.LUT R15, R13, R15, RZ, 0x3c, !PT ;  /* 0x0000000f0d0f7212 */ /* 0x000fe200078e3cff */
[----:B------:R-:W-:-:S04]  /*0210*/  IMAD.WIDE.U32 R18, R18, -0x2daee0ad, RZ ;  /* 0xd2511f5312127825 */ /* 0x000fc800078e00ff */
[----:B------:R-:W-:Y:S02]  /*0220*/  VIADD R13, R5, 0xbb67ae85 ;  /* 0xbb67ae85050d7836 */ /* 0x000fe40000000000 */
[----:B------:R-:W-:-:S03]  /*0230*/  IMAD.WIDE.U32 R14, R15, -0x2daee0ad, RZ ;  /* 0xd2511f530f0e7825 */ /* 0x000fc600078e00ff */
[----:B------:R-:W-:Y:S02]  /*0240*/  LOP3.LUT R13, R13, R16, R19, 0x96, !PT ;  /* 0x000000100d0d7212 */ /* 0x000fe400078e9613 */
[----:B------:R-:W-:Y:S01]  /*0250*/  LOP3.LUT R17, R17, R18, R15, 0x96, !PT ;  /* 0x0000001211117212 */ /* 0x000fe200078e960f */
[----:B------:R-:W-:Y:S02]  /*0260*/  VIADD R15, R4, 0xdaa66d2b ;  /* 0xdaa66d2b040f7836 */ /* 0x000fe40000000000 */
[----:B------:R-:W-:-:S04]  /*0270*/  IMAD.WIDE.U32 R18, R13, -0x326172a9, RZ ;  /* 0xcd9e8d570d127825 */ /* 0x000fc800078e00ff */
[----:B------:R-:W-:Y:S02]  /*0280*/  VIADD R13, R4, 0x3c6ef372 ;  /* 0x3c6ef372040d7836 */ /* 0x000fe40000000000 */
[----:B------:R-:W-:-:S03]  /*0290*/  IMAD.WIDE.U32 R16, R17, -0x326172a9, RZ ;  /* 0xcd9e8d5711107825 */ /* 0x000fc600078e00ff */
[----:B------:R-:W-:Y:S02]  /*02a0*/  LOP3.LUT R13, R13, R19, R12, 0x96, !PT ;  /* 0x000000130d0d7212 */ /* 0x000fe400078e960c */
[----:B------:R-:W-:Y:S01]  /*02b0*/  LOP3.LUT R12, R15, R17, R18, 0x96, !PT ;  /* 0x000000110f0c7212 */ /* 0x000fe200078e9612 */
[----:B------:R-:W-:Y:S02]  /*02c0*/  VIADD R15, R5, 0x32370b8f ;  /* 0x32370b8f050f7836 */ /* 0x000fe40000000000 */
[----:B------:R-:W-:-:S04]  /*02d0*/  IMAD.WIDE.U32 R18, R13, -0x2daee0ad, RZ ;  /* 0xd2511f530d127825 */ /* 0x000fc800078e00ff */
[----:B------:R-:W-:Y:S01]  /*02e0*/  IMAD.WIDE.U32 R12, R12, -0x2daee0ad, RZ ;  /* 0xd2511f530c0c7825 */ /* 0x000fe200078e00ff */
[----:B------:R-:W-:-:S03]  /*02f0*/  LOP3.LUT R15, R15, R14, R19, 0x96, !PT ;  /* 0x0000000e0f0f7212 */ /* 0x000fc600078e9613 */
[----:B------:R-:W-:Y:S02]  /*0300*/  VIADD R17, R5, 0xed9eba14 ;  /* 0xed9eba1405117836 */ /* 0x000fe40000000000 */
[----:B------:R-:W-:-:S03]  /*0310*/  IMAD.WIDE.U32 R14, R15, -0x326172a9, RZ ;  /* 0xcd9e8d570f0e7825 */ /* 0x000fc600078e00ff */
[----:B------:R-:W-:Y:S01]  /*0320*/  LOP3.LUT R18, R17, R18, R13, 0x96, !PT ;  /* 0x0000001211127212 */ /* 0x000fe200078e960d */
[C---:B------:R-:W-:Y:S02]  /*0330*/  VIADD R13, R4.reuse, 0x78dde6e4 ;  /* 0x78dde6e4040d7836 */ /* 0x040fe40000000000 */
[----:B------:R-:W-:Y:S02]  /*0340*/  VIADD R17, R4, 0x1715609d ;  /* 0x1715609d04117836 */ /* 0x000fe40000000000 */
[----:B------:R-:W-:Y:S01]  /*0350*/  IMAD.WIDE.U32 R18, R18, -0x326172a9, RZ ;  /* 0xcd9e8d5712127825 */ /* 0x000fe200078e00ff */
[----:B------:R-:W-:-:S04]  /*0360*/  LOP3.LUT R13, R13, R15, R16, 0x96, !PT ;  /* 0x0000000f0d0d7212 */ /* 0x000fc800078e9610 */
[----:B------:R-:W-:Y:S01]  /*0370*/  LOP3.LUT R17, R17, R19, R14, 0x96, !PT ;  /* 0x0000001311117212 */ /* 0x000fe200078e960e */
[----:B------:R-:W-:-:S04]  /*0380*/  IMAD.WIDE.U32 R14, R13, -0x2daee0ad, RZ ;  /* 0xd2511f530d0e7825 */ /* 0x000fc800078e00ff */
[----:B------:R-:W-:Y:S02]  /*0390*/  VIADD R13, R5, 0xa9066899 ;  /* 0xa9066899050d7836 */ /* 0x000fe40000000000 */
[----:B------:R-:W-:-:S03]  /*03a0*/  IMAD.WIDE.U32 R16, R17, -0x2daee0ad, RZ ;  /* 0xd2511f5311107825 */ /* 0x000fc600078e00ff */
[----:B------:R-:W-:Y:S01]  /*03b0*/  LOP3.LUT R13, R13, R12, R15, 0x96, !PT ;  /* 0x0000000c0d0d7212 */ /* 0x000fe200078e960f */
[----:B------:R-:W-:-:S04]  /*03c0*/  VIADD R19, R5, 0x646e171e ;  /* 0x646e171e05137836 */ /* 0x000fc80000000000 */
[----:B------:R-:W-:Y:S01]  /*03d0*/  IMAD.WIDE.U32 R12, R13, -0x326172a9, RZ ;  /* 0xcd9e8d570d0c7825 */ /* 0x000fe200078e00ff */
[----:B------:R-:W-:-:S03]  /*03e0*/  LOP3.LUT R14, R19, R14, R17, 0x96, !PT ;  /* 0x0000000e130e7212 */ /* 0x000fc600078e9611 */
[----:B------:R-:W-:Y:S02]  /*03f0*/  VIADD R17, R4, 0xb54cda56 ;  /* 0xb54cda5604117836 */ /* 0x000fe40000000000 */
[----:B------:R-:W-:-:S03]  /*0400*/  IMAD.WIDE.U32 R14, R14, -0x326172a9, RZ ;  /* 0xcd9e8d570e0e7825 */ /* 0x000fc600078e00ff */
[----:B------:R-:W-:Y:S01]  /*0410*/  LOP3.LUT R18, R17, R13, R18, 0x96, !PT ;  /* 0x0000000d11127212 */ /* 0x000fe200078e9612 */
[----:B------:R-:W-:Y:S02]  /*0420*/  VIADD R19, R4, 0x5384540f ;  /* 0x5384540f04137836 */ /* 0x000fe40000000000 */
[----:B------:R-:W-:-:S03]  /*0430*/  VIADD R17, R5, 0xdb3d7428 ;  /* 0xdb3d742805117836 */ /* 0x000fc60000000000 */
[----:B------:R-:W-:Y:S01]  /*0440*/  LOP3.LUT R12, R19, R15, R12, 0x96, !PT ;  /* 0x0000000f130c7212 */ /* 0x000fe200078e960c */
        /* <DEDUP_REMOVED lines=11> */
[----:B------:R-:W-:Y:S01]  /*0500*/  VIADD R13, R5, 0x96a522ad ;  /* 0x96a522ad050d7836 */ /* 0x000fe20000000000 */
[----:B------:R-:W0:Y:S01]  /*0510*/  LDC R19, c[0x0][0x39c] ;  /* 0x0000e700ff137b82 */ /* 0x000e220000000800 */
[----:B------:R-:W-:Y:S01]  /*0520*/  IMAD.WIDE.U32 R14, R15, -0x2daee0ad, RZ ;  /* 0xd2511f530f0e7825 */ /* 0x000fe200078e00ff */
[----:B------:R-:W-:-:S04]  /*0530*/  I2FP.F32.U32 R17, R18 ;  /* 0x0000001200117245 */ /* 0x000fc80000201000 */
[----:B------:R-:W-:Y:S01]  /*0540*/  LOP3.LUT R13, R12, R13, R15, 0x96, !PT ;  /* 0x0000000d0c0d7212 */ /* 0x000fe200078e960f */
[----:B------:R-:W-:Y:S01]  /*0550*/  FFMA.FTZ R17, R17, R0, 1.1641532182693481445e-10 ;  /* 0x2f00000011117423 */ /* 0x000fe20000010000 */
[----:B------:R-:W-:Y:S02]  /*0560*/  I2FP.F32.U32 R15, R16 ;  /* 0x00000010000f7245 */ /* 0x000fe40000201000 */
[----:B------:R-:W-:-:S03]  /*0570*/  I2FP.F32.U32 R13, R13 ;  /* 0x0000000d000d7245 */ /* 0x000fc60000201000 */
[----:B------:R-:W2:Y:S01]  /*0580*/  MUFU.LG2 R17, R17 ;  /* 0x0000001100117308 */ /* 0x000ea20000000c00 */
[-C--:B------:R-:W-:Y:S01]  /*0590*/  FFMA.FTZ R15, R15, R0.reuse, 1.1641532182693481445e-10 ;  /* 0x2f0000000f0f7423 */ /* 0x080fe20000010000 */
[----:B------:R-:W-:-:S03]  /*05a0*/  FFMA.FTZ R13, R13, R0, 1.1641532182693481445e-10 ;  /* 0x2f0000000d0d7423 */ /* 0x000fc60000010000 */
[----:B------:R-:W-:Y:S01]  /*05b0*/  FMUL.FTZ R12, R15, 6.2831854820251464844 ;  /* 0x40c90fdb0f0c7820 */ /* 0x000fe20000410000 */
[----:B------:R-:W-:Y:S02]  /*05c0*/  I2FP.F32.U32 R15, R14 ;  /* 0x0000000e000f7245 */ /* 0x000fe40000201000 */
[----:B------:R-:W3:Y:S01]  /*05d0*/  MUFU.LG2 R13, R13 ;  /* 0x0000000d000d7308 */ /* 0x000ee20000000c00 */
[----:B------:R-:W-:Y:S02]  /*05e0*/  FMUL.RZ R16, R12, 0.15915493667125701904 ;  /* 0x3e22f9830c107820 */ /* 0x000fe4000040c000 */
[----:B------:R-:W-:-:S04]  /*05f0*/  FFMA.FTZ R15, R15, R0, 1.1641532182693481445e-10 ;  /* 0x2f0000000f0f7423 */ /* 0x000fc80000010000 */
[----:B------:R-:W-:Y:S01]  /*0600*/  FMUL.FTZ R15, R15, 6.2831854820251464844 ;  /* 0x40c90fdb0f0f7820 */ /* 0x000fe20000410000 */
[----:B------:R-:W-:Y:S01]  /*0610*/  MUFU.SIN R12, R16 ;  /* 0x00000010000c7308 */ /* 0x000fe20000000400 */
[----:B--2---:R-:W-:Y:S02]  /*0620*/  FMUL.FTZ R17, R17, 0.69314718246459960938 ;  /* 0x3f31721811117820 */ /* 0x004fe40000410000 */
[----:B------:R-:W-:Y:S02]  /*0630*/  FMUL.RZ R18, R15, 0.15915493667125701904 ;  /* 0x3e22f9830f127820 */ /* 0x000fe4000040c000 */
[----:B------:R-:W-:-:S03]  /*0640*/  FMUL.FTZ R17, R17, -2 ;  /* 0xc000000011117820 */ /* 0x000fc60000410000 */
[----:B------:R-:W-:Y:S01]  /*0650*/  MUFU.COS R15, R18 ;  /* 0x00000012000f7308 */ /* 0x000fe20000000000 */
[----:B---3--:R-:W-:-:S04]  /*0660*/  FMUL.FTZ R13, R13, 0.69314718246459960938 ;  /* 0x3f3172180d0d7820 */ /* 0x008fc80000410000 */
[----:B------:R-:W-:-:S03]  /*0670*/  FMUL.FTZ R0, R13, -2 ;  /* 0xc00000000d007820 */ /* 0x000fc60000410000 */
[----:B------:R-:W-:Y:S08]  /*0680*/  MUFU.COS R14, R16 ;  /* 0x00000010000e7308 */ /* 0x000ff00000000000 */
[----:B------:R-:W2:Y:S08]  /*0690*/  MUFU.SQRT R0, R0 ;  /* 0x0000000000007308 */ /* 0x000eb00000002000 */
[----:B------:R-:W3:Y:S08]  /*06a0*/  MUFU.SQRT R17, R17 ;  /* 0x0000001100117308 */ /* 0x000ef00000002000 */
[----:B------:R-:W4:Y:S01]  /*06b0*/  MUFU.SIN R13, R18 ;  /* 0x00000012000d7308 */ /* 0x000f220000000400 */
[----:B--2---:R-:W-:-:S04]  /*06c0*/  FMUL.FTZ R16, R0, R15 ;  /* 0x0000000f00107220 */ /* 0x004fc80000410000 */
[--C-:B0-----:R-:W-:Y:S01]  /*06d0*/  FFMA.FTZ R16, R16, UR6, R19.reuse ;  /* 0x0000000610107c23 */ /* 0x101fe20008010013 */
[C---:B---3--:R-:W-:Y:S01]  /*06e0*/  FMUL.FTZ R14, R17.reuse, R14 ;  /* 0x0000000e110e7220 */ /* 0x048fe20000410000 */
[----:B------:R-:W-:Y:S01]  /*06f0*/  FMUL.FTZ R15, R17, R12 ;  /* 0x0000000c110f7220 */ /* 0x000fe20000410000 */
[----:B-1----:R-:W-:Y:S02]  /*0700*/  LEA R12, P0, R10, UR8, 0x3 ;  /* 0x000000080a0c7c11 */ /* 0x002fe4000f8018ff */
[--C-:B------:R-:W-:Y:S01]  /*0710*/  FFMA.FTZ R14, R14, UR6, R19.reuse ;  /* 0x000000060e0e7c23 */ /* 0x100fe20008010013 */
[----:B------:R-:W-:Y:S01]  /*0720*/  FFMA.FTZ R15, R15, UR6, R19 ;  /* 0x000000060f0f7c23 */ /* 0x000fe20008010013 */
[----:B----4-:R-:W-:-:S04]  /*0730*/  FMUL.FTZ R13, R0, R13 ;  /* 0x0000000d000d7220 */ /* 0x010fc80000410000 */
[----:B------:R-:W-:Y:S01]  /*0740*/  F2FP.BF16.F32.PACK_AB R14, R15, R14 ;  /* 0x0000000e0f0e723e */ /* 0x000fe200000010ff */
[----:B------:R-:W-:Y:S01]  /*0750*/  FFMA.FTZ R17, R13, UR6, R19 ;  /* 0x000000060d117c23 */ /* 0x000fe20008010013 */
[----:B------:R-:W-:-:S04]  /*0760*/  LEA.HI.X R13, R10, UR9, R11, 0x3, P0 ;  /* 0x000000090a0d7c11 */ /* 0x000fc800080f1c0b */
[----:B------:R-:W-:-:S05]  /*0770*/  F2FP.BF16.F32.PACK_AB R15, R17, R16 ;  /* 0x00000010110f723e */ /* 0x000fca00000010ff */
[----:B------:R0:W-:Y:S02]  /*0780*/  STG.E.64 desc[UR4][R12.64], R14 ;  /* 0x0000000e0c007986 */ /* 0x0001e4000c101b04 */
.L_x_7:
[----:B------:R-:W-:Y:S05]  /*0790*/  BSYNC.RECONVERGENT B0 ;  /* 0x0000000000007941 */ /* 0x000fea0003800200 */
.L_x_6:
[----:B------:R-:W-:Y:S05]  /*07a0*/  @P1 EXIT ;  /* 0x000000000000194d */ /* 0x000fea0003800000 */
[----:B-----5:R-:W-:-:S05]  /*07b0*/  IADD3 R10, P0, PT, R6, R9, RZ ;  /* 0x00000009060a7210 */ /* 0x020fca0007f1e0ff */
[----:B------:R-:W-:-:S04]  /*07c0*/  IMAD.WIDE.U32 R10, R10, -0x2daee0ad, RZ ;  /* 0xd2511f530a0a7825 */ /* 0x000fc800078e00ff */
[----:B------:R-:W-:Y:S01]  /*07d0*/  IMAD.X R7, R7, 0x1, R8, P0 ;  /* 0x0000000107077824 */ /* 0x000fe200000e0608 */
[----:B0-----:R-:W-:Y:S01]  /*07e0*/  LOP3.LUT R12, R11, R5, RZ, 0x3c, !PT ;  /* 0x000000050b0c7212 */ /* 0x001fe200078e3cff */
[----:B------:R-:W-:-:S03]  /*07f0*/  VIADD R11, R4, 0x9e3779b9 ;  /* 0x9e3779b9040b7836 */ /* 0x000fc60000000000 */
[----:B------:R-:W-:Y:S01]  /*0800*/  LOP3.LUT R14, R7, R4, RZ, 0x3c, !PT ;  /* 0x00000004070e7212 */ /* 0x000fe200078e3cff */
[----:B------:R-:W-:-:S04]  /*0810*/  IMAD.WIDE.U32 R12, R12, -0x326172a9, RZ ;  /* 0xcd9e8d570c0c7825 */ /* 0x000fc800078e00ff */
[----:B------:R-:W-:Y:S01]  /*0820*/  IMAD.WIDE.U32 R14, R14, -0x2daee0ad, RZ ;  /* 0xd2511f530e0e7825 */ /* 0x000fe200078e00ff */
[----:B------:R-:W-:-:S03]  /*0830*/  LOP3.LUT R6, R13, R11, RZ, 0x3c, !PT ;  /* 0x0000000b0d067212 */ /* 0x000fc600078e3cff */
[----:B------:R-:W-:Y:S02]  /*0840*/  VIADD R11, R5, 0xbb67ae85 ;  /* 0xbb67ae85050b7836 */ /* 0x000fe40000000000 */
[----:B------:R-:W-:-:S03]  /*0850*/  IMAD.WIDE.U32 R6, R6, -0x2daee0ad, RZ ;  /* 0xd2511f5306067825 */ /* 0x000fc600078e00ff */
[----:B------:R-:W-:Y:S01]  /*0860*/  LOP3.LUT R15, R11, R10, R15, 0x96, !PT ;  /* 0x0000000a0b0f7212 */ /* 0x000fe200078e960f */
[----:B------:R-:W-:-:S05]  /*0870*/  VIADD R13, R5, 0x76cf5d0a ;  /* 0x76cf5d0a050d7836 */ /* 0x000fca0000000000 */
[----:B------:R-:W-:Y:S01]  /*0880*/  LOP3.LUT R10, R13, R14, R7, 0x96, !PT ;  /* 0x0000000e0d0a7212 */ /* 0x000fe200078e9607 */
[----:B------:R-:W-:-:S04]  /*0890*/  IMAD.WIDE.U32 R14, R15, -0x326172a9, RZ ;  /* 0xcd9e8d570f0e7825 */ /* 0x000fc800078e00ff */
[----:B------:R-:W-:Y:S02]  /*08a0*/  VIADD R7, R4, 0x3c6ef372 ;  /* 0x3c6ef37204077836 */ /* 0x000fe40000000000 */
[----:B------:R-:W-:-:S03]  /*08b0*/  IMAD.WIDE.U32 R10, R10, -0x326172a9, RZ ;  /* 0xcd9e8d570a0a7825 */ /* 0x000fc600078e00ff */
[----:B------:R-:W-:Y:S01]  /*08c0*/  LOP3.LUT R15, R7, R15, R12, 0x96, !PT ;  /* 0x0000000f070f7212 */ /* 0x000fe200078e960c */
[----:B------:R-:W-:Y:S02]  /*08d0*/  VIADD R13, R4, 0xdaa66d2b ;  /* 0xdaa66d2b040d7836 */ /* 0x000fe40000000000 */
[----:B------:R-:W-:-:S03]  /*08e0*/  VIADD R7, R5, 0x32370b8f ;  /* 0x32370b8f05077836 */ /* 0x000fc60000000000 */
[----:B------:R-:W-:Y:S01]  /*08f0*/  LOP3.LUT R12, R13, R11, R14, 0x96, !PT ;  /* 0x0000000b0d0c7212 */ /* 0x000fe200078e960e */
[----:B------:R-:W-:Y:S01]  /*0900*/  IMAD.WIDE.U32 R14, R15, -0x2daee0ad, RZ ;  /* 0xd2511f530f0e7825 */ /* 0x000fe200078e00ff */
[----:B------:R-:W-:-:S03]  /*0910*/  IADD3 R11, PT, PT, R5, -0x126145ec, RZ ;  /* 0xed9eba14050b7810 */ /* 0x000fc60007ffe0ff */
[----:B------:R-:W-:Y:S01]  /*0920*/  IMAD.WIDE.U32 R12, R12, -0x2daee0ad, RZ ;  /* 0xd2511f530c0c7825 */ /* 0x000fe200078e00ff */
[----:B------:R-:W-:-:S04]  /*0930*/  LOP3.LUT R15, R7, R6, R15, 0x96, !PT ;  /* 0x00000006070f7212 */ /* 0x000fc800078e960f */
[----:B------:R-:W-:Y:S01]  /*0940*/  LOP3.LUT R6, R11, R14, R13, 0x96, !PT ;  /* 0x0000000e0b067212 */ /* 0x000fe200078e960d */
[----:B------:R-:W-:-:S04]  /*0950*/  IMAD.WIDE.U32 R14, R15, -0x326172a9, RZ ;  /* 0xcd9e8d570f0e7825 */ /* 0x000fc800078e00ff */
        /* <DEDUP_REMOVED lines=12> */
[----:B------:R-:W-:-:S04]  /*0a20*/  IMAD.WIDE.U32 R14, R15, -0x326172a9, RZ ;  /* 0xcd9e8d570f0e7825 */ /* 0x000fc800078e00ff */
[----:B------:R-:W-:Y:S01]  /*0a30*/  IMAD.WIDE.U32 R12, R12, -0x326172a9, RZ ;  /* 0xcd9e8d570c0c7825 */ /* 0x000fe200078e00ff */
[----:B------:R-:W-:-:S03]  /*0a40*/  LOP3.LUT R15, R7, R15, R6, 0x96, !PT ;  /* 0x0000000f070f7212 */ /* 0x000fc600078e9606 */
[----:B------:R-:W-:-:S05]  /*0a50*/  VIADD R11, R4, 0x5384540f ;  /* 0x5384540f040b7836 */ /* 0x000fca0000000000 */
        /* <DEDUP_REMOVED lines=9> */
[----:B------:R-:W-:-:S04]  /*0af0*/  IMAD.WIDE.U32 R10, R10, -0x326172a9, RZ ;  /* 0xcd9e8d570a0a7825 */ /* 0x000fc800078e00ff */
[----:B------:R-:W-:Y:S01]  /*0b00*/  VIADD R7, R4, 0x8ff34781 ;  /* 0x8ff3478104077836 */ /* 0x000fe20000000000 */
[----:B------:R-:W-:Y:S01]  /*0b10*/  LOP3.LUT R4, R13, R15, R12, 0x96, !PT ;  /* 0x0000000f0d047212 */ /* 0x000fe200078e960c */
[----:B------:R-:W-:Y:S01]  /*0b20*/  IMAD.MOV.U32 R13, RZ, RZ, 0x2f800000 ;  /* 0x2f800000ff0d7424 */ /* 0x000fe200078e00ff */
[----:B------:R-:W-:Y:S01]  /*0b30*/  I2FP.F32.U32 R10, R10 ;  /* 0x0000000a000a7245 */ /* 0x000fe20000201000 */
[----:B------:R-:W-:Y:S01]  /*0b40*/  IMAD.SHL.U32 R15, R9, 0x4, RZ ;  /* 0x00000004090f7824 */ /* 0x000fe200078e00ff */
[----:B------:R-:W-:Y:S01]  /*0b50*/  LOP3.LUT R14, R14, R11, R7, 0x96, !PT ;  /* 0x0000000b0e0e7212 */ /* 0x000fe200078e9607 */
[----:B------:R-:W-:Y:S02]  /*0b60*/  VIADD R7, R5, 0x96a522ad ;  /* 0x96a522ad05077836 */ /* 0x000fe40000000000 */
[----:B------:R-:W-:Y:S01]  /*0b70*/  IMAD.WIDE.U32 R4, R4, -0x2daee0ad, RZ ;  /* 0xd2511f5304047825 */ /* 0x000fe200078e00ff */
[----:B------:R-:W-:-:S03]  /*0b80*/  I2FP.F32.U32 R14, R14 ;  /* 0x0000000e000e7245 */ /* 0x000fc60000201000 */
[----:B------:R-:W-:Y:S01]  /*0b90*/  FFMA.FTZ R10, R10, R13, 1.1641532182693481445e-10 ;  /* 0x2f0000000a0a7423 */ /* 0x000fe2000001000d */
[----:B------:R-:W-:Y:S02]  /*0ba0*/  IADD3 R19, P1, PT, -R15, R2, RZ ;  /* 0x000000020f137210 */ /* 0x000fe40007f3e1ff */
[----:B------:R-:W-:Y:S01]  /*0bb0*/  LOP3.LUT R6, R6, R7, R5, 0x96, !PT ;  /* 0x0000000706067212 */ /* 0x000fe200078e9605 */
[-C--:B------:R-:W-:Y:S01]  /*0bc0*/  FFMA.FTZ R0, R14, R13.reuse, 1.1641532182693481445e-10 ;  /* 0x2f0000000e007423 */ /* 0x080fe2000001000d */
[----:B------:R-:W-:Y:S01]  /*0bd0*/  I2FP.F32.U32 R4, R4 ;  /* 0x0000000400047245 */ /* 0x000fe20000201000 */
[----:B------:R-:W-:Y:S01]  /*0be0*/  FMUL.FTZ R10, R10, 6.2831854820251464844 ;  /* 0x40c90fdb0a0a7820 */ /* 0x000fe20000410000 */
[----:B------:R-:W-:Y:S01]  /*0bf0*/  I2FP.F32.U32 R6, R6 ;  /* 0x0000000600067245 */ /* 0x000fe20000201000 */
[----:B------:R0:W1:Y:S01]  /*0c00*/  MUFU.LG2 R5, R0 ;  /* 0x0000000000057308 */ /* 0x0000620000000c00 */
[----:B------:R-:W-:Y:S01]  /*0c10*/  ISETP.GE.U32.AND P0, PT, R19, 0x1, PT ;  /* 0x000000011300780c */ /* 0x000fe20003f06070 */
[-C--:B------:R-:W-:Y:S01]  /*0c20*/  FFMA.FTZ R4, R4, R13.reuse, 1.1641532182693481445e-10 ;  /* 0x2f00000004047423 */ /* 0x080fe2000001000d */
[----:B------:R-:W-:Y:S01]  /*0c30*/  FMUL.RZ R11, R10, 0.15915493667125701904 ;  /* 0x3e22f9830a0b7820 */ /* 0x000fe2000040c000 */
[----:B------:R-:W-:-:S02]  /*0c40*/  FFMA.FTZ R6, R6, R13, 1.1641532182693481445e-10 ;  /* 0x2f00000006067423 */ /* 0x000fc4000001000d */
[----:B------:R-:W-:Y:S02]  /*0c50*/  FMUL.FTZ R10, R4, 6.2831854820251464844 ;  /* 0x40c90fdb040a7820 */ /* 0x000fe40000410000 */
[----:B------:R2:W3:Y:S01]  /*0c60*/  MUFU.LG2 R7, R6 ;  /* 0x0000000600077308 */ /* 0x0004e20000000c00 */
[----:B0-----:R-:W-:Y:S01]  /*0c70*/  SHF.L.U64.HI R0, R9, 0x2, R8 ;  /* 0x0000000209007819 */ /* 0x001fe20000010208 */
[----:B------:R-:W-:-:S06]  /*0c80*/  FMUL.RZ R12, R10, 0.15915493667125701904 ;  /* 0x3e22f9830a0c7820 */ /* 0x000fcc000040c000 */
[----:B------:R0:W4:Y:S01]  /*0c90*/  MUFU.SIN R14, R11 ;  /* 0x0000000b000e7308 */ /* 0x0001220000000400 */
[----:B-1----:R-:W-:Y:S01]  /*0ca0*/  FMUL.FTZ R5, R5, 0.69314718246459960938 ;  /* 0x3f31721805057820 */ /* 0x002fe20000410000 */
[----:B--2---:R-:W-:-:S03]  /*0cb0*/  IMAD.X R6, R3, 0x1, ~R0, P1 ;  /* 0x0000000103067824 */ /* 0x004fc600008e0e00 */
[----:B------:R-:W-:Y:S02]  /*0cc0*/  FMUL.FTZ R5, R5, -2 ;  /* 0xc000000005057820 */ /* 0x000fe40000410000 */
[----:B------:R-:W-:Y:S01]  /*0cd0*/  ISETP.GE.AND.EX P0, PT, R6, RZ, PT, P0 ;  /* 0x000000ff0600720c */ /* 0x000fe20003f06300 */
[----:B------:R0:W1:Y:S01]  /*0ce0*/  MUFU.COS R4, R11 ;  /* 0x0000000b00047308 */ /* 0x0000620000000000 */
[----:B---3--:R-:W-:-:S04]  /*0cf0*/  FMUL.FTZ R7, R7, 0.69314718246459960938 ;  /* 0x3f31721807077820 */ /* 0x008fc80000410000 */
[----:B------:R-:W-:-:S03]  /*0d00*/  FMUL.FTZ R7, R7, -2 ;  /* 0xc000000007077820 */ /* 0x000fc60000410000 */
[----:B------:R0:W2:Y:S08]  /*0d10*/  MUFU.SIN R10, R12 ;  /* 0x0000000c000a7308 */ /* 0x0000b00000000400 */
[----:B------:R0:W3:Y:S08]  /*0d20*/  MUFU.COS R16, R12 ;  /* 0x0000000c00107308 */ /* 0x0000f00000000000 */
[----:B------:R-:W0:Y:S08]  /*0d30*/  MUFU.SQRT R5, R5 ;  /* 0x0000000500057308 */ /* 0x000e300000002000 */
[----:B------:R-:W0:Y:S01]  /*0d40*/  MUFU.SQRT R7, R7 ;  /* 0x0000000700077308 */ /* 0x000e220000002000 */
[----:B-1234-:R-:W-:Y:S05]  /*0d50*/  @!P0 EXIT ;  /* 0x000000000000894d */ /* 0x01efea0003800000 */
[----:B0-----:R-:W-:Y:S01]  /*0d60*/  IADD3 R12, P0, PT, R15, -R2, RZ ;  /* 0x800000020f0c7210 */ /* 0x001fe20007f1e0ff */
[----:B------:R-:W-:Y:S01]  /*0d70*/  FMUL.FTZ R14, R5, R14 ;  /* 0x0000000e050e7220 */ /* 0x000fe20000410000 */
[----:B------:R-:W-:Y:S01]  /*0d80*/  LOP3.LUT R11, R19, 0xf, RZ, 0xc0, !PT ;  /* 0x0000000f130b7812 */ /* 0x000fe200078ec0ff */
[----:B------:R-:W-:Y:S01]  /*0d90*/  FMUL.FTZ R16, R7, R16 ;  /* 0x0000001007107220 */ /* 0x000fe20000410000 */
[----:B------:R-:W-:Y:S01]  /*0da0*/  ISETP.GT.U32.AND P1, PT, R12, -0x10, PT ;  /* 0xfffffff00c00780c */ /* 0x000fe20003f24070 */
[----:B------:R-:W-:Y:S01]  /*0db0*/  IMAD.X R3, R0, 0x1, ~R3, P0 ;  /* 0x0000000100037824 */ /* 0x000fe200000e0e03 */
[----:B------:R-:W-:Y:S01]  /*0dc0*/  ISETP.NE.U32.AND P0, PT, R11, RZ, PT ;  /* 0x000000ff0b00720c */ /* 0x000fe20003f05070 */
[----:B------:R-:W-:Y:S01]  /*0dd0*/  FMUL.FTZ R17, R7, R10 ;  /* 0x0000000a07117220 */ /* 0x000fe20000410000 */
[----:B------:R-:W-:Y:S02]  /*0de0*/  IMAD.MOV.U32 R18, RZ, RZ, RZ ;  /* 0x000000ffff127224 */ /* 0x000fe400078e00ff */
[----:B------:R-:W-:Y:S01]  /*0df0*/  ISETP.GT.U32.AND.EX P1, PT, R3, -0x1, PT, P1 ;  /* 0xffffffff0300780c */ /* 0x000fe20003f24110 */
[----:B------:R-:W-:Y:S01]  /*0e00*/  FMUL.FTZ R3, R5, R4 ;  /* 0x0000000405037220 */ /* 0x000fe20000410000 */
[----:B------:R-:W-:Y:S01]  /*0e10*/  ISETP.NE.AND.EX P0, PT, RZ, RZ, PT, P0 ;  /* 0x000000ffff00720c */ /* 0x000fe20003f05300 */
[----:B------:R-:W-:-:S10]  /*0e20*/  IMAD.MOV.U32 R21, RZ, RZ, RZ ;  /* 0x000000ffff157224 */ /* 0x000fd400078e00ff */
[----:B------:R-:W-:Y:S05]  /*0e30*/  @P1 BRA `(.L_x_8) ;  /* 0x0000000000e81947 */ /* 0x000fea0003800000 */
[----:B------:R-:W0:Y:S01]  /*0e40*/  LDC.64 R4, c[0x0][0x380] ;  /* 0x0000e000ff047b82 */ /* 0x000e220000000a00 */
[----:B------:R-:W-:Y:S01]  /*0e50*/  LOP3.LUT R18, R19, 0xfffffff0, RZ, 0xc0, !PT ;  /* 0xfffffff013127812 */ /* 0x000fe200078ec0ff */
[----:B------:R-:W1:Y:S01]  /*0e60*/  LDCU UR6, c[0x0][0x3a0] ;  /* 0x00007400ff0677ac */ /* 0x000e620008000800 */
[----:B------:R-:W-:-:S05]  /*0e70*/  LOP3.LUT R21, R6, 0x7fffffff, RZ, 0xc0, !PT ;  /* 0x7fffffff06157812 */ /* 0x000fca00078ec0ff */
[----:B------:R-:W2:Y:S01]  /*0e80*/  LDC R7, c[0x0][0x39c] ;  /* 0x0000e700ff077b82 */ /* 0x000ea20000000800 */
[----:B------:R-:W-:Y:S01]  /*0e90*/  IMAD.MOV.U32 R6, RZ, RZ, R21 ;  /* 0x000000ffff067224 */ /* 0x000fe200078e0015 */
[----:B0-----:R-:W-:-:S04]  /*0ea0*/  LEA R4, P1, R9, R4, 0x3 ;  /* 0x0000000409047211 */ /* 0x001fc800078218ff */
[----:B------:R-:W-:Y:S02]  /*0eb0*/  IADD3 R12, P2, PT, R4, 0x10, RZ ;  /* 0x00000010040c7810 */ /* 0x000fe40007f5e0ff */
[----:B------:R-:W-:Y:S01]  /*0ec0*/  LEA.HI.X R5, R9, R5, R8, 0x3, P1 ;  /* 0x0000000509057211 */ /* 0x000fe200008f1c08 */
[----:B------:R-:W-:-:S04]  /*0ed0*/  IMAD.MOV.U32 R8, RZ, RZ, R18 ;  /* 0x000000ffff087224 */ /* 0x000fc800078e0012 */
[----:B-12---:R-:W-:-:S07]  /*0ee0*/  IMAD.X R13, RZ, RZ, R5, P2 ;  /* 0x000000ffff0d7224 */ /* 0x006fce00010e0605 */
.L_x_9:
[--C-:B------:R-:W-:Y:S01]  /*0ef0*/  FFMA.FTZ R4, R3, UR6, R7.reuse ;  /* 0x0000000603047c23 */ /* 0x100fe20008010007 */
[----:B------:R-:W-:Y:S01]  /*0f00*/  FFMA.FTZ R10, R14, UR6, R7 ;  /* 0x000000060e0a7c23 */ /* 0x000fe20008010007 */
[----:B------:R-:W-:Y:S01]  /*0f10*/  IMAD.MOV.U32 R5, RZ, RZ, R13 ;  /* 0x000000ffff057224 */ /* 0x000fe200078e000d */
[----:B------:R-:W-:Y:S02]  /*0f20*/  IADD3 R8, P1, PT, R8, -0x10, RZ ;  /* 0xfffffff008087810 */ /* 0x000fe40007f3e0ff */
[----:B------:R-:W-:Y:S01]  /*0f30*/  F2FP.BF16.F32.PACK_AB R9, RZ, R4 ;  /* 0x00000004ff09723e */ /* 0x000fe200000010ff */
[----:B------:R-:W-:Y:S01]  /*0f40*/  IMAD.MOV.U32 R4, RZ, RZ, R12 ;  /* 0x000000ffff047224 */ /* 0x000fe200078e000c */
[----:B------:R-:W-:Y:S02]  /*0f50*/  F2FP.BF16.F32.PACK_AB R10, RZ, R10 ;  /* 0x0000000aff0a723e */ /* 0x000fe400000010ff */
[C---:B------:R-:W-:Y:S02]  /*0f60*/  PRMT R20, R9.reuse, 0x7610, R20 ;  /* 0x0000761009147816 */ /* 0x040fe40000000014 */
[----:B------:R-:W-:-:S02]  /*0f70*/  PRMT R22, R9, 0x7610, R22 ;  /* 0x0000761009167816 */ /* 0x000fc40000000016 */
[C---:B------:R-:W-:Y:S01]  /*0f80*/  PRMT R23, R9.reuse, 0x7610, R23 ;  /* 0x0000761009177816 */ /* 0x040fe20000000017 */
[----:B------:R0:W-:Y:S01]  /*0f90*/  STG.E.U16 desc[UR4][R4.64+-0x10], R20 ;  /* 0xfffff01404007986 */ /* 0x0001e2000c101504 */
[----:B------:R-:W-:Y:S01]  /*0fa0*/  PRMT R25, R9, 0x7610, R25 ;  /* 0x0000761009197816 */ /* 0x000fe20000000019 */
[----:B------:R-:W-:Y:S01]  /*0fb0*/  FFMA.FTZ R9, R16, UR6, R7 ;  /* 0x0000000610097c23 */ /* 0x000fe20008010007 */
[C---:B------:R-:W-:Y:S01]  /*0fc0*/  PRMT R12, R10.reuse, 0x7610, R12 ;  /* 0x000076100a0c7816 */ /* 0x040fe2000000000c */
[----:B------:R1:W-:Y:S01]  /*0fd0*/  STG.E.U16 desc[UR4][R4.64+-0x8], R22 ;  /* 0xfffff81604007986 */ /* 0x0003e2000c101504 */
[C---:B------:R-:W-:Y:S02]  /*0fe0*/  PRMT R13, R10.reuse, 0x7610, R13 ;  /* 0x000076100a0d7816 */ /* 0x040fe4000000000d */
[C---:B------:R-:W-:Y:S01]  /*0ff0*/  PRMT R24, R10.reuse, 0x7610, R24 ;  /* 0x000076100a187816 */ /* 0x040fe20000000018 */
[----:B------:R2:W-:Y:S01]  /*1000*/  STG.E.U16 desc[UR4][R4.64], R23 ;  /* 0x0000001704007986 */ /* 0x0005e2000c101504 */
[----:B------:R-:W-:Y:S01]  /*1010*/  PRMT R26, R10, 0x7610, R26 ;  /* 0x000076100a1a7816 */ /* 0x000fe2000000001a */
[----:B------:R-:W-:Y:S01]  /*1020*/  FFMA.FTZ R10, R17, UR6, R7 ;  /* 0x00000006110a7c23 */ /* 0x000fe20008010007 */
[----:B------:R-:W-:Y:S01]  /*1030*/  F2FP.BF16.F32.PACK_AB R9, RZ, R9 ;  /* 0x00000009ff09723e */ /* 0x000fe200000010ff */
[----:B------:R3:W-:Y:S01]  /*1040*/  STG.E.U16 desc[UR4][R4.64+0x8], R25 ;  /* 0x0000081904007986 */ /* 0x0007e2000c101504 */
[----:B------:R-:W-:-:S02]  /*1050*/  IADD3.X R6, PT, PT, R6, -0x1, RZ, P1, !PT ;  /* 0xffffffff06067810 */ /* 0x000fc40000ffe4ff */
[----:B------:R-:W-:Y:S01]  /*1060*/  F2FP.BF16.F32.PACK_AB R10, RZ, R10 ;  /* 0x0000000aff0a723e */ /* 0x000fe200000010ff */
[----:B------:R4:W-:Y:S01]  /*1070*/  STG.E.U16 desc[UR4][R4.64+0x2], R24 ;  /* 0x0000021804007986 */ /* 0x0009e2000c101504 */
[C---:B0-----:R-:W-:Y:S02]  /*1080*/  PRMT R20, R9.reuse, 0x7610, R20 ;  /* 0x0000761009147816 */ /* 0x041fe40000000014 */
[C---:B-1----:R-:W-:Y:S01]  /*1090*/  PRMT R22, R10.reuse, 0x7610, R22 ;  /* 0x000076100a167816 */ /* 0x042fe20000000016 */
[----:B------:R-:W-:Y:S01]  /*10a0*/  STG.E.U16 desc[UR4][R4.64+0xa], R26 ;  /* 0x00000a1a04007986 */ /* 0x000fe2000c101504 */
[C---:B--2---:R-:W-:Y:S02]  /*10b0*/  PRMT R23, R9.reuse, 0x7610, R23 ;  /* 0x0000761009177816 */ /* 0x044fe40000000017 */
[----:B------:R-:W-:Y:S01]  /*10c0*/  PRMT R27, R10, 0x7610, R27 ;  /* 0x000076100a1b7816 */ /* 0x000fe2000000001b */
[----:B------:R-:W-:Y:S01]  /*10d0*/  STG.E.U16 desc[UR4][R4.64+-0xc], R9 ;  /* 0xfffff40904007986 */ /* 0x000fe2000c101504 */
[----:B---3--:R-:W-:-:S02]  /*10e0*/  PRMT R25, R9, 0x7610, R25 ;  /* 0x0000761009197816 */ /* 0x008fc40000000019 */
[----:B------:R-:W-:Y:S01]  /*10f0*/  ISETP.NE.U32.AND P1, PT, R8, RZ, PT ;  /* 0x000000ff0800720c */ /* 0x000fe20003f25070 */
[----:B------:R-:W-:Y:S01]  /*1100*/  STG.E.U16 desc[UR4][R4.64+-0x4], R20 ;  /* 0xfffffc1404007986 */ /* 0x000fe2000c101504 */
[----:B----4-:R-:W-:Y:S02]  /*1110*/  PRMT R24, R10, 0x7610, R24 ;  /* 0x000076100a187816 */ /* 0x010fe40000000018 */
[----:B------:R-:W-:Y:S01]  /*1120*/  ISETP.NE.AND.EX P1, PT, R6, RZ, PT, P1 ;  /* 0x000000ff0600720c */ /* 0x000fe20003f25310 */
[----:B------:R-:W-:Y:S04]  /*1130*/  STG.E.U16 desc[UR4][R4.64+0x4], R23 ;  /* 0x0000041704007986 */ /* 0x000fe8000c101504 */
[----:B------:R-:W-:Y:S04]  /*1140*/  STG.E.U16 desc[UR4][R4.64+0xc], R25 ;  /* 0x00000c1904007986 */ /* 0x000fe8000c101504 */
[----:B------:R-:W-:Y:S04]  /*1150*/  STG.E.U16 desc[UR4][R4.64+-0xa], R10 ;  /* 0xfffff60a04007986 */ /* 0x000fe8000c101504 */
[----:B------:R-:W-:Y:S04]  /*1160*/  STG.E.U16 desc[UR4][R4.64+-0x2], R22 ;  /* 0xfffffe1604007986 */ /* 0x000fe8000c101504 */
[----:B------:R-:W-:Y:S04]  /*1170*/  STG.E.U16 desc[UR4][R4.64+0x6], R24 ;  /* 0x0000061804007986 */ /* 0x000fe8000c101504 */
[----:B------:R-:W-:Y:S04]  /*1180*/  STG.E.U16 desc[UR4][R4.64+0xe], R27 ;  /* 0x00000e1b04007986 */ /* 0x000fe8000c101504 */
[----:B------:R0:W-:Y:S04]  /*1190*/  STG.E.U16 desc[UR4][R4.64+-0xe], R12 ;  /* 0xfffff20c04007986 */ /* 0x0001e8000c101504 */
[----:B------:R1:W-:Y:S01]  /*11a0*/  STG.E.U16 desc[UR4][R4.64+-0x6], R13 ;  /* 0xfffffa0d04007986 */ /* 0x0003e2000c101504 */
[----:B0-----:R-:W-:-:S05]  /*11b0*/  IADD3 R12, P2, PT, R4, 0x20, RZ ;  /* 0x00000020040c7810 */ /* 0x001fca0007f5e0ff */
[----:B-1----:R-:W-:Y:S01]  /*11c0*/  IMAD.X R13, RZ, RZ, R5, P2 ;  /* 0x000000ffff0d7224 */ /* 0x002fe200010e0605 */
[----:B------:R-:W-:Y:S07]  /*11d0*/  @P1 BRA `(.L_x_9) ;  /* 0xfffffffc00441947 */ /* 0x000fee000383ffff */
.L_x_8:
[----:B------:R-:W-:Y:S05]  /*11e0*/  @!P0 EXIT ;  /* 0x000000000000894d */ /* 0x000fea0003800000 */
[----:B------:R-:W-:Y:S02]  /*11f0*/  ISETP.GE.U32.AND P1, PT, R11, 0x8, PT ;  /* 0x000000080b00780c */ /* 0x000fe40003f26070 */
[----:B------:R-:W-:Y:S02]  /*1200*/  LOP3.LUT R19, R19, 0x7, RZ, 0xc0, !PT ;  /* 0x0000000713137812 */ /* 0x000fe400078ec0ff */
[----:B------:R-:W-:Y:S02]  /*1210*/  ISETP.GE.U32.AND.EX P1, PT, RZ, RZ, PT, P1 ;  /* 0x000000ffff00720c */ /* 0x000fe40003f26110 */
[----:B------:R-:W-:-:S04]  /*1220*/  ISETP.NE.U32.AND P0, PT, R19, RZ, PT ;  /* 0x000000ff1300720c */ /* 0x000fc80003f05070 */
[----:B------:R-:W-:-:S07]  /*1230*/  ISETP.NE.AND.EX P0, PT, RZ, RZ, PT, P0 ;  /* 0x000000ffff00720c */ /* 0x000fce0003f05300 */
[----:B------:R-:W-:Y:S06]  /*1240*/  @!P1 BRA `(.L_x_10) ;  /* 0x00000008005c9947 */ /* 0x000fec0003800000 */
[----:B------:R-:W0:Y:S01]  /*1250*/  LDC.64 R4, c[0x0][0x380] ;  /* 0x0000e000ff047b82 */ /* 0x000e220000000a00 */
[C---:B------:R-:W-:Y:S01]  /*1260*/  SHF.L.U32 R9, R18.reuse, 0x2, RZ ;  /* 0x0000000212097819 */ /* 0x040fe200000006ff */
[C---:B------:R-:W-:Y:S01]  /*1270*/  VIADD R6, R18.reuse, 0x1 ;  /* 0x0000000112067836 */ /* 0x040fe20000000000 */
[----:B------:R-:W-:Y:S01]  /*1280*/  IADD3 R7, P1, PT, R18, R15, RZ ;  /* 0x0000000f12077210 */ /* 0x000fe20007f3e0ff */
[----:B------:R-:W1:Y:S01]  /*1290*/  LDCU UR6, c[0x0][0x3a0] ;  /* 0x00007400ff0677ac */ /* 0x000e620008000800 */
[C---:B------:R-:W-:Y:S01]  /*12a0*/  ISETP.EQ.AND P3, PT, R9.reuse, RZ, PT ;  /* 0x000000ff0900720c */ /* 0x040fe20003f62270 */
[----:B------:R-:W-:Y:S01]  /*12b0*/  IMAD.SHL.U32 R13, R6, 0x4, RZ ;  /* 0x00000004060d7824 */ /* 0x000fe200078e00ff */
[----:B------:R-:W-:Y:S01]  /*12c0*/  ISETP.EQ.AND P2, PT, R9, 0x4, PT ;  /* 0x000000040900780c */ /* 0x000fe20003f42270 */
[----:B------:R-:W1:Y:S01]  /*12d0*/  LDC R20, c[0x0][0x39c] ;  /* 0x0000e700ff147b82 */ /* 0x000e620000000800 */
[----:B------:R-:W-:Y:S01]  /*12e0*/  IMAD.X R10, R21, 0x1, R0, P1 ;  /* 0x00000001150a7824 */ /* 0x000fe200008e0600 */
[----:B------:R-:W-:-:S02]  /*12f0*/  ISETP.EQ.AND P1, PT, R9, 0x8, PT ;  /* 0x000000080900780c */ /* 0x000fc40003f22270 */
[----:B------:R-:W-:Y:S02]  /*1300*/  LOP3.LUT R13, R13, 0xfffffffc, RZ, 0xc0, !PT ;  /* 0xfffffffc0d0d7812 */ /* 0x000fe400078ec0ff */
[----:B------:R-:W-:Y:S02]  /*1310*/  ISETP.EQ.AND P4, PT, R9, 0xc, PT ;  /* 0x0000000c0900780c */ /* 0x000fe40003f82270 */
[----:B------:R-:W-:-:S05]  /*1320*/  IADD3 R6, P6, PT, R6, R15, RZ ;  /* 0x0000000f06067210 */ /* 0x000fca0007fde0ff */
[----:B------:R-:W-:Y:S01]  /*1330*/  IMAD.X R11, RZ, RZ, R0, P6 ;  /* 0x000000ffff0b7224 */ /* 0x000fe200030e0600 */
[CC--:B0-----:R-:W-:Y:S02]  /*1340*/  LEA R8, P5, R7.reuse, R4.reuse, 0x1 ;  /* 0x0000000407087211 */ /* 0x0c1fe400078a08ff */
[----:B------:R-:W-:Y:S02]  /*1350*/  LEA R12, P6, R6, R4, 0x1 ;  /* 0x00000004060c7211 */ /* 0x000fe400078c08ff */
[-C--:B------:R-:W-:Y:S01]  /*1360*/  LEA.HI.X R9, R7, R5.reuse, R10, 0x1, P5 ;  /* 0x0000000507097211 */ /* 0x080fe200028f0c0a */
[----:B------:R-:W-:Y:S01]  /*1370*/  @P3 IMAD.MOV.U32 R7, RZ, RZ, R3 ;  /* 0x000000ffff073224 */ /* 0x000fe200078e0003 */
[C---:B------:R-:W-:Y:S01]  /*1380*/  ISETP.EQ.AND P5, PT, R13.reuse, RZ, PT ;  /* 0x000000ff0d00720c */ /* 0x040fe20003fa2270 */
[----:B------:R-:W-:Y:S01]  /*1390*/  @P2 IMAD.MOV.U32 R7, RZ, RZ, R14 ;  /* 0x000000ffff072224 */ /* 0x000fe200078e000e */
[C---:B------:R-:W-:Y:S01]  /*13a0*/  ISETP.EQ.AND P3, PT, R13.reuse, 0x4, PT ;  /* 0x000000040d00780c */ /* 0x040fe20003f62270 */
[----:B------:R-:W-:Y:S01]  /*13b0*/  VIADD R10, R18, 0x2 ;  /* 0x00000002120a7836 */ /* 0x000fe20000000000 */
[C---:B------:R-:W-:Y:S01]  /*13c0*/  ISETP.EQ.AND P2, PT, R13.reuse, 0x8, PT ;  /* 0x000000080d00780c */ /* 0x040fe20003f42270 */
[----:B------:R-:W-:Y:S01]  /*13d0*/  @P1 IMAD.MOV.U32 R7, RZ, RZ, R16 ;  /* 0x000000ffff071224 */ /* 0x000fe200078e0010 */
[----:B------:R-:W-:Y:S01]  /*13e0*/  ISETP.EQ.AND P1, PT, R13, 0xc, PT ;  /* 0x0000000c0d00780c */ /* 0x000fe20003f22270 */
[----:B------:R-:W-:Y:S01]  /*13f0*/  IMAD.SHL.U32 R22, R10, 0x4, RZ ;  /* 0x000000040a167824 */ /* 0x000fe200078e00ff */
[----:B------:R-:W-:Y:S01]  /*1400*/  LEA.HI.X R13, R6, R5, R11, 0x1, P6 ;  /* 0x00000005060d7211 */ /* 0x000fe200030f0c0b */
[----:B------:R-:W-:-:S02]  /*1410*/  @P4 IMAD.MOV.U32 R7, RZ, RZ, R17 ;  /* 0x000000ffff074224 */ /* 0x000fc400078e0011 */
[----:B------:R-:W-:Y:S01]  /*1420*/  VIADD R6, R18, 0x3 ;  /* 0x0000000312067836 */ /* 0x000fe20000000000 */
[----:B------:R-:W-:Y:S01]  /*1430*/  LOP3.LUT R22, R22, 0xfffffffc, RZ, 0xc0, !PT ;  /* 0xfffffffc16167812 */ /* 0x000fe200078ec0ff */
[----:B------:R-:W-:Y:S01]  /*1440*/  @P5 IMAD.MOV.U32 R21, RZ, RZ, R3 ;  /* 0x000000ffff155224 */ /* 0x000fe200078e0003 */
[----:B------:R-:W-:Y:S01]  /*1450*/  IADD3 R11, P5, PT, R10, R15, RZ ;  /* 0x0000000f0a0b7210 */ /* 0x000fe20007fbe0ff */
[----:B-1----:R-:W-:Y:S01]  /*1460*/  FFMA.FTZ R7, R7, UR6, R20 ;  /* 0x0000000607077c23 */ /* 0x002fe20008010014 */
[----:B------:R-:W-:Y:S01]  /*1470*/  @P3 IMAD.MOV.U32 R21, RZ, RZ, R14 ;  /* 0x000000ffff153224 */ /* 0x000fe200078e000e */
[C---:B------:R-:W-:Y:S01]  /*1480*/  ISETP.EQ.AND P4, PT, R22.reuse, RZ, PT ;  /* 0x000000ff1600720c */ /* 0x040fe20003f82270 */
[----:B------:R-:W-:Y:S01]  /*1490*/  @P2 IMAD.MOV.U32 R21, RZ, RZ, R16 ;  /* 0x000000ffff152224 */ /* 0x000fe200078e0010 */
[C---:B------:R-:W-:Y:S01]  /*14a0*/  ISETP.EQ.AND P2, PT, R22.reuse, 0x8, PT ;  /* 0x000000081600780c */ /* 0x040fe20003f42270 */
[----:B------:R-:W-:Y:S01]  /*14b0*/  IMAD.X R24, RZ, RZ, R0, P5 ;  /* 0x000000ffff187224 */ /* 0x000fe200028e0600 */
[----:B------:R-:W-:Y:S01]  /*14c0*/  ISETP.EQ.AND P5, PT, R22, 0x4, PT ;  /* 0x000000041600780c */ /* 0x000fe20003fa2270 */
[----:B------:R-:W-:Y:S01]  /*14d0*/  IMAD.SHL.U32 R23, R6, 0x4, RZ ;  /* 0x0000000406177824 */ /* 0x000fe200078e00ff */
[----:B------:R-:W-:Y:S01]  /*14e0*/  ISETP.EQ.AND P3, PT, R22, 0xc, PT ;  /* 0x0000000c1600780c */ /* 0x000fe20003f62270 */
[----:B------:R-:W-:Y:S01]  /*14f0*/  @P1 IMAD.MOV.U32 R21, RZ, RZ, R17 ;  /* 0x000000ffff151224 */ /* 0x000fe200078e0011 */
[----:B------:R-:W-:-:S02]  /*1500*/  F2FP.BF16.F32.PACK_AB R22, RZ, R7 ;  /* 0x00000007ff16723e */ /* 0x000fc400000010ff */
[-C--:B------:R-:W-:Y:S01]  /*1510*/  LEA R10, P6, R11, R4.reuse, 0x1 ;  /* 0x000000040b0a7211 */ /* 0x080fe200078c08ff */
[----:B------:R-:W-:Y:S01]  /*1520*/  FFMA.FTZ R21, R21, UR6, R20 ;  /* 0x0000000615157c23 */ /* 0x000fe20008010014 */
[----:B------:R-:W-:Y:S01]  /*1530*/  LOP3.LUT R7, R23, 0xfffffffc, RZ, 0xc0, !PT ;  /* 0xfffffffc17077812 */ /* 0x000fe200078ec0ff */
[----:B------:R-:W-:Y:S01]  /*1540*/  @P4 IMAD.MOV.U32 R23, RZ, RZ, R3 ;  /* 0x000000ffff174224 */ /* 0x000fe200078e0003 */
[----:B------:R-:W-:Y:S01]  /*1550*/  PRMT R25, R22, 0x7610, R25 ;  /* 0x0000761016197816 */ /* 0x000fe20000000019 */
[----:B------:R-:W-:Y:S01]  /*1560*/  VIADD R22, R18, 0x4 ;  /* 0x0000000412167836 */ /* 0x000fe20000000000 */
[----:B------:R-:W-:Y:S01]  /*1570*/  LEA.HI.X R11, R11, R5, R24, 0x1, P6 ;  /* 0x000000050b0b7211 */ /* 0x000fe200030f0c18 */
[----:B------:R-:W-:Y:S01]  /*1580*/  @P5 IMAD.MOV.U32 R23, RZ, RZ, R14 ;  /* 0x000000ffff175224 */ /* 0x000fe200078e000e */
[C---:B------:R-:W-:Y:S01]  /*1590*/  ISETP.EQ.AND P1, PT, R7.reuse, RZ, PT ;  /* 0x000000ff0700720c */ /* 0x040fe20003f22270 */
[----:B------:R-:W-:Y:S01]  /*15a0*/  IMAD.SHL.U32 R24, R22, 0x4, RZ ;  /* 0x0000000416187824 */ /* 0x000fe200078e00ff */
[----:B------:R0:W-:Y:S01]  /*15b0*/  STG.E.U16 desc[UR4][R8.64], R25 ;  /* 0x0000001908007986 */ /* 0x0001e2000c101504 */
[----:B------:R-:W-:Y:S01]  /*15c0*/  IADD3 R26, P4, PT, R6, R15, RZ ;  /* 0x0000000f061a7210 */ /* 0x000fe20007f9e0ff */
[----:B------:R-:W-:Y:S01]  /*15d0*/  @P2 IMAD.MOV.U32 R23, RZ, RZ, R16 ;  /* 0x000000ffff172224 */ /* 0x000fe200078e0010 */
[----:B------:R-:W-:Y:S01]  /*15e0*/  ISETP.EQ.AND P5, PT, R7, 0x4, PT ;  /* 0x000000040700780c */ /* 0x000fe20003fa2270 */
[----:B------:R-:W-:Y:S01]  /*15f0*/  @P3 IMAD.MOV.U32 R23, RZ, RZ, R17 ;  /* 0x000000ffff173224 */ /* 0x000fe200078e0011 */
[----:B------:R-:W-:-:S02]  /*1600*/  LEA R6, P6, R26, R4, 0x1 ;  /* 0x000000041a067211 */ /* 0x000fc400078c08ff */
[----:B------:R-:W-:Y:S01]  /*1610*/  ISETP.EQ.AND P2, PT, R7, 0xc, PT ;  /* 0x0000000c0700780c */ /* 0x000fe20003f42270 */
[----:B------:R-:W-:Y:S01]  /*1620*/  FFMA.FTZ R23, R23, UR6, R20 ;  /* 0x0000000617177c23 */ /* 0x000fe20008010014 */
[----:B0-----:R-:W-:Y:S02]  /*1630*/  F2FP.BF16.F32.PACK_AB R9, RZ, R21 ;  /* 0x00000015ff09723e */ /* 0x001fe400000010ff */
[----:B------:R-:W-:Y:S01]  /*1640*/  LOP3.LUT R21, R24, 0xfffffffc, RZ, 0xc0, !PT ;  /* 0xfffffffc18157812 */ /* 0x000fe200078ec0ff */
[----:B------:R-:W-:Y:S01]  /*1650*/  IMAD.X R24, RZ, RZ, R0, P4 ;  /* 0x000000ffff187224 */ /* 0x000fe200020e0600 */
[----:B------:R-:W-:-:S03]  /*1660*/  @P1 MOV R25, R3 ;  /* 0x0000000300191202 */ /* 0x000fc60000000f00 */
[----:B------:R-:W-:Y:S01]  /*1670*/  @P5 IMAD.MOV.U32 R25, RZ, RZ, R14 ;  /* 0x000000ffff195224 */ /* 0x000fe200078e000e */
[----:B------:R-:W-:Y:S02]  /*1680*/  ISETP.EQ.AND P4, PT, R21, RZ, PT ;  /* 0x000000ff1500720c */ /* 0x000fe40003f82270 */
[----:B------:R-:W-:Y:S02]  /*1690*/  ISETP.EQ.AND P1, PT, R7, 0x8, PT ;  /* 0x000000080700780c */ /* 0x000fe40003f22270 */
[----:B------:R-:W-:Y:S01]  /*16a0*/  LEA.HI.X R7, R26, R5, R24, 0x1, P6 ;  /* 0x000000051a077211 */ /* 0x000fe200030f0c18 */
[----:B------:R-:W-:Y:S01]  /*16b0*/  VIADD R24, R18, 0x5 ;  /* 0x0000000512187836 */ /* 0x000fe20000000000 */
[----:B------:R-:W-:Y:S02]  /*16c0*/  ISETP.EQ.AND P3, PT, R21, 0x4, PT ;  /* 0x000000041500780c */ /* 0x000fe40003f62270 */
[----:B------:R-:W-:Y:S01]  /*16d0*/  PRMT R28, R9, 0x7610, R28 ;  /* 0x00007610091c7816 */ /* 0x000fe2000000001c */
[----:B------:R-:W-:Y:S01]  /*16e0*/  IMAD.SHL.U32 R9, R24, 0x4, RZ ;  /* 0x0000000418097824 */ /* 0x000fe200078e00ff */
[----:B------:R-:W-:-:S02]  /*16f0*/  ISETP.EQ.AND P5, PT, R21, 0xc, PT ;  /* 0x0000000c1500780c */ /* 0x000fc40003fa2270 */
[----:B------:R-:W-:Y:S01]  /*1700*/  IADD3 R22, P6, PT, R22, R15, RZ ;  /* 0x0000000f16167210 */ /* 0x000fe20007fde0ff */
[----:B------:R-:W-:Y:S01]  /*1710*/  @P4 IMAD.MOV.U32 R27, RZ, RZ, R3 ;  /* 0x000000ffff1b4224 */ /* 0x000fe200078e0003 */
[----:B------:R-:W-:Y:S01]  /*1720*/  ISETP.EQ.AND P4, PT, R21, 0x8, PT ;  /* 0x000000081500780c */ /* 0x000fe20003f82270 */
[----:B------:R0:W-:Y:S01]  /*1730*/  STG.E.U16 desc[UR4][R12.64], R28 ;  /* 0x0000001c0c007986 */ /* 0x0001e2000c101504 */
[----:B------:R-:W-:Y:S01]  /*1740*/  LOP3.LUT R21, R9, 0xfffffffc, RZ, 0xc0, !PT ;  /* 0xfffffffc09157812 */ /* 0x000fe200078ec0ff */
[----:B------:R-:W-:Y:S01]  /*1750*/  @P1 IMAD.MOV.U32 R25, RZ, RZ, R16 ;  /* 0x000000ffff191224 */ /* 0x000fe200078e0010 */
[----:B------:R-:W-:Y:S01]  /*1760*/  F2FP.BF16.F32.PACK_AB R23, RZ, R23 ;  /* 0x00000017ff17723e */ /* 0x000fe200000010ff */
[----:B------:R-:W-:Y:S01]  /*1770*/  @P3 IMAD.MOV.U32 R27, RZ, RZ, R14 ;  /* 0x000000ffff1b3224 */ /* 0x000fe200078e000e */
[C---:B------:R-:W-:Y:S01]  /*1780*/  ISETP.EQ.AND P3, PT, R21.reuse, RZ, PT ;  /* 0x000000ff1500720c */ /* 0x040fe20003f62270 */
[----:B------:R-:W-:Y:S01]  /*1790*/  IMAD.X R26, RZ, RZ, R0, P6 ;  /* 0x000000ffff1a7224 */ /* 0x000fe200030e0600 */
[----:B------:R-:W-:Y:S01]  /*17a0*/  ISETP.EQ.AND P1, PT, R21, 0x4, PT ;  /* 0x000000041500780c */ /* 0x000fe20003f22270 */
[----:B------:R-:W-:Y:S01]  /*17b0*/  @P2 IMAD.MOV.U32 R25, RZ, RZ, R17 ;  /* 0x000000ffff192224 */ /* 0x000fe200078e0011 */
[----:B------:R-:W-:Y:S01]  /*17c0*/  LEA R8, P6, R22, R4, 0x1 ;  /* 0x0000000416087211 */ /* 0x000fe200078c08ff */
[----:B0-----:R-:W-:-:S03]  /*17d0*/  VIADD R12, R18, 0x6 ;  /* 0x00000006120c7836 */ /* 0x001fc60000000000 */
[----:B------:R-:W-:Y:S01]  /*17e0*/  LEA.HI.X R9, R22, R5, R26, 0x1, P6 ;  /* 0x0000000516097211 */ /* 0x000fe200030f0c1a */
[----:B------:R-:W-:Y:S01]  /*17f0*/  @P4 IMAD.MOV.U32 R27, RZ, RZ, R16 ;  /* 0x000000ffff1b4224 */ /* 0x000fe200078e0010 */
[C---:B------:R-:W-:Y:S01]  /*1800*/  ISETP.EQ.AND P6, PT, R21.reuse, 0x8, PT ;  /* 0x000000081500780c */ /* 0x040fe20003fc2270 */
[----:B------:R-:W-:Y:S01]  /*1810*/  IMAD.SHL.U32 R13, R12, 0x4, RZ ;  /* 0x000000040c0d7824 */ /* 0x000fe200078e00ff */
[----:B------:R-:W-:Y:S01]  /*1820*/  ISETP.EQ.AND P4, PT, R21, 0xc, PT ;  /* 0x0000000c1500780c */ /* 0x000fe20003f82270 */
[----:B------:R-:W-:Y:S01]  /*1830*/  VIADD R22, R18, 0x7 ;  /* 0x0000000712167836 */ /* 0x000fe20000000000 */
[----:B------:R-:W-:Y:S01]  /*1840*/  PRMT R26, R23, 0x7610, R26 ;  /* 0x00007610171a7816 */ /* 0x000fe2000000001a */
[----:B------:R-:W-:Y:S01]  /*1850*/  @P3 IMAD.MOV.U32 R21, RZ, RZ, R3 ;  /* 0x000000ffff153224 */ /* 0x000fe200078e0003 */
[----:B------:R-:W-:Y:S01]  /*1860*/  LOP3.LUT R13, R13, 0xfffffffc, RZ, 0xc0, !PT ;  /* 0xfffffffc0d0d7812 */ /* 0x000fe200078ec0ff */
[----:B------:R-:W-:Y:S01]  /*1870*/  @P1 IMAD.MOV.U32 R21, RZ, RZ, R14 ;  /* 0x000000ffff151224 */ /* 0x000fe200078e000e */
[----:B------:R-:W-:Y:S01]  /*1880*/  IADD3 R23, P2, PT, R24, R15, RZ ;  /* 0x0000000f18177210 */ /* 0x000fe20007f5e0ff */
[----:B------:R-:W-:Y:S01]  /*1890*/  IMAD.SHL.U32 R24, R22, 0x4, RZ ;  /* 0x0000000416187824 */ /* 0x000fe200078e00ff */
[C---:B------:R-:W-:Y:S01]  /*18a0*/  ISETP.EQ.AND P3, PT, R13.reuse, RZ, PT ;  /* 0x000000ff0d00720c */ /* 0x040fe20003f62270 */
[----:B------:R0:W-:Y:S01]  /*18b0*/  STG.E.U16 desc[UR4][R10.64], R26 ;  /* 0x0000001a0a007986 */ /* 0x0001e2000c101504 */
[C---:B------:R-:W-:Y:S01]  /*18c0*/  ISETP.EQ.AND P1, PT, R13.reuse, 0x4, PT ;  /* 0x000000040d00780c */ /* 0x040fe20003f22270 */
[--C-:B------:R-:W-:Y:S01]  /*18d0*/  @P5 IMAD.MOV.U32 R27, RZ, RZ, R17.reuse ;  /* 0x000000ffff1b5224 */ /* 0x100fe200078e0011 */
[----:B------:R-:W-:Y:S01]  /*18e0*/  LOP3.LUT R24, R24, 0xfffffffc, RZ, 0xc0, !PT ;  /* 0xfffffffc18187812 */ /* 0x000fe200078ec0ff */
[----:B------:R-:W-:Y:S01]  /*18f0*/  @P6 IMAD.MOV.U32 R21, RZ, RZ, R16 ;  /* 0x000000ffff156224 */ /* 0x000fe200078e0010 */
[C---:B------:R-:W-:Y:S01]  /*1900*/  ISETP.EQ.AND P5, PT, R13.reuse, 0x8, PT ;  /* 0x000000080d00780c */ /* 0x040fe20003fa2270 */
[----:B------:R-:W-:Y:S01]  /*1910*/  @P4 IMAD.MOV.U32 R21, RZ, RZ, R17 ;  /* 0x000000ffff154224 */ /* 0x000fe200078e0011 */
[----:B------:R-:W-:Y:S01]  /*1920*/  ISETP.EQ.AND P6, PT, R13, 0xc, PT ;  /* 0x0000000c0d00780c */ /* 0x000fe20003fc2270 */
[----:B------:R-:W-:Y:S01]  /*1930*/  FFMA.FTZ R25, R25, UR6, R20 ;  /* 0x0000000619197c23 */ /* 0x000fe20008010014 */
[----:B------:R-:W-:-:S02]  /*1940*/  VIADD R18, R18, 0x8 ;  /* 0x0000000812127836 */ /* 0x000fc40000000000 */
[----:B------:R-:W-:Y:S01]  /*1950*/  FFMA.FTZ R21, R21, UR6, R20 ;  /* 0x0000000615157c23 */ /* 0x000fe20008010014 */
[----:B0-----:R-:W-:Y:S01]  /*1960*/  IMAD.X R26, RZ, RZ, R0, P2 ;  /* 0x000000ffff1a7224 */ /* 0x001fe200010e0600 */
[CC--:B------:R-:W-:Y:S02]  /*1970*/  LEA R10, P2, R23.reuse, R4.reuse, 0x1 ;  /* 0x00000004170a7211 */ /* 0x0c0fe400078408ff */
[----:B------:R-:W-:Y:S02]  /*1980*/  F2FP.BF16.F32.PACK_AB R25, RZ, R25 ;  /* 0x00000019ff19723e */ /* 0x000fe400000010ff */
[----:B------:R-:W-:Y:S01]  /*1990*/  LEA.HI.X R11, R23, R5, R26, 0x1, P2 ;  /* 0x00000005170b7211 */ /* 0x000fe200010f0c1a */
[----:B------:R-:W-:Y:S01]  /*19a0*/  @P3 IMAD.MOV.U32 R23, RZ, RZ, R3 ;  /* 0x000000ffff173224 */ /* 0x000fe200078e0003 */
[----:B------:R-:W-:Y:S01]  /*19b0*/  ISETP.EQ.AND P2, PT, R24, RZ, PT ;  /* 0x000000ff1800720c */ /* 0x000fe20003f42270 */
[----:B------:R-:W-:Y:S01]  /*19c0*/  @P1 IMAD.MOV.U32 R23, RZ, RZ, R14 ;  /* 0x000000ffff171224 */ /* 0x000fe200078e000e */
[----:B------:R-:W-:Y:S01]  /*19d0*/  IADD3 R13, P3, PT, R12, R15, RZ ;  /* 0x0000000f0c0d7210 */ /* 0x000fe20007f7e0ff */
[----:B------:R-:W-:Y:S01]  /*19e0*/  FFMA.FTZ R26, R27, UR6, R20 ;  /* 0x000000061b1a7c23 */ /* 0x000fe20008010014 */
[C---:B------:R-:W-:Y:S01]  /*19f0*/  ISETP.EQ.AND P1, PT, R24.reuse, 0x4, PT ;  /* 0x000000041800780c */ /* 0x040fe20003f22270 */
[----:B------:R-:W-:Y:S01]  /*1a00*/  @P5 IMAD.MOV.U32 R23, RZ, RZ, R16 ;  /* 0x000000ffff175224 */ /* 0x000fe200078e0010 */
[----:B------:R-:W-:Y:S01]  /*1a10*/  F2FP.BF16.F32.PACK_AB R21, RZ, R21 ;  /* 0x00000015ff15723e */ /* 0x000fe200000010ff */
[----:B------:R-:W-:Y:S01]  /*1a20*/  IMAD.X R28, RZ, RZ, R0, P3 ;  /* 0x000000ffff1c7224 */ /* 0x000fe200018e0600 */
[C---:B------:R-:W-:Y:S01]  /*1a30*/  LEA R12, P3, R13.reuse, R4, 0x1 ;  /* 0x000000040d0c7211 */ /* 0x040fe200078608ff */
[----:B------:R-:W-:Y:S01]  /*1a40*/  @P6 IMAD.MOV.U32 R23, RZ, RZ, R17 ;  /* 0x000000ffff176224 */ /* 0x000fe200078e0011 */
[----:B------:R-:W-:Y:S01]  /*1a50*/  F2FP.BF16.F32.PACK_AB R26, RZ, R26 ;  /* 0x0000001aff1a723e */ /* 0x000fe200000010ff */
[----:B------:R0:W-:Y:S01]  /*1a60*/  STG.E.U16 desc[UR4][R6.64], R25 ;  /* 0x0000001906007986 */ /* 0x0001e2000c101504 */
[----:B------:R-:W-:Y:S01]  /*1a70*/  LEA.HI.X R13, R13, R5, R28, 0x1, P3 ;  /* 0x000000050d0d7211 */ /* 0x000fe200018f0c1c */
[----:B------:R-:W-:Y:S01]  /*1a80*/  @P2 IMAD.MOV.U32 R27, RZ, RZ, R3 ;  /* 0x000000ffff1b2224 */ /* 0x000fe200078e0003 */
[C---:B------:R-:W-:Y:S01]  /*1a90*/  ISETP.EQ.AND P3, PT, R24.reuse, 0x8, PT ;  /* 0x000000081800780c */ /* 0x040fe20003f62270 */
[----:B------:R1:W-:Y:S01]  /*1aa0*/  STG.E.U16 desc[UR4][R8.64], R26 ;  /* 0x0000001a08007986 */ /* 0x0003e2000c101504 */
[----:B------:R-:W-:-:S02]  /*1ab0*/  ISETP.EQ.AND P2, PT, R24, 0xc, PT ;  /* 0x0000000c1800780c */ /* 0x000fc40003f42270 */
[----:B------:R-:W-:Y:S02]  /*1ac0*/  @P1 MOV R27, R14 ;  /* 0x0000000e001b1202 */ /* 0x000fe40000000f00 */
[----:B------:R-:W-:Y:S02]  /*1ad0*/  IADD3 R22, P1, PT, R22, R15, RZ ;  /* 0x0000000f16167210 */ /* 0x000fe40007f3e0ff */
[----:B0-----:R-:W-:Y:S01]  /*1ae0*/  PRMT R7, R21, 0x7610, R7 ;  /* 0x0000761015077816 */ /* 0x001fe20000000007 */
[----:B------:R-:W-:Y:S02]  /*1af0*/  IMAD.MOV.U32 R21, RZ, RZ, RZ ;  /* 0x000000ffff157224 */ /* 0x000fe400078e00ff */
[----:B------:R-:W-:Y:S01]  /*1b00*/  IMAD.X R24, RZ, RZ, R0, P1 ;  /* 0x000000ffff187224 */ /* 0x000fe200008e0600 */
[C---:B------:R-:W-:Y:S01]  /*1b10*/  LEA R4, P1, R22.reuse, R4, 0x1 ;  /* 0x0000000416047211 */ /* 0x040fe200078208ff */
[----:B------:R-:W-:Y:S01]  /*1b20*/  @P3 IMAD.MOV.U32 R27, RZ, RZ, R16 ;  /* 0x000000ffff1b3224 */ /* 0x000fe200078e0010 */
[----:B------:R1:W-:Y:S01]  /*1b30*/  STG.E.U16 desc[UR4][R10.64], R7 ;  /* 0x000000070a007986 */ /* 0x0003e2000c101504 */
[----:B------:R-:W-:Y:S01]  /*1b40*/  @P2 IMAD.MOV.U32 R27, RZ, RZ, R17 ;  /* 0x000000ffff1b2224 */ /* 0x000fe200078e0011 */
[----:B------:R-:W-:Y:S01]  /*1b50*/  LEA.HI.X R5, R22, R5, R24, 0x1, P1 ;  /* 0x0000000516057211 */ /* 0x000fe200008f0c18 */
[----:B------:R-:W-:-:S02]  /*1b60*/  FFMA.FTZ R22, R23, UR6, R20 ;  /* 0x0000000617167c23 */ /* 0x000fc40008010014 */
[----:B------:R-:W-:-:S03]  /*1b70*/  FFMA.FTZ R20, R27, UR6, R20 ;  /* 0x000000061b147c23 */ /* 0x000fc60008010014 */
[----:B------:R-:W-:Y:S02]  /*1b80*/  F2FP.BF16.F32.PACK_AB R22, RZ, R22 ;  /* 0x00000016ff16723e */ /* 0x000fe400000010ff */
[----:B------:R-:W-:-:S03]  /*1b90*/  F2FP.BF16.F32.PACK_AB R20, RZ, R20 ;  /* 0x00000014ff14723e */ /* 0x000fc600000010ff */
[----:B------:R1:W-:Y:S04]  /*1ba0*/  STG.E.U16 desc[UR4][R12.64], R22 ;  /* 0x000000160c007986 */ /* 0x0003e8000c101504 */
[----:B------:R1:W-:Y:S02]  /*1bb0*/  STG.E.U16 desc[UR4][R4.64], R20 ;  /* 0x0000001404007986 */ /* 0x0003e4000c101504 */
.L_x_10:
[----:B------:R-:W-:Y:S05]  /*1bc0*/  @!P0 EXIT ;  /* 0x000000000000894d */ /* 0x000fea0003800000 */
[----:B-1----:R-:W0:Y:S01]  /*1bd0*/  LDC R20, c[0x0][0x39c] ;  /* 0x0000e700ff147b82 */ /* 0x002e220000000800 */
[----:B------:R-:W-:Y:S01]  /*1be0*/  ISETP.GE.U32.AND P1, PT, R19, 0x4, PT ;  /* 0x000000041300780c */ /* 0x000fe20003f26070 */
[----:B------:R-:W-:Y:S01]  /*1bf0*/  IMAD.MOV.U32 R19, RZ, RZ, RZ ;  /* 0x000000ffff137224 */ /* 0x000fe200078e00ff */
[----:B------:R-:W-:Y:S01]  /*1c00*/  LOP3.LUT R2, R2, 0x3, RZ, 0xc0, !PT ;  /* 0x0000000302027812 */ /* 0x000fe200078ec0ff */
[----:B------:R-:W1:Y:S01]  /*1c10*/  LDCU UR7, c[0x0][0x3a0] ;  /* 0x00007400ff0777ac */ /* 0x000e620008000800 */
[----:B------:R-:W-:Y:S02]  /*1c20*/  ISETP.GE.U32.AND.EX P1, PT, RZ, RZ, PT, P1 ;  /* 0x000000ffff00720c */ /* 0x000fe40003f26110 */
[----:B------:R-:W-:Y:S01]  /*1c30*/  ISETP.NE.U32.AND P0, PT, R2, RZ, PT ;  /* 0x000000ff0200720c */ /* 0x000fe20003f05070 */
[----:B------:R-:W2:Y:S03]  /*1c40*/  LDC.64 R4, c[0x0][0x380] ;  /* 0x0000e000ff047b82 */ /* 0x000ea60000000a00 */
[----:B------:R-:W-:-:S07]  /*1c50*/  ISETP.NE.AND.EX P0, PT, R19, RZ, PT, P0 ;  /* 0x000000ff1300720c */ /* 0x000fce0003f05300 */
[----:B------:R-:W-:Y:S06]  /*1c60*/  @!P1 BRA `(.L_x_11) ;  /* 0x0000000400309947 */ /* 0x000fec0003800000 */
[----:B------:R-:W3:Y:S01]  /*1c70*/  LDC.64 R6, c[0x0][0x380] ;  /* 0x0000e000ff067b82 */ /* 0x000ee20000000a00 */
[C---:B------:R-:W-:Y:S01]  /*1c80*/  VIADD R12, R18.reuse, 0x1 ;  /* 0x00000001120c7836 */ /* 0x040fe20000000000 */
[CC--:B------:R-:W-:Y:S01]  /*1c90*/  IADD3 R9, P4, PT, R18.reuse, R15.reuse, RZ ;  /* 0x0000000f12097210 */ /* 0x0c0fe20007f9e0ff */
[----:B------:R-:W-:Y:S01]  /*1ca0*/  IMAD.SHL.U32 R13, R18, 0x4, RZ ;  /* 0x00000004120d7824 */ /* 0x000fe200078e00ff */
[----:B------:R-:W4:Y:S01]  /*1cb0*/  LDCU UR6, c[0x0][0x3a0] ;  /* 0x00007400ff0677ac */ /* 0x000f220008000800 */
[C---:B------:R-:W-:Y:S01]  /*1cc0*/  IMAD.SHL.U32 R8, R12.reuse, 0x4, RZ ;  /* 0x000000040c087824 */ /* 0x040fe200078e00ff */
[----:B------:R-:W-:Y:S01]  /*1cd0*/  IADD3 R12, P6, PT, R12, R15, RZ ;  /* 0x0000000f0c0c7210 */ /* 0x000fe20007fde0ff */
[----:B------:R-:W-:Y:S01]  /*1ce0*/  IMAD.X R10, R21, 0x1, R0, P4 ;  /* 0x00000001150a7824 */ /* 0x000fe200020e0600 */
[C---:B------:R-:W-:Y:S01]  /*1cf0*/  ISETP.EQ.AND P1, PT, R13.reuse, RZ, PT ;  /* 0x000000ff0d00720c */ /* 0x040fe20003f22270 */
[----:B------:R-:W-:Y:S01]  /*1d00*/  VIADD R24, R18, 0x2 ;  /* 0x0000000212187836 */ /* 0x000fe20000000000 */
[----:B------:R-:W-:Y:S01]  /*1d10*/  LOP3.LUT R11, R8, 0xfffffffc, RZ, 0xc0, !PT ;  /* 0xfffffffc080b7812 */ /* 0x000fe200078ec0ff */
[----:B------:R-:W-:Y:S01]  /*1d20*/  VIADD R26, R18, 0x3 ;  /* 0x00000003121a7836 */ /* 0x000fe20000000000 */
[----:B------:R-:W-:Y:S01]  /*1d30*/  ISETP.EQ.AND P2, PT, R13, 0x4, PT ;  /* 0x000000040d00780c */ /* 0x000fe20003f42270 */
[----:B------:R-:W4:Y:S01]  /*1d40*/  LDC R21, c[0x0][0x39c] ;  /* 0x0000e700ff157b82 */ /* 0x000f220000000800 */
[----:B------:R-:W-:Y:S01]  /*1d50*/  ISETP.EQ.AND P3, PT, R11, RZ, PT ;  /* 0x000000ff0b00720c */ /* 0x000fe20003f62270 */
[----:B------:R-:W-:Y:S01]  /*1d60*/  IMAD.SHL.U32 R23, R26, 0x4, RZ ;  /* 0x000000041a177824 */ /* 0x000fe200078e00ff */
[----:B------:R-:W-:Y:S01]  /*1d70*/  ISETP.EQ.AND P5, PT, R13, 0x8, PT ;  /* 0x000000080d00780c */ /* 0x000fe20003fa2270 */
[----:B------:R-:W-:-:S03]  /*1d80*/  VIADD R18, R18, 0x4 ;  /* 0x0000000412127836 */ /* 0x000fc60000000000 */
[----:B------:R-:W-:Y:S01]  /*1d90*/  LOP3.LUT R23, R23, 0xfffffffc, RZ, 0xc0, !PT ;  /* 0xfffffffc17177812 */ /* 0x000fe200078ec0ff */
[--C-:B------:R-:W-:Y:S01]  /*1da0*/  @P1 IMAD.MOV.U32 R22, RZ, RZ, R3.reuse ;  /* 0x000000ffff161224 */ /* 0x100fe200078e0003 */
[----:B------:R-:W-:Y:S01]  /*1db0*/  ISETP.EQ.AND P1, PT, R13, 0xc, PT ;  /* 0x0000000c0d00780c */ /* 0x000fe20003f22270 */
[----:B------:R-:W-:Y:S01]  /*1dc0*/  IMAD.X R13, RZ, RZ, R0, P6 ;  /* 0x000000ffff0d7224 */ /* 0x000fe200030e0600 */
[-C--:B---3--:R-:W-:Y:S01]  /*1dd0*/  LEA R8, P4, R9, R6.reuse, 0x1 ;  /* 0x0000000609087211 */ /* 0x088fe200078808ff */
[----:B------:R-:W-:Y:S01]  /*1de0*/  @P2 IMAD.MOV.U32 R22, RZ, RZ, R14 ;  /* 0x000000ffff162224 */ /* 0x000fe200078e000e */
[----:B------:R-:W-:Y:S01]  /*1df0*/  ISETP.EQ.AND P2, PT, R11, 0x4, PT ;  /* 0x000000040b00780c */ /* 0x000fe20003f42270 */
[----:B------:R-:W-:Y:S01]  /*1e00*/  @P3 IMAD.MOV.U32 R28, RZ, RZ, R3 ;  /* 0x000000ffff1c3224 */ /* 0x000fe200078e0003 */
[----:B------:R-:W-:Y:S01]  /*1e10*/  LEA.HI.X R9, R9, R7, R10, 0x1, P4 ;  /* 0x0000000709097211 */ /* 0x000fe200020f0c0a */
[----:B------:R-:W-:Y:S01]  /*1e20*/  @P5 IMAD.MOV.U32 R22, RZ, RZ, R16 ;  /* 0x000000ffff165224 */ /* 0x000fe200078e0010 */
[----:B------:R-:W-:-:S02]  /*1e30*/  LEA R10, P6, R12, R6, 0x1 ;  /* 0x000000060c0a7211 */ /* 0x000fc400078c08ff */
[C---:B------:R-:W-:Y:S02]  /*1e40*/  ISETP.EQ.AND P3, PT, R11.reuse, 0x8, PT ;  /* 0x000000080b00780c */ /* 0x040fe40003f62270 */
[----:B------:R-:W-:Y:S01]  /*1e50*/  ISETP.EQ.AND P4, PT, R11, 0xc, PT ;  /* 0x0000000c0b00780c */ /* 0x000fe20003f82270 */
[----:B------:R-:W-:Y:S01]  /*1e60*/  @P1 IMAD.MOV.U32 R22, RZ, RZ, R17 ;  /* 0x000000ffff161224 */ /* 0x000fe200078e0011 */
[----:B------:R-:W-:Y:S01]  /*1e70*/  LEA.HI.X R11, R12, R7, R13, 0x1, P6 ;  /* 0x000000070c0b7211 */ /* 0x000fe200030f0c0d */
[C---:B------:R-:W-:Y:S01]  /*1e80*/  IMAD.SHL.U32 R12, R24.reuse, 0x4, RZ ;  /* 0x00000004180c7824 */ /* 0x040fe200078e00ff */
[----:B------:R-:W-:Y:S01]  /*1e90*/  IADD3 R24, P5, PT, R24, R15, RZ ;  /* 0x0000000f18187210 */ /* 0x000fe20007fbe0ff */
[----:B------:R-:W-:Y:S02]  /*1ea0*/  @P2 IMAD.MOV.U32 R28, RZ, RZ, R14 ;  /* 0x000000ffff1c2224 */ /* 0x000fe400078e000e */
[----:B----4-:R-:W-:Y:S01]  /*1eb0*/  FFMA.FTZ R22, R22, UR6, R21 ;  /* 0x0000000616167c23 */ /* 0x010fe20008010015 */
[----:B------:R-:W-:Y:S01]  /*1ec0*/  LOP3.LUT R12, R12, 0xfffffffc, RZ, 0xc0, !PT ;  /* 0xfffffffc0c0c7812 */ /* 0x000fe200078ec0ff */
[----:B------:R-:W-:-:S02]  /*1ed0*/  IMAD.X R13, RZ, RZ, R0, P5 ;  /* 0x000000ffff0d7224 */ /* 0x000fc400028e0600 */
[----:B------:R-:W-:Y:S02]  /*1ee0*/  @P3 MOV R28, R16 ;  /* 0x00000010001c3202 */ /* 0x000fe40000000f00 */
[C---:B------:R-:W-:Y:S01]  /*1ef0*/  ISETP.EQ.AND P2, PT, R12.reuse, RZ, PT ;  /* 0x000000ff0c00720c */ /* 0x040fe20003f42270 */
[----:B------:R-:W-:Y:S01]  /*1f00*/  @P4 IMAD.MOV.U32 R28, RZ, RZ, R17 ;  /* 0x000000ffff1c4224 */ /* 0x000fe200078e0011 */
[C---:B------:R-:W-:Y:S02]  /*1f10*/  ISETP.EQ.AND P1, PT, R12.reuse, 0x4, PT ;  /* 0x000000040c00780c */ /* 0x040fe40003f22270 */
[----:B------:R-:W-:Y:S01]  /*1f20*/  ISETP.EQ.AND P6, PT, R12, 0x8, PT ;  /* 0x000000080c00780c */ /* 0x000fe20003fc2270 */
[----:B------:R-:W-:Y:S01]  /*1f30*/  FFMA.FTZ R25, R28, UR6, R21 ;  /* 0x000000061c197c23 */ /* 0x000fe20008010015 */
[----:B------:R-:W-:Y:S02]  /*1f40*/  ISETP.EQ.AND P3, PT, R12, 0xc, PT ;  /* 0x0000000c0c00780c */ /* 0x000fe40003f62270 */
[----:B------:R-:W-:-:S02]  /*1f50*/  LEA R12, P5, R24, R6, 0x1 ;  /* 0x00000006180c7211 */ /* 0x000fc400078a08ff */
[C---:B------:R-:W-:Y:S02]  /*1f60*/  ISETP.EQ.AND P4, PT, R23.reuse, RZ, PT ;  /* 0x000000ff1700720c */ /* 0x040fe40003f82270 */
[----:B------:R-:W-:Y:S01]  /*1f70*/  LEA.HI.X R13, R24, R7, R13, 0x1, P5 ;  /* 0x00000007180d7211 */ /* 0x000fe200028f0c0d */
[----:B------:R-:W-:Y:S01]  /*1f80*/  @P2 IMAD.MOV.U32 R24, RZ, RZ, R3 ;  /* 0x000000ffff182224 */ /* 0x000fe200078e0003 */
[C---:B------:R-:W-:Y:S01]  /*1f90*/  ISETP.EQ.AND P2, PT, R23.reuse, 0x4, PT ;  /* 0x000000041700780c */ /* 0x040fe20003f42270 */
[----:B------:R-:W-:Y:S01]  /*1fa0*/  @P1 IMAD.MOV.U32 R24, RZ, RZ, R14 ;  /* 0x000000ffff181224 */ /* 0x000fe200078e000e */
[C---:B------:R-:W-:Y:S01]  /*1fb0*/  ISETP.EQ.AND P1, PT, R23.reuse, 0x8, PT ;  /* 0x000000081700780c */ /* 0x040fe20003f22270 */
[----:B------:R-:W-:Y:S01]  /*1fc0*/  @P6 IMAD.MOV.U32 R24, RZ, RZ, R16 ;  /* 0x000000ffff186224 */ /* 0x000fe200078e0010 */
[----:B------:R-:W-:Y:S01]  /*1fd0*/  ISETP.EQ.AND P5, PT, R23, 0xc, PT ;  /* 0x0000000c1700780c */ /* 0x000fe20003fa2270 */
[----:B------:R-:W-:Y:S01]  /*1fe0*/  @P3 IMAD.MOV.U32 R24, RZ, RZ, R17 ;  /* 0x000000ffff183224 */ /* 0x000fe200078e0011 */
[----:B------:R-:W-:-:S02]  /*1ff0*/  F2FP.BF16.F32.PACK_AB R23, RZ, R22 ;  /* 0x00000016ff17723e */ /* 0x000fc400000010ff */
[----:B------:R-:W-:Y:S01]  /*2000*/  F2FP.BF16.F32.PACK_AB R22, RZ, R25 ;  /* 0x00000019ff16723e */ /* 0x000fe200000010ff */
[----:B------:R-:W-:Y:S02]  /*2010*/  @P4 IMAD.MOV.U32 R28, RZ, RZ, R3 ;  /* 0x000000ffff1c4224 */ /* 0x000fe400078e0003 */
[----:B------:R-:W-:Y:S01]  /*2020*/  FFMA.FTZ R24, R24, UR6, R21 ;  /* 0x0000000618187c23 */ /* 0x000fe20008010015 */
[----:B------:R3:W-:Y:S01]  /*2030*/  STG.E.U16 desc[UR4][R8.64], R23 ;  /* 0x0000001708007986 */ /* 0x0007e2000c101504 */
[----:B------:R-:W-:Y:S02]  /*2040*/  @P2 IMAD.MOV.U32 R28, RZ, RZ, R14 ;  /* 0x000000ffff1c2224 */ /* 0x000fe400078e000e */
[----:B------:R-:W-:Y:S01]  /*2050*/  @P1 IMAD.MOV.U32 R28, RZ, RZ, R16 ;  /* 0x000000ffff1c1224 */ /* 0x000fe200078e0010 */
[----:B------:R-:W-:Y:S01]  /*2060*/  IADD3 R26, P1, PT, R26, R15, RZ ;  /* 0x0000000f1a1a7210 */ /* 0x000fe20007f3e0ff */
[----:B------:R-:W-:Y:S01]  /*2070*/  @P5 IMAD.MOV.U32 R28, RZ, RZ, R17 ;  /* 0x000000ffff1c5224 */ /* 0x000fe200078e0011 */
[----:B------:R-:W-:Y:S01]  /*2080*/  F2FP.BF16.F32.PACK_AB R24, RZ, R24 ;  /* 0x00000018ff18723e */ /* 0x000fe200000010ff */
[----:B------:R4:W-:Y:S01]  /*2090*/  STG.E.U16 desc[UR4][R10.64], R22 ;  /* 0x000000160a007986 */ /* 0x0009e2000c101504 */
[----:B------:R-:W-:Y:S01]  /*20a0*/  LEA R6, P2, R26, R6, 0x1 ;  /* 0x000000061a067211 */ /* 0x000fe200078408ff */
[----:B------:R-:W-:Y:S01]  /*20b0*/  FFMA.FTZ R21, R28, UR6, R21 ;  /* 0x000000061c157c23 */ /* 0x000fe20008010015 */
[----:B------:R-:W-:Y:S01]  /*20c0*/  IMAD.X R25, RZ, RZ, R0, P1 ;  /* 0x000000ffff197224 */ /* 0x000fe200008e0600 */
[----:B------:R4:W-:Y:S03]  /*20d0*/  STG.E.U16 desc[UR4][R12.64], R24 ;  /* 0x000000180c007986 */ /* 0x0009e6000c101504 */
[----:B------:R-:W-:-:S02]  /*20e0*/  F2FP.BF16.F32.PACK_AB R21, RZ, R21 ;  /* 0x00000015ff15723e */ /* 0x000fc400000010ff */
[----:B------:R-:W-:Y:S02]  /*20f0*/  LEA.HI.X R7, R26, R7, R25, 0x1, P2 ;  /* 0x000000071a077211 */ /* 0x000fe400010f0c19 */
[----:B---3--:R-:W-:Y:S01]  /*2100*/  PRMT R9, R21, 0x7610, R9 ;  /* 0x0000761015097816 */ /* 0x008fe20000000009 */
[----:B------:R-:W-:-:S04]  /*2110*/  IMAD.MOV.U32 R21, RZ, RZ, RZ ;  /* 0x000000ffff157224 */ /* 0x000fc800078e00ff */
[----:B------:R4:W-:Y:S03]  /*2120*/  STG.E.U16 desc[UR4][R6.64], R9 ;  /* 0x0000000906007986 */ /* 0x0009e6000c101504 */
.L_x_11:
[----:B-1----:R-:W-:Y:S05]  /*2130*/  @!P0 EXIT ;  /* 0x000000000000894d */ /* 0x002fea0003800000 */
.L_x_12:
[----:B----4-:R-:W-:-:S05]  /*2140*/  IMAD.SHL.U32 R6, R18, 0x4, RZ ;  /* 0x0000000412067824 */ /* 0x010fca00078e00ff */
[C---:B------:R-:W-:Y:S02]  /*2150*/  ISETP.EQ.AND P0, PT, R6.reuse, RZ, PT ;  /* 0x000000ff0600720c */ /* 0x040fe40003f02270 */
[C---:B------:R-:W-:Y:S02]  /*2160*/  ISETP.EQ.AND P1, PT, R6.reuse, 0x4, PT ;  /* 0x000000040600780c */ /* 0x040fe40003f22270 */
[C---:B------:R-:W-:Y:S02]  /*2170*/  ISETP.EQ.AND P2, PT, R6.reuse, 0x8, PT ;  /* 0x000000080600780c */ /* 0x040fe40003f42270 */
[----:B------:R-:W-:-:S07]  /*2180*/  ISETP.EQ.AND P3, PT, R6, 0xc, PT ;  /* 0x0000000c0600780c */ /* 0x000fce0003f62270 */
[----:B------:R-:W-:Y:S01]  /*2190*/  @P0 IMAD.MOV.U32 R7, RZ, RZ, R3 ;  /* 0x000000ffff070224 */ /* 0x000fe200078e0003 */
[C---:B------:R-:W-:Y:S01]  /*21a0*/  IADD3 R9, P0, PT, R18.reuse, R15, RZ ;  /* 0x0000000f12097210 */ /* 0x040fe20007f1e0ff */
[----:B------:R-:W-:Y:S02]  /*21b0*/  @P1 IMAD.MOV.U32 R7, RZ, RZ, R14 ;  /* 0x000000ffff071224 */ /* 0x000fe400078e000e */
[----:B------:R-:W-:Y:S02]  /*21c0*/  @P2 IMAD.MOV.U32 R7, RZ, RZ, R16 ;  /* 0x000000ffff072224 */ /* 0x000fe400078e0010 */
[----:B------:R-:W-:Y:S02]  /*21d0*/  @P3 IMAD.MOV.U32 R7, RZ, RZ, R17 ;  /* 0x000000ffff073224 */ /* 0x000fe400078e0011 */
[----:B------:R-:W-:Y:S01]  /*21e0*/  IMAD.X R10, R21, 0x1, R0, P0 ;  /* 0x00000001150a7824 */ /* 0x000fe200000e0600 */
[----:B--2---:R-:W-:Y:S01]  /*21f0*/  LEA R6, P0, R9, R4, 0x1 ;  /* 0x0000000409067211 */ /* 0x004fe200078008ff */
[----:B0-----:R-:W-:Y:S01]  /*2200*/  FFMA.FTZ R7, R7, UR7, R20 ;  /* 0x0000000707077c23 */ /* 0x001fe20008010014 */
[----:B------:R-:W-:-:S02]  /*2210*/  VIADD R18, R18, 0x1 ;  /* 0x0000000112127836 */ /* 0x000fc40000000000 */
[----:B------:R-:W-:Y:S02]  /*2220*/  IMAD.MOV.U32 R21, RZ, RZ, RZ ;  /* 0x000000ffff157224 */ /* 0x000fe400078e00ff */
[----:B------:R-:W-:Y:S02]  /*2230*/  F2FP.BF16.F32.PACK_AB R8, RZ, R7 ;  /* 0x00000007ff08723e */ /* 0x000fe400000010ff */
[----:B------:R-:W-:Y:S02]  /*2240*/  LEA.HI.X R7, R9, R5, R10, 0x1, P0 ;  /* 0x0000000509077211 */ /* 0x000fe400000f0c0a */
[----:B------:R-:W-:-:S03]  /*2250*/  IADD3 R2, P0, PT, R2, -0x1, RZ ;  /* 0xffffffff02027810 */ /* 0x000fc60007f1e0ff */
[----:B------:R1:W-:Y:S01]  /*2260*/  STG.E.U16 desc[UR4][R6.64], R8 ;  /* 0x0000000806007986 */ /* 0x0003e2000c101504 */
[----:B------:R-:W-:Y:S02]  /*2270*/  IADD3.X R19, PT, PT, R19, -0x1, RZ, P0, !PT ;  /* 0xffffffff13137810 */ /* 0x000fe400007fe4ff */
[----:B------:R-:W-:-:S04]  /*2280*/  ISETP.NE.U32.AND P0, PT, R2, RZ, PT ;  /* 0x000000ff0200720c */ /* 0x000fc80003f05070 */
[----:B------:R-:W-:-:S13]  /*2290*/  ISETP.NE.AND.EX P0, PT, R19, RZ, PT, P0 ;  /* 0x000000ff1300720c */ /* 0x000fda0003f05300 */
[----:B-1----:R-:W-:Y:S05]  /*22a0*/  @P0 BRA `(.L_x_12) ;  /* 0xfffffffc00a40947 */ /* 0x002fea000383ffff */
[----:B------:R-:W-:Y:S05]  /*22b0*/  EXIT ;  /* 0x000000000000794d */ /* 0x000fea0003800000 */
.L_x_13:
        /* <DEDUP_REMOVED lines=12> */
.L_x_151:


//--------------------- .text._ZN2at6native54_GLOBAL__N__f6d41790_21_PhiloxDistribution_cu_0636f2c123philox_multi_key_kernelIN3c104HalfEZZZZNS0_20_philox_normal_cuda_ERNS_6TensorERKS5_ddENKUlvE_clEvENKUlvE1_clEvENKUlvE_clEvEUlmmE0_ZZZNS0_20_philox_normal_cuda_ES6_S8_ddENKS9_clEvENKSA_clEvEUlfE_EEvPT_PKmllT0_T1_16OffsetCalculatorILi1EjLb0EE --------------------------
	.section	.text._ZN2at6native54_GLOBAL__N__f6d41790_21_PhiloxDistribution_cu_0636f2c123philox_multi_key_kernelIN3c104HalfEZZZZNS0_20_philox_normal_cuda_ERNS_6TensorERKS5_ddENKUlvE_clEvENKUlvE1_clEvENKUlvE_clEvEUlmmE0_ZZZNS0_20_philox_normal_cuda_ES6_S8_ddENKS9_clEvENKSA_clEvEUlfE_EEvPT_PKmllT0_T1_16OffsetCalculatorILi1EjLb0EE,"ax",@progbits
	.align	128
.text._ZN2at6native54_GLOBAL__N__f6d41790_21_PhiloxDistribution_cu_0636f2c123philox_multi_key_kernelIN3c104HalfEZZZZNS0_20_philox_normal_cuda_ERNS_6TensorERKS5_ddENKUlvE_clEvENKUlvE1_clEvENKUlvE_clEvEUlmmE0_ZZZNS0_20_philox_normal_cuda_ES6_S8_ddENKS9_clEvENKSA_clEvEUlfE_EEvPT_PKmllT0_T1_16OffsetCalculatorILi1EjLb0EE:
        .type           _ZN2at6native54_GLOBAL__N__f6d41790_21_PhiloxDistribution_cu_0636f2c123philox_multi_key_kernelIN3c104HalfEZZZZNS0_20_philox_normal_cuda_ERNS_6TensorERKS5_ddENKUlvE_clEvENKUlvE1_clEvENKUlvE_clEvEUlmmE0_ZZZNS0_20_philox_normal_cuda_ES6_S8_ddENKS9_clEvENKSA_clEvEUlfE_EEvPT_PKmllT0_T1_16OffsetCalculatorILi1EjLb0EE,@function
        .size           _ZN2at6native54_GLOBAL__N__f6d41790_21_PhiloxDistribution_cu_0636f2c123philox_multi_key_kernelIN3c104HalfEZZZZNS0_20_philox_normal_cuda_ERNS_6TensorERKS5_ddENKUlvE_clEvENKUlvE1_clEvENKUlvE_clEvEUlmmE0_ZZZNS0_20_philox_normal_cuda_ES6_S8_ddENKS9_clEvENKSA_clEvEUlfE_EEvPT_PKmllT0_T1_16OffsetCalculatorILi1EjLb0EE,(.L_x_152 - _ZN2at6native54_GLOBAL__N__f6d41790_21_PhiloxDistribution_cu_0636f2c123philox_multi_key_kernelIN3c104HalfEZZZZNS0_20_philox_normal_cuda_ERNS_6TensorERKS5_ddENKUlvE_clEvENKUlvE1_clEvENKUlvE_clEvEUlmmE0_ZZZNS0_20_philox_normal_cuda_ES6_S8_ddENKS9_clEvENKSA_clEvEUlfE_EEvPT_PKmllT0_T1_16OffsetCalculatorILi1EjLb0EE)
        .other          _ZN2at6native54_GLOBAL__N__f6d41790_21_PhiloxDistribution_cu_0636f2c123philox_multi_key_kernelIN3c104HalfEZZZZNS0_20_philox_normal_cuda_ERNS_6TensorERKS5_ddENKUlvE_clEvENKUlvE1_clEvENKUlvE_clEvEUlmmE0_ZZZNS0_20_philox_normal_cuda_ES6_S8_ddENKS9_clEvENKSA_clEvEUlfE_EEvPT_PKmllT0_T1_16OffsetCalculatorILi1EjLb0EE,@"STO_CUDA_ENTRY STV_DEFAULT"
_ZN2at6native54_GLOBAL__N__f6d41790_21_PhiloxDistribution_cu_0636f2c123philox_multi_key_kernelIN3c104HalfEZZZZNS0_20_philox_normal_cuda_ERNS_6TensorERKS5_ddENKUlvE_clEvENKUlvE1_clEvENKUlvE_clEvEUlmmE0_ZZZNS0_20_philox_normal_cuda_ES6_S8_ddENKS9_clEvENKSA_clEvEUlfE_EEvPT_PKmllT0_T1_16OffsetCalculatorILi1EjLb0EE:
        /* <DEDUP_REMOVED lines=48> */
.L_x_15:
[----:B------:R-:W-:-:S07]  /*0300*/  MOV R0, 0x320 ;  /* 0x0000032000007802 */ /* 0x000fce0000000f00 */
[----:B------:R-:W-:Y:S05]  /*0310*/  CALL.REL.NOINC `($__internal_1_$__cuda_sm20_div_s64) ;  /* 0x0000001c00047944 */ /* 0x000fea0003c00000 */
        /* <DEDUP_REMOVED lines=8> */
.L_x_16:
[----:B------:R-:W-:Y:S05]  /*03a0*/  BSYNC.RECONVERGENT B0 ;  /* 0x0000000000007941 */ /* 0x000fea0003800200 */
.L_x_14:
        /* <DEDUP_REMOVED lines=281> */
.L_x_17:
        /* <DEDUP_REMOVED lines=119> */
[----:B------:R-:W-:-:S02]  /*1cb0*/  F2FP.F16.F32.PACK_AB R4, R5, R4 ;  /* 0x000000040504723e */ /* 0x000fc400000000ff */
[----:B------:R-:W-:-:S05]  /*1cc0*/  F2FP.F16.F32.PACK_AB R5, R7, R12 ;  /* 0x0000000c0705723e */ /* 0x000fca00000000ff */
[----:B------:R-:W-:Y:S01]  /*1cd0*/  STG.E.64 desc[UR4][R2.64], R4 ;  /* 0x0000000402007986 */ /* 0x000fe2000c101b04 */
[----:B------:R-:W-:Y:S05]  /*1ce0*/  EXIT ;  /* 0x000000000000794d */ /* 0x000fea0003800000 */
.L_x_18:
        /* <DEDUP_REMOVED lines=13> */
[----:B------:R-:W-:-:S05]  /*1dc0*/  F2FP.F16.F32.PACK_AB R10, RZ, R10 ;  /* 0x0000000aff0a723e */ /* 0x000fca00000000ff */
[----:B------:R0:W-:Y:S01]  /*1dd0*/  STG.E.U16 desc[UR4][R2.64], R10 ;  /* 0x0000000a02007986 */ /* 0x0001e2000c101504 */
[----:B------:R-:W-:Y:S05]  /*1de0*/  @P0 EXIT ;  /* 0x000000000000094d */ /* 0x000fea0003800000 */
[----:B------:R-:W-:Y:S01]  /*1df0*/  IADD3 R13, P1, PT, R4, 0x2, RZ ;  /* 0x00000002040d7810 */ /* 0x000fe20007f3e0ff */
[----:B------:R-:W-:-:S03]  /*1e00*/  FFMA.FTZ R8, R16, R9, R11 ;  /* 0x0000000910087223 */ /* 0x000fc6000001000b */
[----:B------:R-:W-:Y:S02]  /*1e10*/  ISETP.GE.U32.AND P0, PT, R13, R6, PT ;  /* 0x000000060d00720c */ /* 0x000fe40003f06070 */
[----:B0-----:R-:W-:Y:S02]  /*1e20*/  IADD3.X R10, PT, PT, RZ, R5, RZ, P1, !PT ;  /* 0x00000005ff0a7210 */ /* 0x001fe40000ffe4ff */
[----:B------:R-:W-:Y:S02]  /*1e30*/  F2FP.F16.F32.PACK_AB R8, RZ, R8 ;  /* 0x00000008ff08723e */ /* 0x000fe400000000ff */
[----:B------:R-:W-:-:S03]  /*1e40*/  ISETP.GE.U32.AND.EX P0, PT, R10, R7, PT, P0 ;  /* 0x000000070a00720c */ /* 0x000fc60003f06100 */
[----:B------:R0:W-:Y:S10]  /*1e50*/  STG.E.U16 desc[UR4][R2.64+0x2], R8 ;  /* 0x0000020802007986 */ /* 0x0001f4000c101504 */
[----:B------:R-:W-:Y:S05]  /*1e60*/  @P0 EXIT ;  /* 0x000000000000094d */ /* 0x000fea0003800000 */
[----:B------:R-:W-:Y:S01]  /*1e70*/  IADD3 R13, P1, PT, R4, 0x3, RZ ;  /* 0x00000003040d7810 */ /* 0x000fe20007f3e0ff */
[----:B------:R-:W-:-:S03]  /*1e80*/  FFMA.FTZ R4, R12, R9, R11 ;  /* 0x000000090c047223 */ /* 0x000fc6000001000b */
[----:B------:R-:W-:Y:S01]  /*1e90*/  ISETP.GE.U32.AND P0, PT, R13, R6, PT ;  /* 0x000000060d00720c */ /* 0x000fe20003f06070 */
[----:B------:R-:W-:Y:S01]  /*1ea0*/  IMAD.X R6, RZ, RZ, R5, P1 ;  /* 0x000000ffff067224 */ /* 0x000fe200008e0605 */
[----:B------:R-:W-:-:S04]  /*1eb0*/  F2FP.F16.F32.PACK_AB R4, RZ, R4 ;  /* 0x00000004ff04723e */ /* 0x000fc800000000ff */
[----:B------:R-:W-:Y:S01]  /*1ec0*/  ISETP.GE.U32.AND.EX P0, PT, R6, R7, PT, P0 ;  /* 0x000000070600720c */ /* 0x000fe20003f06100 */
[----:B------:R1:W-:-:S12]  /*1ed0*/  STG.E.U16 desc[UR4][R2.64+0x4], R4 ;  /* 0x0000040402007986 */ /* 0x0003d8000c101504 */
[----:B-1----:R-:W-:Y:S05]  /*1ee0*/  @P0 EXIT ;  /* 0x000000000000094d */ /* 0x002fea0003800000 */
[----:B------:R-:W-:-:S05]  /*1ef0*/  FFMA.FTZ R0, R0, R9, R11 ;  /* 0x0000000900007223 */ /* 0x000fca000001000b */
[----:B------:R-:W-:-:S05]  /*1f00*/  F2FP.F16.F32.PACK_AB R0, RZ, R0 ;  /* 0x00000000ff00723e */ /* 0x000fca00000000ff */
[----:B------:R-:W-:Y:S01]  /*1f10*/  STG.E.U16 desc[UR4][R2.64+0x6], R0 ;  /* 0x0000060002007986 */ /* 0x000fe2000c101504 */
[----:B------:R-:W-:Y:S05]  /*1f20*/  EXIT ;  /* 0x000000000000794d */ /* 0x000fea0003800000 */
        .weak           $__internal_1_$__cuda_sm20_div_s64
        .type           $__internal_1_$__cuda_sm20_div_s64,@function
        .size           $__internal_1_$__cuda_sm20_div_s64,(.L_x_152 - $__internal_1_$__cuda_sm20_div_s64)
$__internal_1_$__cuda_sm20_div_s64:
        /* <DEDUP_REMOVED lines=83> */
[----:B------:R-:W-:Y:S06]  /*2460*/  RET.REL.NODEC R2 `(_ZN2at6native54_GLOBAL__N__f6d41790_21_PhiloxDistribution_cu_0636f2c123philox_multi_key_kernelIN3c104HalfEZZZZNS0_20_philox_normal_cuda_ERNS_6TensorERKS5_ddENKUlvE_clEvENKUlvE1_clEvENKUlvE_clEvEUlmmE0_ZZZNS0_20_philox_normal_cuda_ES6_S8_ddENKS9_clEvENKSA_clEvEUlfE_EEvPT_PKmllT0_T1_16OffsetCalculatorILi1EjLb0EE) ;  /* 0xffffffd802e47950 */ /* 0x000fec0003c3ffff */
.L_x_19:
        /* <DEDUP_REMOVED lines=9> */
.L_x_152:


//--------------------- .text._ZN2at6native54_GLOBAL__N__f6d41790_21_PhiloxDistribution_cu_0636f2c124philox_single_key_kernelIN3c104HalfEZZZZNS0_20_philox_normal_cuda_ERNS_6TensorERKS5_ddENKUlvE_clEvENKUlvE1_clEvENKUlvE_clEvEUlmmE0_ZZZNS0_20_philox_normal_cuda_ES6_S8_ddENKS9_clEvENKSA_clEvEUlfE_EEvPT_PKmlT0_T1_ --------------------------
	.section	.text._ZN2at6native54_GLOBAL__N__f6d41790_21_PhiloxDistribution_cu_0636f2c124philox_single_key_kernelIN3c104HalfEZZZZNS0_20_philox_normal_cuda_ERNS_6TensorERKS5_ddENKUlvE_clEvENKUlvE1_clEvENKUlvE_clEvEUlmmE0_ZZZNS0_20_philox_normal_cuda_ES6_S8_ddENKS9_clEvENKSA_clEvEUlfE_EEvPT_PKmlT0_T1_,"ax",@progbits
	.align	128
.text._ZN2at6native54_GLOBAL__N__f6d41790_21_PhiloxDistribution_cu_0636f2c124philox_single_key_kernelIN3c104HalfEZZZZNS0_20_philox_normal_cuda_ERNS_6TensorERKS5_ddENKUlvE_clEvENKUlvE1_clEvENKUlvE_clEvEUlmmE0_ZZZNS0_20_philox_normal_cuda_ES6_S8_ddENKS9_clEvENKSA_clEvEUlfE_EEvPT_PKmlT0_T1_:
        .type           _ZN2at6native54_GLOBAL__N__f6d41790_21_PhiloxDistribution_cu_0636f2c124philox_single_key_kernelIN3c104HalfEZZZZNS0_20_philox_normal_cuda_ERNS_6TensorERKS5_ddENKUlvE_clEvENKUlvE1_clEvENKUlvE_clEvEUlmmE0_ZZZNS0_20_philox_normal_cuda_ES6_S8_ddENKS9_clEvENKSA_clEvEUlfE_EEvPT_PKmlT0_T1_,@function
        .size           _ZN2at6native54_GLOBAL__N__f6d41790_21_PhiloxDistribution_cu_0636f2c124philox_single_key_kernelIN3c104HalfEZZZZNS0_20_philox_normal_cuda_ERNS_6TensorERKS5_ddENKUlvE_clEvENKUlvE1_clEvENKUlvE_clEvEUlmmE0_ZZZNS0_20_philox_normal_cuda_ES6_S8_ddENKS9_clEvENKSA_clEvEUlfE_EEvPT_PKmlT0_T1_,(.L_x_154 - _ZN2at6native54_GLOBAL__N__f6d41790_21_PhiloxDistribution_cu_0636f2c124philox_single_key_kernelIN3c104HalfEZZZZNS0_20_philox_normal_cuda_ERNS_6TensorERKS5_ddENKUlvE_clEvENKUlvE1_clEvENKUlvE_clEvEUlmmE0_ZZZNS0_20_philox_normal_cuda_ES6_S8_ddENKS9_clEvENKSA_clEvEUlfE_EEvPT_PKmlT0_T1_)
        .other          _ZN2at6native54_GLOBAL__N__f6d41790_21_PhiloxDistribution_cu_0636f2c124philox_single_key_kernelIN3c104HalfEZZZZNS0_20_philox_normal_cuda_ERNS_6TensorERKS5_ddENKUlvE_clEvENKUlvE1_clEvENKUlvE_clEvEUlmmE0_ZZZNS0_20_philox_normal_cuda_ES6_S8_ddENKS9_clEvENKSA_clEvEUlfE_EEvPT_PKmlT0_T1_,@"STO_CUDA_ENTRY STV_DEFAULT"
_ZN2at6native54_GLOBAL__N__f6d41790_21_PhiloxDistribution_cu_0636f2c124philox_single_key_kernelIN3c104HalfEZZZZNS0_20_philox_normal_cuda_ERNS_6TensorERKS5_ddENKUlvE_clEvENKUlvE1_clEvENKUlvE_clEvEUlmmE0_ZZZNS0_20_philox_normal_cuda_ES6_S8_ddENKS9_clEvENKSA_clEvEUlfE_EEvPT_PKmlT0_T1_:
        /* <DEDUP_REMOVED lines=116> */
[----:B------:R-:W-:Y:S01]  /*0740*/  F2FP.F16.F32.PACK_AB R14, R15, R14 ;  /* 0x0000000e0f0e723e */ /* 0x000fe200000000ff */
[----:B------:R-:W-:Y:S01]  /*0750*/  FFMA.FTZ R17, R13, UR6, R19 ;  /* 0x000000060d117c23 */ /* 0x000fe20008010013 */
[----:B------:R-:W-:-:S04]  /*0760*/  LEA.HI.X R13, R10, UR9, R11, 0x3, P0 ;  /* 0x000000090a0d7c11 */ /* 0x000fc800080f1c0b */
[----:B------:R-:W-:-:S05]  /*0770*/  F2FP.F16.F32.PACK_AB R15, R17, R16 ;  /* 0x00000010110f723e */ /* 0x000fca00000000ff */
[----:B------:R0:W-:Y:S02]  /*0780*/  STG.E.64 desc[UR4][R12.64], R14 ;  /* 0x0000000e0c007986 */ /* 0x0001e4000c101b04 */
.L_x_21:
[----:B------:R-:W-:Y:S05]  /*0790*/  BSYNC.RECONVERGENT B0 ;  /* 0x0000000000007941 */ /* 0x000fea0003800200 */
.L_x_20:
        /* <DEDUP_REMOVED lines=117> */
.L_x_23:
[--C-:B------:R-:W-:Y:S01]  /*0ef0*/  FFMA.FTZ R4, R3, UR6, R7.reuse ;  /* 0x0000000603047c23 */ /* 0x100fe20008010007 */
[----:B------:R-:W-:Y:S01]  /*0f00*/  FFMA.FTZ R10, R14, UR6, R7 ;  /* 0x000000060e0a7c23 */ /* 0x000fe20008010007 */
[----:B------:R-:W-:Y:S01]  /*0f10*/  IMAD.MOV.U32 R5, RZ, RZ, R13 ;  /* 0x000000ffff057224 */ /* 0x000fe200078e000d */
[----:B------:R-:W-:Y:S02]  /*0f20*/  IADD3 R8, P1, PT, R8, -0x10, RZ ;  /* 0xfffffff008087810 */ /* 0x000fe40007f3e0ff */
[----:B------:R-:W-:Y:S01]  /*0f30*/  F2FP.F16.F32.PACK_AB R9, RZ, R4 ;  /* 0x00000004ff09723e */ /* 0x000fe200000000ff */
[----:B------:R-:W-:Y:S01]  /*0f40*/  IMAD.MOV.U32 R4, RZ, RZ, R12 ;  /* 0x000000ffff047224 */ /* 0x000fe200078e000c */
[----:B------:R-:W-:Y:S02]  /*0f50*/  F2FP.F16.F32.PACK_AB R10, RZ, R10 ;  /* 0x0000000aff0a723e */ /* 0x000fe400000000ff */
        /* <DEDUP_REMOVED lines=13> */
[----:B------:R-:W-:Y:S01]  /*1030*/  F2FP.F16.F32.PACK_AB R9, RZ, R9 ;  /* 0x00000009ff09723e */ /* 0x000fe200000000ff */
[----:B------:R3:W-:Y:S01]  /*1040*/  STG.E.U16 desc[UR4][R4.64+0x8], R25 ;  /* 0x0000081904007986 */ /* 0x0007e2000c101504 */
[----:B------:R-:W-:-:S02]  /*1050*/  IADD3.X R6, PT, PT, R6, -0x1, RZ, P1, !PT ;  /* 0xffffffff06067810 */ /* 0x000fc40000ffe4ff */
[----:B------:R-:W-:Y:S01]  /*1060*/  F2FP.F16.F32.PACK_AB R10, RZ, R10 ;  /* 0x0000000aff0a723e */ /* 0x000fe200000000ff */
        /* <DEDUP_REMOVED lines=23> */
.L_x_22:
        /* <DEDUP_REMOVED lines=50> */
[----:B------:R-:W-:-:S02]  /*1500*/  F2FP.F16.F32.PACK_AB R22, RZ, R7 ;  /* 0x00000007ff16723e */ /* 0x000fc400000000ff */
        /* <DEDUP_REMOVED lines=18> */
[----:B0-----:R-:W-:Y:S02]  /*1630*/  F2FP.F16.F32.PACK_AB R9, RZ, R21 ;  /* 0x00000015ff09723e */ /* 0x001fe400000000ff */
        /* <DEDUP_REMOVED lines=18> */
[----:B------:R-:W-:Y:S01]  /*1760*/  F2FP.F16.F32.PACK_AB R23, RZ, R23 ;  /* 0x00000017ff17723e */ /* 0x000fe200000000ff */
        /* <DEDUP_REMOVED lines=33> */
[----:B------:R-:W-:Y:S02]  /*1980*/  F2FP.F16.F32.PACK_AB R25, RZ, R25 ;  /* 0x00000019ff19723e */ /* 0x000fe400000000ff */
        /* <DEDUP_REMOVED lines=8> */
[----:B------:R-:W-:Y:S01]  /*1a10*/  F2FP.F16.F32.PACK_AB R21, RZ, R21 ;  /* 0x00000015ff15723e */ /* 0x000fe200000000ff */
[----:B------:R-:W-:Y:S01]  /*1a20*/  IMAD.X R28, RZ, RZ, R0, P3 ;  /* 0x000000ffff1c7224 */ /* 0x000fe200018e0600 */
[C---:B------:R-:W-:Y:S01]  /*1a30*/  LEA R12, P3, R13.reuse, R4, 0x1 ;  /* 0x000000040d0c7211 */ /* 0x040fe200078608ff */
[----:B------:R-:W-:Y:S01]  /*1a40*/  @P6 IMAD.MOV.U32 R23, RZ, RZ, R17 ;  /* 0x000000ffff176224 */ /* 0x000fe200078e0011 */
[----:B------:R-:W-:Y:S01]  /*1a50*/  F2FP.F16.F32.PACK_AB R26, RZ, R26 ;  /* 0x0000001aff1a723e */ /* 0x000fe200000000ff */
        /* <DEDUP_REMOVED lines=18> */
[----:B------:R-:W-:Y:S02]  /*1b80*/  F2FP.F16.F32.PACK_AB R22, RZ, R22 ;  /* 0x00000016ff16723e */ /* 0x000fe400000000ff */
[----:B------:R-:W-:-:S03]  /*1b90*/  F2FP.F16.F32.PACK_AB R20, RZ, R20 ;  /* 0x00000014ff14723e */ /* 0x000fc600000000ff */
[----:B------:R1:W-:Y:S04]  /*1ba0*/  STG.E.U16 desc[UR4][R12.64], R22 ;  /* 0x000000160c007986 */ /* 0x0003e8000c101504 */
[----:B------:R1:W-:Y:S02]  /*1bb0*/  STG.E.U16 desc[UR4][R4.64], R20 ;  /* 0x0000001404007986 */ /* 0x0003e4000c101504 */
.L_x_24:
        /* <DEDUP_REMOVED lines=67> */
[----:B------:R-:W-:-:S02]  /*1ff0*/  F2FP.F16.F32.PACK_AB R23, RZ, R22 ;  /* 0x00000016ff17723e */ /* 0x000fc400000000ff */
[----:B------:R-:W-:Y:S01]  /*2000*/  F2FP.F16.F32.PACK_AB R22, RZ, R25 ;  /* 0x00000019ff16723e */ /* 0x000fe200000000ff */
[----:B------:R-:W-:Y:S02]  /*2010*/  @P4 IMAD.MOV.U32 R28, RZ, RZ, R3 ;  /* 0x000000ffff1c4224 */ /* 0x000fe400078e0003 */
[----:B------:R-:W-:Y:S01]  /*2020*/  FFMA.FTZ R24, R24, UR6, R21 ;  /* 0x0000000618187c23 */ /* 0x000fe20008010015 */
[----:B------:R3:W-:Y:S01]  /*2030*/  STG.E.U16 desc[UR4][R8.64], R23 ;  /* 0x0000001708007986 */ /* 0x0007e2000c101504 */
[----:B------:R-:W-:Y:S02]  /*2040*/  @P2 IMAD.MOV.U32 R28, RZ, RZ, R14 ;  /* 0x000000ffff1c2224 */ /* 0x000fe400078e000e */
[----:B------:R-:W-:Y:S01]  /*2050*/  @P1 IMAD.MOV.U32 R28, RZ, RZ, R16 ;  /* 0x000000ffff1c1224 */ /* 0x000fe200078e0010 */
[----:B------:R-:W-:Y:S01]  /*2060*/  IADD3 R26, P1, PT, R26, R15, RZ ;  /* 0x0000000f1a1a7210 */ /* 0x000fe20007f3e0ff */
[----:B------:R-:W-:Y:S01]  /*2070*/  @P5 IMAD.MOV.U32 R28, RZ, RZ, R17 ;  /* 0x000000ffff1c5224 */ /* 0x000fe200078e0011 */
[----:B------:R-:W-:Y:S01]  /*2080*/  F2FP.F16.F32.PACK_AB R24, RZ, R24 ;  /* 0x00000018ff18723e */ /* 0x000fe200000000ff */
[----:B------:R4:W-:Y:S01]  /*2090*/  STG.E.U16 desc[UR4][R10.64], R22 ;  /* 0x000000160a007986 */ /* 0x0009e2000c101504 */
[----:B------:R-:W-:Y:S01]  /*20a0*/  LEA R6, P2, R26, R6, 0x1 ;  /* 0x000000061a067211 */ /* 0x000fe200078408ff */
[----:B------:R-:W-:Y:S01]  /*20b0*/  FFMA.FTZ R21, R28, UR6, R21 ;  /* 0x000000061c157c23 */ /* 0x000fe20008010015 */
[----:B------:R-:W-:Y:S01]  /*20c0*/  IMAD.X R25, RZ, RZ, R0, P1 ;  /* 0x000000ffff197224 */ /* 0x000fe200008e0600 */
[----:B------:R4:W-:Y:S03]  /*20d0*/  STG.E.U16 desc[UR4][R12.64], R24 ;  /* 0x000000180c007986 */ /* 0x0009e6000c101504 */
[----:B------:R-:W-:-:S02]  /*20e0*/  F2FP.F16.F32.PACK_AB R21, RZ, R21 ;  /* 0x00000015ff15723e */ /* 0x000fc400000000ff */
[----:B------:R-:W-:Y:S02]  /*20f0*/  LEA.HI.X R7, R26, R7, R25, 0x1, P2 ;  /* 0x000000071a077211 */ /* 0x000fe400010f0c19 */
[----:B---3--:R-:W-:Y:S01]  /*2100*/  PRMT R9, R21, 0x7610, R9 ;  /* 0x0000761015097816 */ /* 0x008fe20000000009 */
[----:B------:R-:W-:-:S04]  /*2110*/  IMAD.MOV.U32 R21, RZ, RZ, RZ ;  /* 0x000000ffff157224 */ /* 0x000fc800078e00ff */
[----:B------:R4:W-:Y:S03]  /*2120*/  STG.E.U16 desc[UR4][R6.64], R9 ;  /* 0x0000000906007986 */ /* 0x0009e6000c101504 */
.L_x_25:
[----:B-1----:R-:W-:Y:S05]  /*2130*/  @!P0 EXIT ;  /* 0x000000000000894d */ /* 0x002fea0003800000 */
.L_x_26:
        /* <DEDUP_REMOVED lines=15> */
[----:B------:R-:W-:Y:S02]  /*2230*/  F2FP.F16.F32.PACK_AB R8, RZ, R7 ;  /* 0x00000007ff08723e */ /* 0x000fe400000000ff */
        /* <DEDUP_REMOVED lines=8> */
.L_x_27:
        /* <DEDUP_REMOVED lines=12> */
.L_x_154:


//--------------------- .text._ZN2at6native54_GLOBAL__N__f6d41790_21_PhiloxDistribution_cu_0636f2c123philox_multi_key_kernelIfZZZZNS0_20_philox_normal_cuda_ERNS_6TensorERKS3_ddENKUlvE_clEvENKUlvE0_clEvENKUlvE_clEvEUlmmE0_ZZZNS0_20_philox_normal_cuda_ES4_S6_ddENKS7_clEvENKS8_clEvEUlfE_EEvPT_PKmllT0_T1_16OffsetCalculatorILi1EjLb0EE --------------------------
	.section	.text._ZN2at6native54_GLOBAL__N__f6d41790_21_PhiloxDistribution_cu_0636f2c123philox_multi_key_kernelIfZZZZNS0_20_philox_normal_cuda_ERNS_6TensorERKS3_ddENKUlvE_clEvENKUlvE0_clEvENKUlvE_clEvEUlmmE0_ZZZNS0_20_philox_normal_cuda_ES4_S6_ddENKS7_clEvENKS8_clEvEUlfE_EEvPT_PKmllT0_T1_16OffsetCalculatorILi1EjLb0EE,"ax",@progbits
	.align	128
.text._ZN2at6native54_GLOBAL__N__f6d41790_21_PhiloxDistribution_cu_0636f2c123philox_multi_key_kernelIfZZZZNS0_20_philox_normal_cuda_ERNS_6TensorERKS3_ddENKUlvE_clEvENKUlvE0_clEvENKUlvE_clEvEUlmmE0_ZZZNS0_20_philox_normal_cuda_ES4_S6_ddENKS7_clEvENKS8_clEvEUlfE_EEvPT_PKmllT0_T1_16OffsetCalculatorILi1EjLb0EE:
        .type           _ZN2at6native54_GLOBAL__N__f6d41790_21_PhiloxDistribution_cu_0636f2c123philox_multi_key_kernelIfZZZZNS0_20_philox_normal_cuda_ERNS_6TensorERKS3_ddENKUlvE_clEvENKUlvE0_clEvENKUlvE_clEvEUlmmE0_ZZZNS0_20_philox_normal_cuda_ES4_S6_ddENKS7_clEvENKS8_clEvEUlfE_EEvPT_PKmllT0_T1_16OffsetCalculatorILi1EjLb0EE,@function
        .size           _ZN2at6native54_GLOBAL__N__f6d41790_21_PhiloxDistribution_cu_0636f2c123philox_multi_key_kernelIfZZZZNS0_20_philox_normal_cuda_ERNS_6TensorERKS3_ddENKUlvE_clEvENKUlvE0_clEvENKUlvE_clEvEUlmmE0_ZZZNS0_20_philox_normal_cuda_ES4_S6_ddENKS7_clEvENKS8_clEvEUlfE_EEvPT_PKmllT0_T1_16OffsetCalculatorILi1EjLb0EE,(.L_x_155 - _ZN2at6native54_GLOBAL__N__f6d41790_21_PhiloxDistribution_cu_0636f2c123philox_multi_key_kernelIfZZZZNS0_20_philox_normal_cuda_ERNS_6TensorERKS3_ddENKUlvE_clEvENKUlvE0_clEvENKUlvE_clEvEUlmmE0_ZZZNS0_20_philox_normal_cuda_ES4_S6_ddENKS7_clEvENKS8_clEvEUlfE_EEvPT_PKmllT0_T1_16OffsetCalculatorILi1EjLb0EE)
        .other          _ZN2at6native54_GLOBAL__N__f6d41790_21_PhiloxDistribution_cu_0636f2c123philox_multi_key_kernelIfZZZZNS0_20_philox_normal_cuda_ERNS_6TensorERKS3_ddENKUlvE_clEvENKUlvE0_clEvENKUlvE_clEvEUlmmE0_ZZZNS0_20_philox_normal_cuda_ES4_S6_ddENKS7_clEvENKS8_clEvEUlfE_EEvPT_PKmllT0_T1_16OffsetCalculatorILi1EjLb0EE,@"STO_CUDA_ENTRY STV_DEFAULT"
_ZN2at6native54_GLOBAL__N__f6d41790_21_PhiloxDistribution_cu_0636f2c123philox_multi_key_kernelIfZZZZNS0_20_philox_normal_cuda_ERNS_6TensorERKS3_ddENKUlvE_clEvENKUlvE0_clEvENKUlvE_clEvEUlmmE0_ZZZNS0_20_philox_normal_cuda_ES4_S6_ddENKS7_clEvENKS8_clEvEUlfE_EEvPT_PKmllT0_T1_16OffsetCalculatorILi1EjLb0EE:
        /* <DEDUP_REMOVED lines=48> */
.L_x_29:
[----:B------:R-:W-:-:S07]  /*0300*/  MOV R0, 0x320 ;  /* 0x0000032000007802 */ /* 0x000fce0000000f00 */
[----:B------:R-:W-:Y:S05]  /*0310*/  CALL.REL.NOINC `($__internal_2_$__cuda_sm20_div_s64) ;  /* 0x0000001800ec7944 */ /* 0x000fea0003c00000 */
        /* <DEDUP_REMOVED lines=8> */
.L_x_30:
[----:B------:R-:W-:Y:S05]  /*03a0*/  BSYNC.RECONVERGENT B0 ;  /* 0x0000000000007941 */ /* 0x000fea0003800200 */
.L_x_28:
        /* <DEDUP_REMOVED lines=281> */
.L_x_31:
        /* <DEDUP_REMOVED lines=39> */
[C---:B------:R-:W-:Y:S02]  /*17b0*/  IADD3 R5, PT, PT, R7.reuse, -0x56f99767, RZ ;  /* 0xa906689907057810 */ /* 0x040fe40007ffe0ff */
[----:B------:R-:W-:Y:S01]  /*17c0*/  IADD3 R11, PT, PT, R7, 0x646e171e, RZ ;  /* 0x646e171e070b7810 */ /* 0x000fe20007ffe0ff */
[----:B------:R-:W-:Y:S01]  /*17d0*/  IMAD.WIDE.U32 R12, R9, -0x2daee0ad, RZ ;  /* 0xd2511f53090c7825 */ /* 0x000fe200078e00ff */
[----:B------:R-:W-:-:S04]  /*17e0*/  LOP3.LUT R5, R5, R8, R15, 0x96, !PT ;  /* 0x0000000805057212 */ /* 0x000fc800078e960f */
[----:B------:R-:W-:Y:S01]  /*17f0*/  LOP3.LUT R8, R11, R14, R13, 0x96, !PT ;  /* 0x0000000e0b087212 */ /* 0x000fe200078e960d */
[----:B------:R-:W-:Y:S01]  /*1800*/  IMAD.WIDE.U32 R14, R5, -0x326172a9, RZ ;  /* 0xcd9e8d57050e7825 */ /* 0x000fe200078e00ff */
[----:B------:R-:W-:-:S03]  /*1810*/  IADD3 R11, PT, PT, R6, 0x5384540f, RZ ;  /* 0x5384540f060b7810 */ /* 0x000fc60007ffe0ff */
[----:B------:R-:W-:Y:S02]  /*1820*/  VIADD R5, R6, 0xb54cda56 ;  /* 0xb54cda5606057836 */ /* 0x000fe40000000000 */
[----:B------:R-:W-:-:S03]  /*1830*/  IMAD.WIDE.U32 R8, R8, -0x326172a9, RZ ;  /* 0xcd9e8d5708087825 */ /* 0x000fc600078e00ff */
[----:B------:R-:W-:Y:S02]  /*1840*/  LOP3.LUT R5, R5, R15, R10, 0x96, !PT ;  /* 0x0000000f05057212 */ /* 0x000fe400078e960a */
[----:B------:R-:W-:Y:S01]  /*1850*/  LOP3.LUT R11, R11, R9, R14, 0x96, !PT ;  /* 0x000000090b0b7212 */ /* 0x000fe200078e960e */
[----:B------:R-:W-:Y:S02]  /*1860*/  VIADD R9, R7, 0xdb3d7428 ;  /* 0xdb3d742807097836 */ /* 0x000fe40000000000 */
[----:B------:R-:W-:Y:S01]  /*1870*/  IMAD.WIDE.U32 R14, R5, -0x2daee0ad, RZ ;  /* 0xd2511f53050e7825 */ /* 0x000fe200078e00ff */
[----:B------:R-:W-:-:S03]  /*1880*/  IADD3 R5, PT, PT, R7, 0x1fd5c5a3, RZ ;  /* 0x1fd5c5a307057810 */ /* 0x000fc60007ffe0ff */
[----:B------:R-:W-:Y:S01]  /*1890*/  IMAD.WIDE.U32 R10, R11, -0x2daee0ad, RZ ;  /* 0xd2511f530b0a7825 */ /* 0x000fe200078e00ff */
[----:B------:R-:W-:-:S03]  /*18a0*/  LOP3.LUT R5, R5, R12, R15, 0x96, !PT ;  /* 0x0000000c05057212 */ /* 0x000fc600078e960f */
[----:B------:R-:W-:Y:S01]  /*18b0*/  VIADD R7, R7, 0x96a522ad ;  /* 0x96a522ad07077836 */ /* 0x000fe20000000000 */
[----:B------:R-:W-:Y:S01]  /*18c0*/  LOP3.LUT R12, R9, R14, R11, 0x96, !PT ;  /* 0x0000000e090c7212 */ /* 0x000fe200078e960b */
[----:B------:R-:W-:Y:S01]  /*18d0*/  IMAD.WIDE.U32 R14, R5, -0x326172a9, RZ ;  /* 0xcd9e8d57050e7825 */ /* 0x000fe200078e00ff */
[----:B------:R-:W-:Y:S02]  /*18e0*/  IADD3 R9, PT, PT, R6, -0xe443238, RZ ;  /* 0xf1bbcdc806097810 */ /* 0x000fe40007ffe0ff */
[----:B------:R-:W-:Y:S01]  /*18f0*/  MOV R11, 0x2f800000 ;  /* 0x2f800000000b7802 */ /* 0x000fe20000000f00 */
[----:B------:R-:W-:Y:S01]  /*1900*/  IMAD.WIDE.U32 R12, R12, -0x326172a9, RZ ;  /* 0xcd9e8d570c0c7825 */ /* 0x000fe200078e00ff */
[----:B------:R-:W-:Y:S02]  /*1910*/  LOP3.LUT R9, R9, R15, R8, 0x96, !PT ;  /* 0x0000000f09097212 */ /* 0x000fe400078e9608 */
[----:B------:R-:W-:Y:S02]  /*1920*/  IADD3 R5, PT, PT, R6, -0x700cb87f, RZ ;  /* 0x8ff3478106057810 */ /* 0x000fe40007ffe0ff */
[----:B------:R-:W-:Y:S01]  /*1930*/  I2FP.F32.U32 R12, R12 ;  /* 0x0000000c000c7245 */ /* 0x000fe20000201000 */
[----:B------:R-:W-:Y:S01]  /*1940*/  IMAD.WIDE.U32 R8, R9, -0x2daee0ad, RZ ;  /* 0xd2511f5309087825 */ /* 0x000fe200078e00ff */
[----:B------:R-:W-:-:S03]  /*1950*/  LOP3.LUT R5, R14, R13, R5, 0x96, !PT ;  /* 0x0000000d0e057212 */ /* 0x000fc600078e9605 */
[----:B------:R-:W-:Y:S01]  /*1960*/  FFMA.FTZ R12, R12, R11, 1.1641532182693481445e-10 ;  /* 0x2f0000000c0c7423 */ /* 0x000fe2000001000b */
[----:B------:R-:W-:Y:S02]  /*1970*/  LOP3.LUT R7, R10, R7, R9, 0x96, !PT ;  /* 0x000000070a077212 */ /* 0x000fe400078e9609 */
[----:B------:R-:W-:Y:S01]  /*1980*/  I2FP.F32.U32 R5, R5 ;  /* 0x0000000500057245 */ /* 0x000fe20000201000 */
[----:B------:R-:W-:Y:S01]  /*1990*/  FMUL.FTZ R12, R12, 6.2831854820251464844 ;  /* 0x40c90fdb0c0c7820 */ /* 0x000fe20000410000 */
[----:B------:R-:W-:Y:S02]  /*19a0*/  I2FP.F32.U32 R7, R7 ;  /* 0x0000000700077245 */ /* 0x000fe40000201000 */
[----:B------:R-:W-:Y:S01]  /*19b0*/  I2FP.F32.U32 R8, R8 ;  /* 0x0000000800087245 */ /* 0x000fe20000201000 */
[-C--:B------:R-:W-:Y:S01]  /*19c0*/  FFMA.FTZ R5, R5, R11.reuse, 1.1641532182693481445e-10 ;  /* 0x2f00000005057423 */ /* 0x080fe2000001000b */
[----:B------:R-:W-:Y:S01]  /*19d0*/  FMUL.RZ R16, R12, 0.15915493667125701904 ;  /* 0x3e22f9830c107820 */ /* 0x000fe2000040c000 */
[----:B------:R-:W-:-:S02]  /*19e0*/  FFMA.FTZ R9, R7, R11, 1.1641532182693481445e-10 ;  /* 0x2f00000007097423 */ /* 0x000fc4000001000b */
[----:B------:R-:W0:Y:S01]  /*19f0*/  LDC.64 R6, c[0x0][0x398] ;  /* 0x0000e600ff067b82 */ /* 0x000e220000000a00 */
[----:B------:R-:W-:Y:S01]  /*1a00*/  FFMA.FTZ R8, R8, R11, 1.1641532182693481445e-10 ;  /* 0x2f00000008087423 */ /* 0x000fe2000001000b */
[----:B------:R-:W1:Y:S03]  /*1a10*/  MUFU.LG2 R5, R5 ;  /* 0x0000000500057308 */ /* 0x000e660000000c00 */
[----:B------:R-:W-:-:S04]  /*1a20*/  FMUL.FTZ R8, R8, 6.2831854820251464844 ;  /* 0x40c90fdb08087820 */ /* 0x000fc80000410000 */
[----:B------:R-:W-:Y:S01]  /*1a30*/  FMUL.RZ R17, R8, 0.15915493667125701904 ;  /* 0x3e22f98308117820 */ /* 0x000fe2000040c000 */
[----:B------:R-:W2:Y:S01]  /*1a40*/  MUFU.LG2 R9, R9 ;  /* 0x0000000900097308 */ /* 0x000ea20000000c00 */
[----:B------:R-:W-:-:S07]  /*1a50*/  IMAD.SHL.U32 R8, R4, 0x4, RZ ;  /* 0x0000000404087824 */ /* 0x000fce00078e00ff */
[----:B------:R-:W-:Y:S01]  /*1a60*/  MUFU.SIN R10, R16 ;  /* 0x00000010000a7308 */ /* 0x000fe20000000400 */
[----:B-1----:R-:W-:-:S04]  /*1a70*/  FMUL.FTZ R5, R5, 0.69314718246459960938 ;  /* 0x3f31721805057820 */ /* 0x002fc80000410000 */
[----:B------:R-:W-:Y:S01]  /*1a80*/  FMUL.FTZ R5, R5, -2 ;  /* 0xc000000005057820 */ /* 0x000fe20000410000 */
[----:B0-----:R-:W-:Y:S01]  /*1a90*/  SHF.R.S32.HI R15, RZ, 0x1f, R7 ;  /* 0x0000001fff0f7819 */ /* 0x001fe20000011407 */
[-C--:B------:R-:W-:Y:S01]  /*1aa0*/  IMAD R3, R3, R6.reuse, RZ ;  /* 0x0000000603037224 */ /* 0x080fe200078e02ff */
[----:B------:R-:W-:Y:S01]  /*1ab0*/  MUFU.COS R11, R16 ;  /* 0x00000010000b7308 */ /* 0x000fe20000000000 */
[----:B--2---:R-:W-:Y:S02]  /*1ac0*/  FMUL.FTZ R9, R9, 0.69314718246459960938 ;  /* 0x3f31721809097820 */ /* 0x004fe40000410000 */
[-C--:B------:R-:W-:Y:S02]  /*1ad0*/  IMAD R3, R2, R7.reuse, R3 ;  /* 0x0000000702037224 */ /* 0x080fe400078e0203 */
[----:B------:R-:W-:Y:S01]  /*1ae0*/  FMUL.FTZ R14, R9, -2 ;  /* 0xc0000000090e7820 */ /* 0x000fe20000410000 */
[----:B------:R-:W-:Y:S02]  /*1af0*/  LEA.HI R9, P0, R15, R6, RZ, 0x2 ;  /* 0x000000060f097211 */ /* 0x000fe400078110ff */
[----:B------:R0:W1:Y:S02]  /*1b00*/  MUFU.SQRT R13, R5 ;  /* 0x00000005000d7308 */ /* 0x0000640000002000 */
[----:B------:R-:W-:-:S02]  /*1b10*/  IADD3.X R18, PT, PT, RZ, R7, RZ, P0, !PT ;  /* 0x00000007ff127210 */ /* 0x000fc400007fe4ff */
[----:B------:R-:W-:Y:S02]  /*1b20*/  LOP3.LUT P0, RZ, R6, 0x3, RZ, 0xc0, !PT ;  /* 0x0000000306ff7812 */ /* 0x000fe4000780c0ff */
[--C-:B------:R-:W-:Y:S02]  /*1b30*/  SHF.R.S64 R9, R9, 0x2, R18.reuse ;  /* 0x0000000209097819 */ /* 0x100fe40000001012 */
[----:B------:R-:W-:Y:S01]  /*1b40*/  MUFU.COS R12, R17 ;  /* 0x00000011000c7308 */ /* 0x000fe20000000000 */
[----:B0-----:R-:W-:Y:S02]  /*1b50*/  SHF.R.S32.HI R5, RZ, 0x2, R18 ;  /* 0x00000002ff057819 */ /* 0x001fe40000011412 */
[C---:B------:R-:W-:Y:S02]  /*1b60*/  ISETP.GE.U32.AND P1, PT, R4.reuse, R9, PT ;  /* 0x000000090400720c */ /* 0x040fe40003f26070 */
[----:B------:R-:W-:Y:S02]  /*1b70*/  SHF.L.U64.HI R9, R4, 0x2, R0 ;  /* 0x0000000204097819 */ /* 0x000fe40000010200 */
[----:B------:R-:W-:Y:S01]  /*1b80*/  ISETP.GE.OR.EX P0, PT, R0, R5, P0, P1 ;  /* 0x000000050000720c */ /* 0x000fe20000706710 */
[----:B------:R-:W0:Y:S01]  /*1b90*/  MUFU.SQRT R15, R14 ;  /* 0x0000000e000f7308 */ /* 0x000e220000002000 */
[----:B-1----:R-:W-:Y:S01]  /*1ba0*/  FMUL.FTZ R19, R13, R11 ;  /* 0x0000000b0d137220 */ /* 0x002fe20000410000 */
[----:B------:R-:W-:-:S04]  /*1bb0*/  IMAD.WIDE.U32 R4, R2, R6, R8 ;  /* 0x0000000602047225 */ /* 0x000fc800078e0008 */
[----:B------:R-:W-:Y:S02]  /*1bc0*/  FMUL.FTZ R13, R13, R10 ;  /* 0x0000000a0d0d7220 */ /* 0x000fe40000410000 */
[----:B------:R-:W1:Y:S01]  /*1bd0*/  MUFU.SIN R16, R17 ;  /* 0x0000001100107308 */ /* 0x000e620000000400 */
[C---:B0-----:R-:W-:Y:S01]  /*1be0*/  FMUL.FTZ R12, R15.reuse, R12 ;  /* 0x0000000c0f0c7220 */ /* 0x041fe20000410000 */
[----:B-1----:R-:W-:Y:S01]  /*1bf0*/  FMUL.FTZ R11, R15, R16 ;  /* 0x000000100f0b7220 */ /* 0x002fe20000410000 */
[----:B------:R-:W-:Y:S01]  /*1c00*/  IADD3 R15, PT, PT, R5, R3, RZ ;  /* 0x00000003050f7210 */ /* 0x000fe20007ffe0ff */
[----:B------:R-:W-:Y:S06]  /*1c10*/  @P0 BRA `(.L_x_32) ;  /* 0x00000000002c0947 */ /* 0x000fec0003800000 */
[----:B------:R-:W0:Y:S01]  /*1c20*/  LDC R0, c[0x0][0x3a4] ;  /* 0x0000e900ff007b82 */ /* 0x000e220000000800 */
[----:B------:R-:W1:Y:S01]  /*1c30*/  LDCU.64 UR8, c[0x0][0x380] ;  /* 0x00007000ff0877ac */ /* 0x000e620008000a00 */
[----:B------:R-:W0:Y:S01]  /*1c40*/  LDCU UR6, c[0x0][0x3a8] ;  /* 0x00007500ff0677ac */ /* 0x000e220008000800 */
[----:B-1----:R-:W-:-:S04]  /*1c50*/  LEA R2, P0, R4, UR8, 0x2 ;  /* 0x0000000804027c11 */ /* 0x002fc8000f8010ff */
[----:B------:R-:W-:Y:S01]  /*1c60*/  LEA.HI.X R3, R4, UR9, R15, 0x2, P0 ;  /* 0x0000000904037c11 */ /* 0x000fe200080f140f */
[--C-:B0-----:R-:W-:Y:S01]  /*1c70*/  FFMA.FTZ R8, R19, UR6, R0.reuse ;  /* 0x0000000613087c23 */ /* 0x101fe20008010000 */
[--C-:B------:R-:W-:Y:S01]  /*1c80*/  FFMA.FTZ R9, R13, UR6, R0.reuse ;  /* 0x000000060d097c23 */ /* 0x100fe20008010000 */
[--C-:B------:R-:W-:Y:S01]  /*1c90*/  FFMA.FTZ R10, R12, UR6, R0.reuse ;  /* 0x000000060c0a7c23 */ /* 0x100fe20008010000 */
[----:B------:R-:W-:-:S05]  /*1ca0*/  FFMA.FTZ R11, R11, UR6, R0 ;  /* 0x000000060b0b7c23 */ /* 0x000fca0008010000 */
[----:B------:R-:W-:Y:S01]  /*1cb0*/  STG.E.128 desc[UR4][R2.64], R8 ;  /* 0x0000000802007986 */ /* 0x000fe2000c101d04 */
[----:B------:R-:W-:Y:S05]  /*1cc0*/  EXIT ;  /* 0x000000000000794d */ /* 0x000fea0003800000 */
.L_x_32:
[----:B------:R-:W-:-:S04]  /*1cd0*/  ISETP.GE.U32.AND P0, PT, R8, R6, PT ;  /* 0x000000060800720c */ /* 0x000fc80003f06070 */
[----:B------:R-:W-:-:S13]  /*1ce0*/  ISETP.GE.AND.EX P0, PT, R9, R7, PT, P0 ;  /* 0x000000070900720c */ /* 0x000fda0003f06300 */
[----:B------:R-:W-:Y:S05]  /*1cf0*/  @P0 EXIT ;  /* 0x000000000000094d */ /* 0x000fea0003800000 */
[----:B------:R-:W0:Y:S01]  /*1d00*/  LDC R10, c[0x0][0x3a8] ;  /* 0x0000ea00ff0a7b82 */ /* 0x000e220000000800 */
[----:B------:R-:W1:Y:S01]  /*1d10*/  LDCU.64 UR6, c[0x0][0x380] ;  /* 0x00007000ff0677ac */ /* 0x000e620008000a00 */
[----:B------:R-:W-:-:S04]  /*1d20*/  IADD3 R3, P1, PT, R8, 0x1, RZ ;  /* 0x0000000108037810 */ /* 0x000fc80007f3e0ff */
[----:B------:R-:W-:Y:S02]  /*1d30*/  ISETP.GE.U32.AND P0, PT, R3, R6, PT ;  /* 0x000000060300720c */ /* 0x000fe40003f06070 */
[----:B------:R-:W0:Y:S01]  /*1d40*/  LDC R14, c[0x0][0x3a4] ;  /* 0x0000e900ff0e7b82 */ /* 0x000e220000000800 */
[----:B------:R-:W-:-:S04]  /*1d50*/  IADD3.X R0, PT, PT, RZ, R9, RZ, P1, !PT ;  /* 0x00000009ff007210 */ /* 0x000fc80000ffe4ff */
[----:B------:R-:W-:Y:S02]  /*1d60*/  ISETP.GE.U32.AND.EX P0, PT, R0, R7, PT, P0 ;  /* 0x000000070000720c */ /* 0x000fe40003f06100 */
[----:B-1----:R-:W-:-:S04]  /*1d70*/  LEA R2, P1, R4, UR6, 0x2 ;  /* 0x0000000604027c11 */ /* 0x002fc8000f8210ff */
[----:B------:R-:W-:Y:S01]  /*1d80*/  LEA.HI.X R3, R4, UR7, R15, 0x2, P1 ;  /* 0x0000000704037c11 */ /* 0x000fe200088f140f */
[----:B0-----:R-:W-:-:S05]  /*1d90*/  FFMA.FTZ R19, R19, R10, R14 ;  /* 0x0000000a13137223 */ /* 0x001fca000001000e */
[----:B------:R0:W-:Y:S01]  /*1da0*/  STG.E desc[UR4][R2.64], R19 ;  /* 0x0000001302007986 */ /* 0x0001e2000c101904 */
[----:B------:R-:W-:Y:S05]  /*1db0*/  @P0 EXIT ;  /* 0x000000000000094d */ /* 0x000fea0003800000 */
[----:B------:R-:W-:Y:S01]  /*1dc0*/  IADD3 R5, P1, PT, R8, 0x2, RZ ;  /* 0x0000000208057810 */ /* 0x000fe20007f3e0ff */
[----:B------:R-:W-:-:S03]  /*1dd0*/  FFMA.FTZ R13, R13, R10, R14 ;  /* 0x0000000a0d0d7223 */ /* 0x000fc6000001000e */
[----:B------:R-:W-:Y:S01]  /*1de0*/  ISETP.GE.U32.AND P0, PT, R5, R6, PT ;  /* 0x000000060500720c */ /* 0x000fe20003f06070 */
[----:B------:R-:W-:Y:S01]  /*1df0*/  IMAD.X R0, RZ, RZ, R9, P1 ;  /* 0x000000ffff007224 */ /* 0x000fe200008e0609 */
[----:B------:R1:W-:Y:S04]  /*1e00*/  STG.E desc[UR4][R2.64+0x4], R13 ;  /* 0x0000040d02007986 */ /* 0x0003e8000c101904 */
[----:B------:R-:W-:-:S13]  /*1e10*/  ISETP.GE.U32.AND.EX P0, PT, R0, R7, PT, P0 ;  /* 0x000000070000720c */ /* 0x000fda0003f06100 */
[----:B-1----:R-:W-:Y:S05]  /*1e20*/  @P0 EXIT ;  /* 0x000000000000094d */ /* 0x002fea0003800000 */
[----:B------:R-:W-:-:S04]  /*1e30*/  IADD3 R5, P1, PT, R8, 0x3, RZ ;  /* 0x0000000308057810 */ /* 0x000fc80007f3e0ff */
[----:B------:R-:W-:Y:S01]  /*1e40*/  ISETP.GE.U32.AND P0, PT, R5, R6, PT ;  /* 0x000000060500720c */ /* 0x000fe20003f06070 */
[----:B------:R-:W-:Y:S01]  /*1e50*/  FFMA.FTZ R5, R12, R10, R14 ;  /* 0x0000000a0c057223 */ /* 0x000fe2000001000e */
[----:B------:R-:W-:-:S04]  /*1e60*/  IADD3.X R8, PT, PT, RZ, R9, RZ, P1, !PT ;  /* 0x00000009ff087210 */ /* 0x000fc80000ffe4ff */
[----:B------:R-:W-:Y:S01]  /*1e70*/  ISETP.GE.U32.AND.EX P0, PT, R8, R7, PT, P0 ;  /* 0x000000070800720c */ /* 0x000fe20003f06100 */
[----:B------:R1:W-:-:S12]  /*1e80*/  STG.E desc[UR4][R2.64+0x8], R5 ;  /* 0x0000080502007986 */ /* 0x0003d8000c101904 */
[----:B-1----:R-:W-:Y:S05]  /*1e90*/  @P0 EXIT ;  /* 0x000000000000094d */ /* 0x002fea0003800000 */
[----:B------:R-:W-:-:S05]  /*1ea0*/  FFMA.FTZ R11, R11, R10, R14 ;  /* 0x0000000a0b0b7223 */ /* 0x000fca000001000e */
[----:B------:R-:W-:Y:S01]  /*1eb0*/  STG.E desc[UR4][R2.64+0xc], R11 ;  /* 0x00000c0b02007986 */ /* 0x000fe2000c101904 */
[----:B------:R-:W-:Y:S05]  /*1ec0*/  EXIT ;  /* 0x000000000000794d */ /* 0x000fea0003800000 */
        .weak           $__internal_2_$__cuda_sm20_div_s64
        .type           $__internal_2_$__cuda_sm20_div_s64,@function
        .size           $__internal_2_$__cuda_sm20_div_s64,(.L_x_155 - $__internal_2_$__cuda_sm20_div_s64)
$__internal_2_$__cuda_sm20_div_s64:
        /* <DEDUP_REMOVED lines=83> */
[----:B------:R-:W-:Y:S06]  /*2400*/  RET.REL.NODEC R2 `(_ZN2at6native54_GLOBAL__N__f6d41790_21_PhiloxDistribution_cu_0636f2c123philox_multi_key_kernelIfZZZZNS0_20_philox_normal_cuda_ERNS_6TensorERKS3_ddENKUlvE_clEvENKUlvE0_clEvENKUlvE_clEvEUlmmE0_ZZZNS0_20_philox_normal_cuda_ES4_S6_ddENKS7_clEvENKS8_clEvEUlfE_EEvPT_PKmllT0_T1_16OffsetCalculatorILi1EjLb0EE) ;  /* 0xffffffd802fc7950 */ /* 0x000fec0003c3ffff */
.L_x_33:
        /* <DEDUP_REMOVED lines=15> */
.L_x_155:


//--------------------- .text._ZN2at6native54_GLOBAL__N__f6d41790_21_PhiloxDistribution_cu_0636f2c124philox_single_key_kernelIfZZZZNS0_20_philox_normal_cuda_ERNS_6TensorERKS3_ddENKUlvE_clEvENKUlvE0_clEvENKUlvE_clEvEUlmmE0_ZZZNS0_20_philox_normal_cuda_ES4_S6_ddENKS7_clEvENKS8_clEvEUlfE_EEvPT_PKmlT0_T1_ --------------------------
	.section	.text._ZN2at6native54_GLOBAL__N__f6d41790_21_PhiloxDistribution_cu_0636f2c124philox_single_key_kernelIfZZZZNS0_20_philox_normal_cuda_ERNS_6TensorERKS3_ddENKUlvE_clEvENKUlvE0_clEvENKUlvE_clEvEUlmmE0_ZZZNS0_20_philox_normal_cuda_ES4_S6_ddENKS7_clEvENKS8_clEvEUlfE_EEvPT_PKmlT0_T1_,"ax",@progbits
	.align	128
.text._ZN2at6native54_GLOBAL__N__f6d41790_21_PhiloxDistribution_cu_0636f2c124philox_single_key_kernelIfZZZZNS0_20_philox_normal_cuda_ERNS_6TensorERKS3_ddENKUlvE_clEvENKUlvE0_clEvENKUlvE_clEvEUlmmE0_ZZZNS0_20_philox_normal_cuda_ES4_S6_ddENKS7_clEvENKS8_clEvEUlfE_EEvPT_PKmlT0_T1_:
        .type           _ZN2at6native54_GLOBAL__N__f6d41790_21_PhiloxDistribution_cu_0636f2c124philox_single_key_kernelIfZZZZNS0_20_philox_normal_cuda_ERNS_6TensorERKS3_ddENKUlvE_clEvENKUlvE0_clEvENKUlvE_clEvEUlmmE0_ZZZNS0_20_philox_normal_cuda_ES4_S6_ddENKS7_clEvENKS8_clEvEUlfE_EEvPT_PKmlT0_T1_,@function
        .size           _ZN2at6native54_GLOBAL__N__f6d41790_21_PhiloxDistribution_cu_0636f2c124philox_single_key_kernelIfZZZZNS0_20_philox_normal_cuda_ERNS_6TensorERKS3_ddENKUlvE_clEvENKUlvE0_clEvENKUlvE_clEvEUlmmE0_ZZZNS0_20_philox_normal_cuda_ES4_S6_ddENKS7_clEvENKS8_clEvEUlfE_EEvPT_PKmlT0_T1_,(.L_x_157 - _ZN2at6native54_GLOBAL__N__f6d41790_21_PhiloxDistribution_cu_0636f2c124philox_single_key_kernelIfZZZZNS0_20_philox_normal_cuda_ERNS_6TensorERKS3_ddENKUlvE_clEvENKUlvE0_clEvENKUlvE_clEvEUlmmE0_ZZZNS0_20_philox_normal_cuda_ES4_S6_ddENKS7_clEvENKS8_clEvEUlfE_EEvPT_PKmlT0_T1_)
        .other          _ZN2at6native54_GLOBAL__N__f6d41790_21_PhiloxDistribution_cu_0636f2c124philox_single_key_kernelIfZZZZNS0_20_philox_normal_cuda_ERNS_6TensorERKS3_ddENKUlvE_clEvENKUlvE0_clEvENKUlvE_clEvEUlmmE0_ZZZNS0_20_philox_normal_cuda_ES4_S6_ddENKS7_clEvENKS8_clEvEUlfE_EEvPT_PKmlT0_T1_,@"STO_CUDA_ENTRY STV_DEFAULT"
_ZN2at6native54_GLOBAL__N__f6d41790_21_PhiloxDistribution_cu_0636f2c124philox_single_key_kernelIfZZZZNS0_20_philox_normal_cuda_ERNS_6TensorERKS3_ddENKUlvE_clEvENKUlvE0_clEvENKUlvE_clEvEUlmmE0_ZZZNS0_20_philox_normal_cuda_ES4_S6_ddENKS7_clEvENKS8_clEvEUlfE_EEvPT_PKmlT0_T1_:
[----:B------:R-:W-:Y:S08]  /*0000*/  LDC R1, c[0x0][0x37c] ;  /* 0x0000df00ff017b82 */ /* 0x000ff00000000800 */
[----:B------:R-:W0:Y:S01]  /*0010*/  LDC.64 R4, c[0x0][0x388] ;  /* 0x0000e200ff047b82 */ /* 0x000e220000000a00 */
[----:B------:R-:W0:Y:S07]  /*0020*/  LDCU.64 UR4, c[0x0][0x358] ;  /* 0x00006b00ff0477ac */ /* 0x000e2e0008000a00 */
[----:B------:R-:W1:Y:S01]  /*0030*/  LDC.64 R2, c[0x0][0x390] ;  /* 0x0000e400ff027b82 */ /* 0x000e620000000a00 */
[----:B0-----:R-:W5:Y:S07]  /*0040*/  LDG.E.128 R4, desc[UR4][R4.64] ;  /* 0x0000000404047981 */ /* 0x001f6e000c1e1d00 */
[----:B------:R-:W0:Y:S01]  /*0050*/  S2UR UR6, SR_CTAID.X ;  /* 0x00000000000679c3 */ /* 0x000e220000002500 */
[----:B------:R-:W-:Y:S01]  /*0060*/  IMAD.MOV.U32 R9, RZ, RZ, RZ ;  /* 0x000000ffff097224 */ /* 0x000fe200078e00ff */
[----:B------:R-:W-:Y:S01]  /*0070*/  BSSY.RECONVERGENT B0, `(.L_x_34) ;  /* 0x0000070000007945 */ /* 0x000fe20003800200 */
[----:B------:R-:W0:Y:S01]  /*0080*/  S2R R8, SR_TID.X ;  /* 0x0000000000087919 */ /* 0x000e220000002100 */
[----:B-1----:R-:W-:-:S04]  /*0090*/  SHF.R.S32.HI R13, RZ, 0x1f, R3 ;  /* 0x0000001fff0d7819 */ /* 0x002fc80000011403 */
[----:B------:R-:W0:Y:S01]  /*00a0*/  LDC R11, c[0x0][0x360] ;  /* 0x0000d800ff0b7b82 */ /* 0x000e220000000800 */
[----:B------:R-:W-:-:S05]  /*00b0*/  LEA.HI R13, P0, R13, R2, RZ, 0x2 ;  /* 0x000000020d0d7211 */ /* 0x000fca00078110ff */
[----:B------:R-:W-:-:S05]  /*00c0*/  IMAD.X R14, RZ, RZ, R3, P0 ;  /* 0x000000ffff0e7224 */ /* 0x000fca00000e0603 */
[--C-:B------:R-:W-:Y:S02]  /*00d0*/  SHF.R.S64 R13, R13, 0x2, R14.reuse ;  /* 0x000000020d0d7819 */ /* 0x100fe4000000100e */
[----:B------:R-:W-:Y:S01]  /*00e0*/  SHF.R.S32.HI R14, RZ, 0x2, R14 ;  /* 0x00000002ff0e7819 */ /* 0x000fe2000001140e */
[----:B0-----:R-:W-:-:S03]  /*00f0*/  IMAD.WIDE.U32 R8, R11, UR6, R8 ;  /* 0x000000060b087c25 */ /* 0x001fc6000f8e0008 */
[CC--:B------:R-:W-:Y:S02]  /*0100*/  ISETP.GE.U32.AND P0, PT, R8.reuse, R13.reuse, PT ;  /* 0x0000000d0800720c */ /* 0x0c0fe40003f06070 */
[----:B------:R-:W-:Y:S02]  /*0110*/  ISETP.NE.U32.AND P1, PT, R8, R13, PT ;  /* 0x0000000d0800720c */ /* 0x000fe40003f25070 */
[CC--:B------:R-:W-:Y:S02]  /*0120*/  ISETP.GE.AND.EX P0, PT, R9.reuse, R14.reuse, PT, P0 ;  /* 0x0000000e0900720c */ /* 0x0c0fe40003f06300 */
[----:B------:R-:W-:-:S11]  /*0130*/  ISETP.NE.AND.EX P1, PT, R9, R14, PT, P1 ;  /* 0x0000000e0900720c */ /* 0x000fd60003f25310 */
[----:B------:R-:W-:Y:S05]  /*0140*/  @P0 BRA `(.L_x_35) ;  /* 0x0000000400880947 */ /* 0x000fea0003800000 */
[----:B-----5:R-:W-:Y:S01]  /*0150*/  IADD3 R18, P0, PT, R6, R8, RZ ;  /* 0x0000000806127210 */ /* 0x020fe20007f1e0ff */
[----:B------:R-:W-:Y:S01]  /*0160*/  VIADD R15, R4, 0x9e3779b9 ;  /* 0x9e3779b9040f7836 */ /* 0x000fe20000000000 */
[----:B------:R-:W0:Y:S01]  /*0170*/  LDCU.64 UR8, c[0x0][0x380] ;  /* 0x00007000ff0877ac */ /* 0x000e220008000a00 */
[----:B------:R-:W-:Y:S02]  /*0180*/  IMAD.MOV.U32 R0, RZ, RZ, 0x2f800000 ;  /* 0x2f800000ff007424 */ /* 0x000fe400078e00ff */
[----:B------:R-:W-:Y:S01]  /*0190*/  IMAD.WIDE.U32 R18, R18, -0x2daee0ad, RZ ;  /* 0xd2511f5312127825 */ /* 0x000fe200078e00ff */
[----:B------:R-:W1:Y:S03]  /*01a0*/  LDCU UR6, c[0x0][0x3a0] ;  /* 0x00007400ff0677ac */ /* 0x000e660008000800 */
[----:B------:R-:W-:Y:S01]  /*01b0*/  IMAD.X R17, R7, 0x1, R9, P0 ;  /* 0x0000000107117824 */ /* 0x000fe200000e0609 */
[----:B------:R-:W-:-:S04]  /*01c0*/  LOP3.LUT R10, R19, R5, RZ, 0x3c, !PT ;  /* 0x00000005130a7212 */ /* 0x000fc800078e3cff */
        /* <DEDUP_REMOVED lines=9> */
[----:B------:R-:W-:Y:S01]  /*0260*/  IMAD.WIDE.U32 R20, R11, -0x326172a9, RZ ;  /* 0xcd9e8d570b147825 */ /* 0x000fe200078e00ff */
[----:B------:R-:W-:-:S03]  /*0270*/  IADD3 R11, PT, PT, R4, 0x3c6ef372, RZ ;  /* 0x3c6ef372040b7810 */ /* 0x000fc60007ffe0ff */
[----:B------:R-:W-:Y:S01]  /*0280*/  IMAD.WIDE.U32 R18, R15, -0x326172a9, RZ ;  /* 0xcd9e8d570f127825 */ /* 0x000fe200078e00ff */
[----:B------:R-:W-:-:S03]  /*0290*/  LOP3.LUT R11, R11, R21, R10, 0x96, !PT ;  /* 0x000000150b0b7212 */ /* 0x000fc600078e960a */
[----:B------:R-:W-:Y:S02]  /*02a0*/  VIADD R15, R4, 0xdaa66d2b ;  /* 0xdaa66d2b040f7836 */ /* 0x000fe40000000000 */
[----:B------:R-:W-:-:S03]  /*02b0*/  VIADD R17, R5, 0xed9eba14 ;  /* 0xed9eba1405117836 */ /* 0x000fc60000000000 */
[----:B------:R-:W-:Y:S01]  /*02c0*/  LOP3.LUT R10, R15, R19, R20, 0x96, !PT ;  /* 0x000000130f0a7212 */ /* 0x000fe200078e9614 */
[----:B------:R-:W-:-:S04]  /*02d0*/  IMAD.WIDE.U32 R20, R11, -0x2daee0ad, RZ ;  /* 0xd2511f530b147825 */ /* 0x000fc800078e00ff */
[----:B------:R-:W-:Y:S02]  /*02e0*/  VIADD R15, R5, 0x32370b8f ;  /* 0x32370b8f050f7836 */ /* 0x000fe40000000000 */
[----:B------:R-:W-:-:S03]  /*02f0*/  IMAD.WIDE.U32 R10, R10, -0x2daee0ad, RZ ;  /* 0xd2511f530a0a7825 */ /* 0x000fc600078e00ff */
[----:B------:R-:W-:Y:S01]  /*0300*/  LOP3.LUT R16, R15, R16, R21, 0x96, !PT ;  /* 0x000000100f107212 */ /* 0x000fe200078e9615 */
[C---:B------:R-:W-:Y:S01]  /*0310*/  VIADD R15, R4.reuse, 0x1715609d ;  /* 0x1715609d040f7836 */ /* 0x040fe20000000000 */
[----:B------:R-:W-:Y:S01]  /*0320*/  LOP3.LUT R20, R17, R20, R11, 0x96, !PT ;  /* 0x0000001411147212 */ /* 0x000fe200078e960b */
[----:B------:R-:W-:Y:S02]  /*0330*/  VIADD R11, R4, 0x78dde6e4 ;  /* 0x78dde6e4040b7836 */ /* 0x000fe40000000000 */
[----:B------:R-:W-:-:S04]  /*0340*/  IMAD.WIDE.U32 R16, R16, -0x326172a9, RZ ;  /* 0xcd9e8d5710107825 */ /* 0x000fc800078e00ff */
[----:B------:R-:W-:Y:S01]  /*0350*/  IMAD.WIDE.U32 R20, R20, -0x326172a9, RZ ;  /* 0xcd9e8d5714147825 */ /* 0x000fe200078e00ff */
[----:B------:R-:W-:-:S04]  /*0360*/  LOP3.LUT R11, R11, R17, R18, 0x96, !PT ;  /* 0x000000110b0b7212 */ /* 0x000fc800078e9612 */
[----:B------:R-:W-:Y:S01]  /*0370*/  LOP3.LUT R15, R15, R21, R16, 0x96, !PT ;  /* 0x000000150f0f7212 */ /* 0x000fe200078e9610 */
[----:B------:R-:W-:Y:S01]  /*0380*/  IMAD.WIDE.U32 R16, R11, -0x2daee0ad, RZ ;  /* 0xd2511f530b107825 */ /* 0x000fe200078e00ff */
[----:B------:R-:W-:-:S03]  /*0390*/  IADD3 R11, PT, PT, R5, -0x56f99767, RZ ;  /* 0xa9066899050b7810 */ /* 0x000fc60007ffe0ff */
        /* <DEDUP_REMOVED lines=8> */
[----:B------:R-:W-:-:S03]  /*0420*/  LOP3.LUT R20, R15, R11, R20, 0x96, !PT ;  /* 0x0000000b0f147212 */ /* 0x000fc600078e9614 */
[----:B------:R-:W-:Y:S01]  /*0430*/  VIADD R15, R5, 0x1fd5c5a3 ;  /* 0x1fd5c5a3050f7836 */ /* 0x000fe20000000000 */
[----:B------:R-:W-:Y:S01]  /*0440*/  LOP3.LUT R10, R19, R17, R10, 0x96, !PT ;  /* 0x00000011130a7212 */ /* 0x000fe200078e960a */
[----:B------:R-:W-:-:S04]  /*0450*/  IMAD.WIDE.U32 R20, R20, -0x2daee0ad, RZ ;  /* 0xd2511f5314147825 */ /* 0x000fc800078e00ff */
[----:B------:R-:W-:Y:S01]  /*0460*/  IMAD.WIDE.U32 R10, R10, -0x2daee0ad, RZ ;  /* 0xd2511f530a0a7825 */ /* 0x000fe200078e00ff */
[----:B------:R-:W-:-:S03]  /*0470*/  LOP3.LUT R15, R15, R18, R21, 0x96, !PT ;  /* 0x000000120f0f7212 */ /* 0x000fc600078e9615 */
[----:B------:R-:W-:-:S05]  /*0480*/  VIADD R17, R5, 0xdb3d7428 ;  /* 0xdb3d742805117836 */ /* 0x000fca0000000000 */
[----:B------:R-:W-:Y:S01]  /*0490*/  LOP3.LUT R17, R17, R20, R11, 0x96, !PT ;  /* 0x0000001411117212 */ /* 0x000fe200078e960b */
[----:B------:R-:W-:Y:S01]  /*04a0*/  IMAD.WIDE.U32 R20, R15, -0x326172a9, RZ ;  /* 0xcd9e8d570f147825 */ /* 0x000fe200078e00ff */
[----:B------:R-:W-:-:S03]  /*04b0*/  IADD3 R15, PT, PT, R4, -0xe443238, RZ ;  /* 0xf1bbcdc8040f7810 */ /* 0x000fc60007ffe0ff */
[----:B------:R-:W-:Y:S01]  /*04c0*/  IMAD.WIDE.U32 R18, R17, -0x326172a9, RZ ;  /* 0xcd9e8d5711127825 */ /* 0x000fe200078e00ff */
[----:B------:R-:W-:Y:S02]  /*04d0*/  LOP3.LUT R16, R15, R21, R16, 0x96, !PT ;  /* 0x000000150f107212 */ /* 0x000fe400078e9610 */
[----:B------:R-:W1:Y:S01]  /*04e0*/  LDC R21, c[0x0][0x39c] ;  /* 0x0000e700ff157b82 */ /* 0x000e620000000800 */
[----:B------:R-:W-:Y:S02]  /*04f0*/  VIADD R11, R4, 0x8ff34781 ;  /* 0x8ff34781040b7836 */ /* 0x000fe40000000000 */
[----:B------:R-:W-:-:S03]  /*0500*/  IMAD.WIDE.U32 R16, R16, -0x2daee0ad, RZ ;  /* 0xd2511f5310107825 */ /* 0x000fc600078e00ff */
[----:B------:R-:W-:Y:S01]  /*0510*/  LOP3.LUT R20, R20, R19, R11, 0x96, !PT ;  /* 0x0000001314147212 */ /* 0x000fe200078e960b */
[----:B------:R-:W-:Y:S01]  /*0520*/  VIADD R11, R5, 0x96a522ad ;  /* 0x96a522ad050b7836 */ /* 0x000fe20000000000 */
[----:B------:R-:W-:Y:S02]  /*0530*/  I2FP.F32.U32 R19, R18 ;  /* 0x0000001200137245 */ /* 0x000fe40000201000 */
[----:B------:R-:W-:Y:S02]  /*0540*/  I2FP.F32.U32 R15, R20 ;  /* 0x00000014000f7245 */ /* 0x000fe40000201000 */
[----:B------:R-:W-:Y:S01]  /*0550*/  LOP3.LUT R11, R10, R11, R17, 0x96, !PT ;  /* 0x0000000b0a0b7212 */ /* 0x000fe200078e9611 */
[----:B------:R-:W-:Y:S01]  /*0560*/  FFMA.FTZ R19, R19, R0, 1.1641532182693481445e-10 ;  /* 0x2f00000013137423 */ /* 0x000fe20000010000 */
[----:B------:R-:W-:Y:S01]  /*0570*/  I2FP.F32.U32 R17, R16 ;  /* 0x0000001000117245 */ /* 0x000fe20000201000 */
[----:B------:R-:W-:Y:S01]  /*0580*/  FFMA.FTZ R15, R15, R0, 1.1641532182693481445e-10 ;  /* 0x2f0000000f0f7423 */ /* 0x000fe20000010000 */
[----:B------:R-:W-:Y:S01]  /*0590*/  I2FP.F32.U32 R11, R11 ;  /* 0x0000000b000b7245 */ /* 0x000fe20000201000 */
[----:B------:R-:W-:-:S02]  /*05a0*/  FMUL.FTZ R19, R19, 6.2831854820251464844 ;  /* 0x40c90fdb13137820 */ /* 0x000fc40000410000 */
[-C--:B------:R-:W-:Y:S02]  /*05b0*/  FFMA.FTZ R17, R17, R0.reuse, 1.1641532182693481445e-10 ;  /* 0x2f00000011117423 */ /* 0x080fe40000010000 */
[----:B------:R-:W-:Y:S01]  /*05c0*/  FFMA.FTZ R11, R11, R0, 1.1641532182693481445e-10 ;  /* 0x2f0000000b0b7423 */ /* 0x000fe20000010000 */
[----:B------:R-:W2:Y:S01]  /*05d0*/  MUFU.LG2 R15, R15 ;  /* 0x0000000f000f7308 */ /* 0x000ea20000000c00 */
[----:B------:R-:W-:Y:S01]  /*05e0*/  FMUL.FTZ R17, R17, 6.2831854820251464844 ;  /* 0x40c90fdb11117820 */ /* 0x000fe20000410000 */
[----:B------:R-:W-:-:S03]  /*05f0*/  FMUL.RZ R10, R19, 0.15915493667125701904 ;  /* 0x3e22f983130a7820 */ /* 0x000fc6000040c000 */
[----:B------:R-:W-:-:S03]  /*0600*/  FMUL.RZ R20, R17, 0.15915493667125701904 ;  /* 0x3e22f98311147820 */ /* 0x000fc6000040c000 */
[----:B------:R-:W3:Y:S08]  /*0610*/  MUFU.LG2 R11, R11 ;  /* 0x0000000b000b7308 */ /* 0x000ef00000000c00 */
[----:B------:R-:W-:Y:S01]  /*0620*/  MUFU.COS R19, R20 ;  /* 0x0000001400137308 */ /* 0x000fe20000000000 */
[----:B--2---:R-:W-:-:S04]  /*0630*/  FMUL.FTZ R15, R15, 0.69314718246459960938 ;  /* 0x3f3172180f0f7820 */ /* 0x004fc80000410000 */
[----:B------:R-:W-:-:S03]  /*0640*/  FMUL.FTZ R15, R15, -2 ;  /* 0xc00000000f0f7820 */ /* 0x000fc60000410000 */
[----:B------:R-:W-:Y:S01]  /*0650*/  MUFU.SIN R12, R10 ;  /* 0x0000000a000c7308 */ /* 0x000fe20000000400 */
[----:B---3--:R-:W-:-:S04]  /*0660*/  FMUL.FTZ R11, R11, 0.69314718246459960938 ;  /* 0x3f3172180b0b7820 */ /* 0x008fc80000410000 */
[----:B------:R-:W-:-:S03]  /*0670*/  FMUL.FTZ R0, R11, -2 ;  /* 0xc00000000b007820 */ /* 0x000fc60000410000 */
[----:B------:R0:W-:Y:S08]  /*0680*/  MUFU.COS R16, R10 ;  /* 0x0000000a00107308 */ /* 0x0001f00000000000 */
[----:B------:R-:W2:Y:S01]  /*0690*/  MUFU.SQRT R0, R0 ;  /* 0x0000000000007308 */ /* 0x000ea20000002000 */
[----:B0-----:R-:W-:-:S04]  /*06a0*/  LEA R10, P0, R8, UR8, 0x4 ;  /* 0x00000008080a7c11 */ /* 0x001fc8000f8020ff */
[----:B------:R-:W-:-:S03]  /*06b0*/  LEA.HI.X R11, R8, UR9, R9, 0x4, P0 ;  /* 0x00000009080b7c11 */ /* 0x000fc600080f2409 */
[----:B------:R-:W0:Y:S08]  /*06c0*/  MUFU.SQRT R15, R15 ;  /* 0x0000000f000f7308 */ /* 0x000e300000002000 */
[----:B------:R-:W3:Y:S01]  /*06d0*/  MUFU.SIN R17, R20 ;  /* 0x0000001400117308 */ /* 0x000ee20000000400 */
[----:B--2---:R-:W-:-:S04]  /*06e0*/  FMUL.FTZ R18, R0, R19 ;  /* 0x0000001300127220 */ /* 0x004fc80000410000 */
[----:B-1----:R-:W-:Y:S01]  /*06f0*/  FFMA.FTZ R18, R18, UR6, R21 ;  /* 0x0000000612127c23 */ /* 0x002fe20008010015 */
[C---:B0-----:R-:W-:Y:S01]  /*0700*/  FMUL.FTZ R16, R15.reuse, R16 ;  /* 0x000000100f107220 */ /* 0x041fe20000410000 */
[----:B------:R-:W-:-:S03]  /*0710*/  FMUL.FTZ R12, R15, R12 ;  /* 0x0000000c0f0c7220 */ /* 0x000fc60000410000 */
[--C-:B------:R-:W-:Y:S01]  /*0720*/  FFMA.FTZ R16, R16, UR6, R21.reuse ;  /* 0x0000000610107c23 */ /* 0x100fe20008010015 */
[----:B---3--:R-:W-:Y:S01]  /*0730*/  FMUL.FTZ R19, R0, R17 ;  /* 0x0000001100137220 */ /* 0x008fe20000410000 */
[----:B------:R-:W-:-:S03]  /*0740*/  FFMA.FTZ R17, R12, UR6, R21 ;  /* 0x000000060c117c23 */ /* 0x000fc60008010015 */
[----:B------:R-:W-:-:S05]  /*0750*/  FFMA.FTZ R19, R19, UR6, R21 ;  /* 0x0000000613137c23 */ /* 0x000fca0008010015 */
[----:B------:R0:W-:Y:S02]  /*0760*/  STG.E.128 desc[UR4][R10.64], R16 ;  /* 0x000000100a007986 */ /* 0x0001e4000c101d04 */
.L_x_35:
[----:B------:R-:W-:Y:S05]  /*0770*/  BSYNC.RECONVERGENT B0 ;  /* 0x0000000000007941 */ /* 0x000fea0003800200 */
.L_x_34:
[----:B------:R-:W-:Y:S05]  /*0780*/  @P1 EXIT ;  /* 0x000000000000194d */ /* 0x000fea0003800000 */
[----:B-----5:R-:W-:Y:S02]  /*0790*/  IADD3 R8, P0, PT, R6, R13, RZ ;  /* 0x0000000d06087210 */ /* 0x020fe40007f1e0ff */
[----:B------:R-:W-:-:S03]  /*07a0*/  SHF.L.U64.HI R0, R13, 0x2, R14 ;  /* 0x000000020d007819 */ /* 0x000fc6000001020e */
[----:B------:R-:W-:-:S04]  /*07b0*/  IMAD.WIDE.U32 R8, R8, -0x2daee0ad, RZ ;  /* 0xd2511f5308087825 */ /* 0x000fc800078e00ff */
[----:B------:R-:W-:Y:S01]  /*07c0*/  IMAD.X R7, R7, 0x1, R14, P0 ;  /* 0x0000000107077824 */ /* 0x000fe200000e060e */
[----:B0-----:R-:W-:Y:S01]  /*07d0*/  LOP3.LUT R10, R9, R5, RZ, 0x3c, !PT ;  /* 0x00000005090a7212 */ /* 0x001fe200078e3cff */
[----:B------:R-:W-:-:S03]  /*07e0*/  VIADD R9, R4, 0x9e3779b9 ;  /* 0x9e3779b904097836 */ /* 0x000fc60000000000 */
[----:B------:R-:W-:Y:S01]  /*07f0*/  LOP3.LUT R16, R7, R4, RZ, 0x3c, !PT ;  /* 0x0000000407107212 */ /* 0x000fe200078e3cff */
[----:B------:R-:W-:-:S04]  /*0800*/  IMAD.WIDE.U32 R10, R10, -0x326172a9, RZ ;  /* 0xcd9e8d570a0a7825 */ /* 0x000fc800078e00ff */
[----:B------:R-:W-:Y:S01]  /*0810*/  IMAD.WIDE.U32 R16, R16, -0x2daee0ad, RZ ;  /* 0xd2511f5310107825 */ /* 0x000fe200078e00ff */
[----:B------:R-:W-:Y:S02]  /*0820*/  LOP3.LUT R6, R11, R9, RZ, 0x3c, !PT ;  /* 0x000000090b067212 */ /* 0x000fe400078e3cff */
[C---:B------:R-:W-:Y:S01]  /*0830*/  IADD3 R9, PT, PT, R5.reuse, -0x4498517b, RZ ;  /* 0xbb67ae8505097810 */ /* 0x040fe20007ffe0ff */
        /* <DEDUP_REMOVED lines=16> */
[----:B------:R-:W-:Y:S01]  /*0940*/  IMAD.WIDE.U32 R16, R17, -0x326172a9, RZ ;  /* 0xcd9e8d5711107825 */ /* 0x000fe200078e00ff */
[----:B------:R-:W-:-:S03]  /*0950*/  IADD3 R9, PT, PT, R4, 0x78dde6e4, RZ ;  /* 0x78dde6e404097810 */ /* 0x000fc60007ffe0ff */
        /* <DEDUP_REMOVED lines=24> */
[----:B------:R-:W-:-:S04]  /*0ae0*/  IMAD.WIDE.U32 R8, R8, -0x326172a9, RZ ;  /* 0xcd9e8d5708087825 */ /* 0x000fc800078e00ff */
[----:B------:R-:W-:Y:S01]  /*0af0*/  VIADD R7, R4, 0x8ff34781 ;  /* 0x8ff3478104077836 */ /* 0x000fe20000000000 */
[----:B------:R-:W-:Y:S02]  /*0b00*/  LOP3.LUT R4, R11, R17, R10, 0x96, !PT ;  /* 0x000000110b047212 */ /* 0x000fe400078e960a */
[----:B------:R-:W-:Y:S02]  /*0b10*/  I2FP.F32.U32 R8, R8 ;  /* 0x0000000800087245 */ /* 0x000fe40000201000 */
[----:B------:R-:W-:Y:S01]  /*0b20*/  LOP3.LUT R16, R16, R9, R7, 0x96, !PT ;  /* 0x0000000910107212 */ /* 0x000fe200078e9607 */
[----:B------:R-:W-:Y:S02]  /*0b30*/  VIADD R7, R5, 0x96a522ad ;  /* 0x96a522ad05077836 */ /* 0x000fe40000000000 */
[----:B------:R-:W-:Y:S01]  /*0b40*/  IMAD.WIDE.U32 R4, R4, -0x2daee0ad, RZ ;  /* 0xd2511f5304047825 */ /* 0x000fe200078e00ff */
[----:B------:R-:W-:-:S03]  /*0b50*/  I2FP.F32.U32 R16, R16 ;  /* 0x0000001000107245 */ /* 0x000fc60000201000 */
[----:B------:R-:W-:Y:S01]  /*0b60*/  IMAD.MOV.U32 R9, RZ, RZ, 0x2f800000 ;  /* 0x2f800000ff097424 */ /* 0x000fe200078e00ff */
[----:B------:R-:W-:Y:S02]  /*0b70*/  LOP3.LUT R6, R6, R7, R5, 0x96, !PT ;  /* 0x0000000706067212 */ /* 0x000fe400078e9605 */
[----:B------:R-:W-:Y:S01]  /*0b80*/  I2FP.F32.U32 R4, R4 ;  /* 0x0000000400047245 */ /* 0x000fe20000201000 */
[-C--:B------:R-:W-:Y:S01]  /*0b90*/  FFMA.FTZ R16, R16, R9.reuse, 1.1641532182693481445e-10 ;  /* 0x2f00000010107423 */ /* 0x080fe20000010009 */
[----:B------:R-:W-:Y:S01]  /*0ba0*/  I2FP.F32.U32 R6, R6 ;  /* 0x0000000600067245 */ /* 0x000fe20000201000 */
[-C--:B------:R-:W-:Y:S02]  /*0bb0*/  FFMA.FTZ R8, R8, R9.reuse, 1.1641532182693481445e-10 ;  /* 0x2f00000008087423 */ /* 0x080fe40000010009 */
[-C--:B------:R-:W-:Y:S02]  /*0bc0*/  FFMA.FTZ R4, R4, R9.reuse, 1.1641532182693481445e-10 ;  /* 0x2f00000004047423 */ /* 0x080fe40000010009 */
[----:B------:R-:W-:Y:S01]  /*0bd0*/  FFMA.FTZ R6, R6, R9, 1.1641532182693481445e-10 ;  /* 0x2f00000006067423 */ /* 0x000fe20000010009 */
[----:B------:R-:W0:Y:S01]  /*0be0*/  MUFU.LG2 R16, R16 ;  /* 0x0000001000107308 */ /* 0x000e220000000c00 */
[----:B------:R-:W-:Y:S01]  /*0bf0*/  FMUL.FTZ R4, R4, 6.2831854820251464844 ;  /* 0x40c90fdb04047820 */ /* 0x000fe20000410000 */
[----:B------:R-:W-:Y:S01]  /*0c00*/  SHF.L.U32 R9, R13, 0x2, RZ ;  /* 0x000000020d097819 */ /* 0x000fe200000006ff */
[----:B------:R-:W-:-:S02]  /*0c10*/  FMUL.FTZ R8, R8, 6.2831854820251464844 ;  /* 0x40c90fdb08087820 */ /* 0x000fc40000410000 */
[----:B------:R-:W-:Y:S01]  /*0c20*/  FMUL.RZ R12, R4, 0.15915493667125701904 ;  /* 0x3e22f983040c7820 */ /* 0x000fe2000040c000 */
[----:B------:R-:W-:Y:S01]  /*0c30*/  IADD3 R4, P1, PT, -R9, R2, RZ ;  /* 0x0000000209047210 */ /* 0x000fe20007f3e1ff */
[----:B------:R-:W-:Y:S01]  /*0c40*/  FMUL.RZ R7, R8, 0.15915493667125701904 ;  /* 0x3e22f98308077820 */ /* 0x000fe2000040c000 */
[----:B------:R-:W1:Y:S02]  /*0c50*/  MUFU.LG2 R6, R6 ;  /* 0x0000000600067308 */ /* 0x000e640000000c00 */
[----:B------:R-:W-:Y:S01]  /*0c60*/  ISETP.GE.U32.AND P0, PT, R4, 0x1, PT ;  /* 0x000000010400780c */ /* 0x000fe20003f06070 */
[----:B------:R-:W-:-:S05]  /*0c70*/  IMAD.X R5, R3, 0x1, ~R0, P1 ;  /* 0x0000000103057824 */ /* 0x000fca00008e0e00 */
[----:B------:R-:W-:Y:S01]  /*0c80*/  ISETP.GE.AND.EX P0, PT, R5, RZ, PT, P0 ;  /* 0x000000ff0500720c */ /* 0x000fe20003f06300 */
[----:B0-----:R-:W-:Y:S01]  /*0c90*/  FMUL.FTZ R16, R16, 0.69314718246459960938 ;  /* 0x3f31721810107820 */ /* 0x001fe20000410000 */
[----:B------:R0:W2:Y:S03]  /*0ca0*/  MUFU.SIN R8, R7 ;  /* 0x0000000700087308 */ /* 0x0000a60000000400 */
[----:B------:R-:W-:Y:S01]  /*0cb0*/  FMUL.FTZ R16, R16, -2 ;  /* 0xc000000010107820 */ /* 0x000fe20000410000 */
[----:B-1----:R-:W-:-:S04]  /*0cc0*/  FMUL.FTZ R6, R6, 0.69314718246459960938 ;  /* 0x3f31721806067820 */ /* 0x002fc80000410000 */
[----:B------:R0:W1:Y:S01]  /*0cd0*/  MUFU.COS R10, R7 ;  /* 0x00000007000a7308 */ /* 0x0000620000000000 */
[----:B------:R-:W-:-:S07]  /*0ce0*/  FMUL.FTZ R6, R6, -2 ;  /* 0xc000000006067820 */ /* 0x000fce0000410000 */
[----:B------:R0:W3:Y:S08]  /*0cf0*/  MUFU.SIN R11, R12 ;  /* 0x0000000c000b7308 */ /* 0x0000f00000000400 */
[----:B------:R0:W4:Y:S08]  /*0d00*/  MUFU.COS R15, R12 ;  /* 0x0000000c000f7308 */ /* 0x0001300000000000 */
[----:B------:R0:W0:Y:S08]  /*0d10*/  MUFU.SQRT R7, R16 ;  /* 0x0000001000077308 */ /* 0x0000300000002000 */
        /* <DEDUP_REMOVED lines=9> */
[----:B------:R-:W-:Y:S02]  /*0db0*/  IMAD.MOV.U32 R12, RZ, RZ, RZ ;  /* 0x000000ffff0c7224 */ /* 0x000fe400078e00ff */
[----:B------:R-:W-:Y:S01]  /*0dc0*/  IMAD.MOV.U32 R21, RZ, RZ, RZ ;  /* 0x000000ffff157224 */ /* 0x000fe200078e00ff */
[----:B------:R-:W-:Y:S01]  /*0dd0*/  ISETP.GT.U32.AND.EX P1, PT, R3, -0x1, PT, P1 ;  /* 0xffffffff0300780c */ /* 0x000fe20003f24110 */
[----:B------:R-:W-:Y:S01]  /*0de0*/  FMUL.FTZ R3, R7, R10 ;  /* 0x0000000a07037220 */ /* 0x000fe20000410000 */
[----:B------:R-:W-:Y:S01]  /*0df0*/  ISETP.NE.AND.EX P0, PT, RZ, RZ, PT, P0 ;  /* 0x000000ffff00720c */ /* 0x000fe20003f05300 */
[----:B------:R-:W-:-:S10]  /*0e00*/  FMUL.FTZ R10, R6, R15 ;  /* 0x0000000f060a7220 */ /* 0x000fd40000410000 */
[----:B------:R-:W-:Y:S05]  /*0e10*/  @P1 BRA `(.L_x_36) ;  /* 0x0000000000a01947 */ /* 0x000fea0003800000 */
[----:B------:R-:W0:Y:S01]  /*0e20*/  LDC.64 R6, c[0x0][0x380] ;  /* 0x0000e000ff067b82 */ /* 0x000e220000000a00 */
[----:B------:R-:W1:Y:S01]  /*0e30*/  LDCU UR6, c[0x0][0x3a0] ;  /* 0x00007400ff0677ac */ /* 0x000e620008000800 */
[----:B------:R-:W-:Y:S02]  /*0e40*/  LOP3.LUT R12, R4, 0xfffffff0, RZ, 0xc0, !PT ;  /* 0xfffffff0040c7812 */ /* 0x000fe400078ec0ff */
[----:B------:R-:W-:-:S04]  /*0e50*/  LOP3.LUT R21, R5, 0x7fffffff, RZ, 0xc0, !PT ;  /* 0x7fffffff05157812 */ /* 0x000fc800078ec0ff */
[----:B------:R-:W1:Y:S01]  /*0e60*/  LDC R17, c[0x0][0x39c] ;  /* 0x0000e700ff117b82 */ /* 0x000e620000000800 */
[----:B------:R-:W-:Y:S02]  /*0e70*/  MOV R18, R21 ;  /* 0x0000001500127202 */ /* 0x000fe40000000f00 */
[----:B0-----:R-:W-:-:S04]  /*0e80*/  LEA R6, P1, R13, R6, 0x4 ;  /* 0x000000060d067211 */ /* 0x001fc800078220ff */
[----:B------:R-:W-:Y:S01]  /*0e90*/  LEA.HI.X R7, R13, R7, R14, 0x4, P1 ;  /* 0x000000070d077211 */ /* 0x000fe200008f240e */
[----:B------:R-:W-:Y:S01]  /*0ea0*/  IMAD.MOV.U32 R14, RZ, RZ, R12 ;  /* 0x000000ffff0e7224 */ /* 0x000fe200078e000c */
[----:B------:R-:W-:Y:S01]  /*0eb0*/  IADD3 R19, P1, PT, R6, 0x20, RZ ;  /* 0x0000002006137810 */ /* 0x000fe20007f3e0ff */
[--C-:B-1----:R-:W-:Y:S01]  /*0ec0*/  FFMA.FTZ R5, R3, UR6, R17.reuse ;  /* 0x0000000603057c23 */ /* 0x102fe20008010011 */
[--C-:B------:R-:W-:Y:S01]  /*0ed0*/  FFMA.FTZ R13, R8, UR6, R17.reuse ;  /* 0x00000006080d7c23 */ /* 0x100fe20008010011 */
[--C-:B------:R-:W-:Y:S01]  /*0ee0*/  FFMA.FTZ R15, R10, UR6, R17.reuse ;  /* 0x000000060a0f7c23 */ /* 0x100fe20008010011 */
[----:B------:R-:W-:Y:S01]  /*0ef0*/  FFMA.FTZ R17, R11, UR6, R17 ;  /* 0x000000060b117c23 */ /* 0x000fe20008010011 */
[----:B------:R-:W-:-:S08]  /*0f00*/  IMAD.X R20, RZ, RZ, R7, P1 ;  /* 0x000000ffff147224 */ /* 0x000fd000008e0607 */
.L_x_37:
[----:B0-----:R-:W-:Y:S01]  /*0f10*/  IMAD.MOV.U32 R6, RZ, RZ, R19 ;  /* 0x000000ffff067224 */ /* 0x001fe200078e0013 */
[----:B------:R-:W-:Y:S01]  /*0f20*/  IADD3 R14, P1, PT, R14, -0x10, RZ ;  /* 0xfffffff00e0e7810 */ /* 0x000fe20007f3e0ff */
[----:B------:R-:W-:-:S03]  /*0f30*/  IMAD.MOV.U32 R7, RZ, RZ, R20 ;  /* 0x000000ffff077224 */ /* 0x000fc600078e0014 */
[----:B------:R-:W-:Y:S02]  /*0f40*/  IADD3.X R18, PT, PT, R18, -0x1, RZ, P1, !PT ;  /* 0xffffffff12127810 */ /* 0x000fe40000ffe4ff */
[----:B------:R0:W-:Y:S01]  /*0f50*/  STG.E desc[UR4][R6.64+-0x20], R5 ;  /* 0xffffe00506007986 */ /* 0x0001e2000c101904 */
[----:B------:R-:W-:Y:S02]  /*0f60*/  ISETP.NE.U32.AND P1, PT, R14, RZ, PT ;  /* 0x000000ff0e00720c */ /* 0x000fe40003f25070 */
[----:B------:R-:W-:Y:S01]  /*0f70*/  IADD3 R19, P2, PT, R6, 0x40, RZ ;  /* 0x0000004006137810 */ /* 0x000fe20007f5e0ff */
[----:B------:R0:W-:Y:S01]  /*0f80*/  STG.E desc[UR4][R6.64+-0x1c], R13 ;  /* 0xffffe40d06007986 */ /* 0x0001e2000c101904 */
[----:B------:R-:W-:-:S03]  /*0f90*/  ISETP.NE.AND.EX P1, PT, R18, RZ, PT, P1 ;  /* 0x000000ff1200720c */ /* 0x000fc60003f25310 */
[----:B------:R0:W-:Y:S01]  /*0fa0*/  STG.E desc[UR4][R6.64+-0x18], R15 ;  /* 0xffffe80f06007986 */ /* 0x0001e2000c101904 */
[----:B------:R-:W-:-:S03]  /*0fb0*/  IMAD.X R20, RZ, RZ, R7, P2 ;  /* 0x000000ffff147224 */ /* 0x000fc600010e0607 */
[----:B------:R0:W-:Y:S04]  /*0fc0*/  STG.E desc[UR4][R6.64+-0x14], R17 ;  /* 0xffffec1106007986 */ /* 0x0001e8000c101904 */
        /* <DEDUP_REMOVED lines=11> */
[----:B------:R0:W-:Y:S01]  /*1080*/  STG.E desc[UR4][R6.64+0x1c], R17 ;  /* 0x00001c1106007986 */ /* 0x0001e2000c101904 */
[----:B------:R-:W-:Y:S05]  /*1090*/  @P1 BRA `(.L_x_37) ;  /* 0xfffffffc009c1947 */ /* 0x000fea000383ffff */
.L_x_36:
[----:B------:R-:W-:Y:S05]  /*10a0*/  @!P0 EXIT ;  /* 0x000000000000894d */ /* 0x000fea0003800000 */
[----:B------:R-:W-:Y:S02]  /*10b0*/  ISETP.GE.U32.AND P1, PT, R16, 0x8, PT ;  /* 0x000000081000780c */ /* 0x000fe40003f26070 */
[----:B0-----:R-:W-:Y:S02]  /*10c0*/  LOP3.LUT R13, R4, 0x7, RZ, 0xc0, !PT ;  /* 0x00000007040d7812 */ /* 0x001fe400078ec0ff */
[----:B------:R-:W-:Y:S02]  /*10d0*/  ISETP.GE.U32.AND.EX P1, PT, RZ, RZ, PT, P1 ;  /* 0x000000ffff00720c */ /* 0x000fe40003f26110 */
[----:B------:R-:W-:-:S04]  /*10e0*/  ISETP.NE.U32.AND P0, PT, R13, RZ, PT ;  /* 0x000000ff0d00720c */ /* 0x000fc80003f05070 */
[----:B------:R-:W-:-:S07]  /*10f0*/  ISETP.NE.AND.EX P0, PT, RZ, RZ, PT, P0 ;  /* 0x000000ffff00720c */ /* 0x000fce0003f05300 */
[----:B------:R-:W-:Y:S06]  /*1100*/  @!P1 BRA `(.L_x_38) ;  /* 0x00000008002c9947 */ /* 0x000fec0003800000 */
[----:B------:R-:W0:Y:S01]  /*1110*/  LDC.64 R6, c[0x0][0x380] ;  /* 0x0000e000ff067b82 */ /* 0x000e220000000a00 */
[C---:B------:R-:W-:Y:S01]  /*1120*/  IMAD.SHL.U32 R4, R12.reuse, 0x4, RZ ;  /* 0x000000040c047824 */ /* 0x040fe200078e00ff */
[C---:B------:R-:W-:Y:S01]  /*1130*/  IADD3 R14, PT, PT, R12.reuse, 0x1, RZ ;  /* 0x000000010c0e7810 */ /* 0x040fe20007ffe0ff */
[C---:B------:R-:W-:Y:S01]  /*1140*/  VIADD R22, R12.reuse, 0x2 ;  /* 0x000000020c167836 */ /* 0x040fe20000000000 */
[----:B------:R-:W-:Y:S01]  /*1150*/  IADD3 R5, P5, PT, R12, R9, RZ ;  /* 0x000000090c057210 */ /* 0x000fe20007fbe0ff */
[----:B------:R-:W1:Y:S01]  /*1160*/  LDCU UR6, c[0x0][0x3a0] ;  /* 0x00007400ff0677ac */ /* 0x000e620008000800 */
[----:B------:R-:W-:Y:S01]  /*1170*/  ISETP.EQ.AND P2, PT, R4, RZ, PT ;  /* 0x000000ff0400720c */ /* 0x000fe20003f42270 */
[----:B------:R-:W-:Y:S01]  /*1180*/  IMAD.SHL.U32 R18, R14, 0x4, RZ ;  /* 0x000000040e127824 */ /* 0x000fe200078e00ff */
[----:B------:R-:W-:Y:S01]  /*1190*/  ISETP.EQ.AND P1, PT, R4, 0x4, PT ;  /* 0x000000040400780c */ /* 0x000fe20003f22270 */
[----:B------:R-:W-:Y:S01]  /*11a0*/  IMAD.SHL.U32 R17, R22, 0x4, RZ ;  /* 0x0000000416117824 */ /* 0x000fe200078e00ff */
[C---:B------:R-:W-:Y:S01]  /*11b0*/  ISETP.EQ.AND P3, PT, R4.reuse, 0x8, PT ;  /* 0x000000080400780c */ /* 0x040fe20003f62270 */
[----:B------:R-:W-:Y:S01]  /*11c0*/  IMAD.X R16, R21, 0x1, R0, P5 ;  /* 0x0000000115107824 */ /* 0x000fe200028e0600 */
[----:B------:R-:W-:Y:S01]  /*11d0*/  ISETP.EQ.AND P4, PT, R4, 0xc, PT ;  /* 0x0000000c0400780c */ /* 0x000fe20003f82270 */
[----:B------:R-:W1:Y:S01]  /*11e0*/  LDC R20, c[0x0][0x39c] ;  /* 0x0000e700ff147b82 */ /* 0x000e620000000800 */
[----:B------:R-:W-:-:S02]  /*11f0*/  LOP3.LUT R18, R18, 0xfffffffc, RZ, 0xc0, !PT ;  /* 0xfffffffc12127812 */ /* 0x000fc400078ec0ff */
[----:B------:R-:W-:Y:S02]  /*1200*/  LOP3.LUT R17, R17, 0xfffffffc, RZ, 0xc0, !PT ;  /* 0xfffffffc11117812 */ /* 0x000fe400078ec0ff */
[----:B------:R-:W-:Y:S01]  /*1210*/  IADD3 R15, P5, PT, R14, R9, RZ ;  /* 0x000000090e0f7210 */ /* 0x000fe20007fbe0ff */
[----:B------:R-:W-:Y:S01]  /*1220*/  @P2 IMAD.MOV.U32 R19, RZ, RZ, R3 ;  /* 0x000000ffff132224 */ /* 0x000fe200078e0003 */
[C---:B------:R-:W-:Y:S01]  /*1230*/  ISETP.EQ.AND P2, PT, R18.reuse, RZ, PT ;  /* 0x000000ff1200720c */ /* 0x040fe20003f42270 */
[----:B------:R-:W-:Y:S01]  /*1240*/  @P1 IMAD.MOV.U32 R19, RZ, RZ, R8 ;  /* 0x000000ffff131224 */ /* 0x000fe200078e0008 */
[----:B------:R-:W-:Y:S01]  /*1250*/  ISETP.EQ.AND P1, PT, R18, 0x4, PT ;  /* 0x000000041200780c */ /* 0x000fe20003f22270 */
[----:B------:R-:W-:Y:S01]  /*1260*/  @P3 IMAD.MOV.U32 R19, RZ, RZ, R10 ;  /* 0x000000ffff133224 */ /* 0x000fe200078e000a */
[----:B0-----:R-:W-:Y:S02]  /*1270*/  LEA R4, P6, R5, R6, 0x2 ;  /* 0x0000000605047211 */ /* 0x001fe400078c10ff */
[----:B------:R-:W-:-:S02]  /*1280*/  ISETP.EQ.AND P3, PT, R17, 0x4, PT ;  /* 0x000000041100780c */ /* 0x000fc40003f62270 */
[-C--:B------:R-:W-:Y:S02]  /*1290*/  LEA.HI.X R5, R5, R7.reuse, R16, 0x2, P6 ;  /* 0x0000000705057211 */ /* 0x080fe400030f1410 */
[----:B------:R-:W-:Y:S02]  /*12a0*/  ISETP.EQ.AND P6, PT, R17, RZ, PT ;  /* 0x000000ff1100720c */ /* 0x000fe40003fc2270 */
[----:B------:R-:W-:Y:S01]  /*12b0*/  IADD3.X R16, PT, PT, RZ, R0, RZ, P5, !PT ;  /* 0x00000000ff107210 */ /* 0x000fe20002ffe4ff */
[----:B------:R-:W-:Y:S01]  /*12c0*/  @P2 IMAD.MOV.U32 R23, RZ, RZ, R3 ;  /* 0x000000ffff172224 */ /* 0x000fe200078e0003 */
[C---:B------:R-:W-:Y:S01]  /*12d0*/  LEA R14, P5, R15.reuse, R6, 0x2 ;  /* 0x000000060f0e7211 */ /* 0x040fe200078a10ff */
[----:B------:R-:W-:Y:S01]  /*12e0*/  @P1 IMAD.MOV.U32 R23, RZ, RZ, R8 ;  /* 0x000000ffff171224 */ /* 0x000fe200078e0008 */
[----:B------:R-:W-:Y:S02]  /*12f0*/  ISETP.EQ.AND P2, PT, R18, 0x8, PT ;  /* 0x000000081200780c */ /* 0x000fe40003f42270 */
[----:B------:R-:W-:-:S02]  /*1300*/  LEA.HI.X R15, R15, R7, R16, 0x2, P5 ;  /* 0x000000070f0f7211 */ /* 0x000fc400028f1410 */
[----:B------:R-:W-:Y:S02]  /*1310*/  IADD3 R22, P5, PT, R22, R9, RZ ;  /* 0x0000000916167210 */ /* 0x000fe40007fbe0ff */
[----:B------:R-:W-:Y:S01]  /*1320*/  @P4 MOV R19, R11 ;  /* 0x0000000b00134202 */ /* 0x000fe20000000f00 */
[----:B------:R-:W-:Y:S01]  /*1330*/  @P6 IMAD.MOV.U32 R21, RZ, RZ, R3 ;  /* 0x000000ffff156224 */ /* 0x000fe200078e0003 */
[----:B------:R-:W-:Y:S01]  /*1340*/  ISETP.EQ.AND P6, PT, R18, 0xc, PT ;  /* 0x0000000c1200780c */ /* 0x000fe20003fc2270 */
[----:B------:R-:W-:Y:S01]  /*1350*/  IMAD.X R24, RZ, RZ, R0, P5 ;  /* 0x000000ffff187224 */ /* 0x000fe200028e0600 */
[----:B------:R-:W-:Y:S01]  /*1360*/  LEA R16, P4, R22, R6, 0x2 ;  /* 0x0000000616107211 */ /* 0x000fe200078810ff */
[----:B------:R-:W-:Y:S01]  /*1370*/  VIADD R18, R12, 0x3 ;  /* 0x000000030c127836 */ /* 0x000fe20000000000 */
[----:B------:R-:W-:Y:S01]  /*1380*/  ISETP.EQ.AND P5, PT, R17, 0x8, PT ;  /* 0x000000081100780c */ /* 0x000fe20003fa2270 */
[----:B-1----:R-:W-:Y:S01]  /*1390*/  FFMA.FTZ R25, R19, UR6, R20 ;  /* 0x0000000613197c23 */ /* 0x002fe20008010014 */
[----:B------:R-:W-:Y:S01]  /*13a0*/  ISETP.EQ.AND P1, PT, R17, 0xc, PT ;  /* 0x0000000c1100780c */ /* 0x000fe20003f22270 */
[----:B------:R-:W-:Y:S01]  /*13b0*/  IMAD.SHL.U32 R27, R18, 0x4, RZ ;  /* 0x00000004121b7824 */ /* 0x000fe200078e00ff */
[----:B------:R-:W-:Y:S01]  /*13c0*/  LEA.HI.X R17, R22, R7, R24, 0x2, P4 ;  /* 0x0000000716117211 */ /* 0x000fe200020f1418 */
[----:B------:R-:W-:Y:S01]  /*13d0*/  VIADD R22, R12, 0x4 ;  /* 0x000000040c167836 */ /* 0x000fe20000000000 */
[-C--:B------:R-:W-:Y:S01]  /*13e0*/  IADD3 R19, P4, PT, R18, R9.reuse, RZ ;  /* 0x0000000912137210 */ /* 0x080fe20007f9e0ff */
[----:B------:R-:W-:Y:S01]  /*13f0*/  @P3 IMAD.MOV.U32 R21, RZ, RZ, R8 ;  /* 0x000000ffff153224 */ /* 0x000fe200078e0008 */
[----:B------:R-:W-:Y:S01]  /*1400*/  LOP3.LUT R27, R27, 0xfffffffc, RZ, 0xc0, !PT ;  /* 0xfffffffc1b1b7812 */ /* 0x000fe200078ec0ff */
[--C-:B------:R-:W-:Y:S01]  /*1410*/  @P2 IMAD.MOV.U32 R23, RZ, RZ, R10.reuse ;  /* 0x000000ffff172224 */ /* 0x100fe200078e000a */
[----:B------:R-:W-:Y:S01]  /*1420*/  IADD3.X R26, PT, PT, RZ, R0, RZ, P4, !PT ;  /* 0x00000000ff1a7210 */ /* 0x000fe200027fe4ff */
[----:B------:R0:W-:Y:S01]  /*1430*/  STG.E desc[UR4][R4.64], R25 ;  /* 0x0000001904007986 */ /* 0x0001e2000c101904 */
[----:B------:R-:W-:Y:S01]  /*1440*/  IADD3 R24, P3, PT, R22, R9, RZ ;  /* 0x0000000916187210 */ /* 0x000fe20007f7e0ff */
[----:B------:R-:W-:Y:S01]  /*1450*/  @P6 IMAD.MOV.U32 R23, RZ, RZ, R11 ;  /* 0x000000ffff176224 */ /* 0x000fe200078e000b */
[----:B------:R-:W-:Y:S01]  /*1460*/  LEA R18, P4, R19, R6, 0x2 ;  /* 0x0000000613127211 */ /* 0x000fe200078810ff */
[----:B------:R-:W-:Y:S01]  /*1470*/  @P5 IMAD.MOV.U32 R21, RZ, RZ, R10 ;  /* 0x000000ffff155224 */ /* 0x000fe200078e000a */
[----:B------:R-:W-:-:S02]  /*1480*/  ISETP.EQ.AND P2, PT, R27, RZ, PT ;  /* 0x000000ff1b00720c */ /* 0x000fc40003f42270 */
[-C--:B------:R-:W-:Y:S01]  /*1490*/  LEA.HI.X R19, R19, R7.reuse, R26, 0x2, P4 ;  /* 0x0000000713137211 */ /* 0x080fe200020f141a */
[----:B------:R-:W-:Y:S01]  /*14a0*/  IMAD.X R26, RZ, RZ, R0, P3 ;  /* 0x000000ffff1a7224 */ /* 0x000fe200018e0600 */
[C---:B------:R-:W-:Y:S02]  /*14b0*/  ISETP.EQ.AND P3, PT, R27.reuse, 0x4, PT ;  /* 0x000000041b00780c */ /* 0x040fe40003f62270 */
[----:B------:R-:W-:Y:S01]  /*14c0*/  ISETP.EQ.AND P4, PT, R27, 0x8, PT ;  /* 0x000000081b00780c */ /* 0x000fe20003f82270 */
[----:B0-----:R-:W-:Y:S01]  /*14d0*/  FFMA.FTZ R25, R23, UR6, R20 ;  /* 0x0000000617197c23 */ /* 0x001fe20008010014 */
[----:B------:R-:W-:Y:S02]  /*14e0*/  LEA R4, P6, R24, R6, 0x2 ;  /* 0x0000000618047211 */ /* 0x000fe400078c10ff */
[----:B------:R-:W-:Y:S01]  /*14f0*/  ISETP.EQ.AND P5, PT, R27, 0xc, PT ;  /* 0x0000000c1b00780c */ /* 0x000fe20003fa2270 */
[----:B------:R-:W-:Y:S01]  /*1500*/  IMAD.SHL.U32 R27, R22, 0x4, RZ ;  /* 0x00000004161b7824 */ /* 0x000fe200078e00ff */
[----:B------:R-:W-:Y:S01]  /*1510*/  LEA.HI.X R5, R24, R7, R26, 0x2, P6 ;  /* 0x0000000718057211 */ /* 0x000fe200030f141a */
[----:B------:R-:W-:Y:S01]  /*1520*/  VIADD R26, R12, 0x5 ;  /* 0x000000050c1a7836 */ /* 0x000fe20000000000 */
[----:B------:R-:W-:Y:S01]  /*1530*/  @P1 MOV R21, R11 ;  /* 0x0000000b00151202 */ /* 0x000fe20000000f00 */
[----:B------:R-:W-:Y:S01]  /*1540*/  @P2 IMAD.MOV.U32 R23, RZ, RZ, R3 ;  /* 0x000000ffff172224 */ /* 0x000fe200078e0003 */
[----:B------:R-:W-:Y:S01]  /*1550*/  LOP3.LUT R27, R27, 0xfffffffc, RZ, 0xc0, !PT ;  /* 0xfffffffc1b1b7812 */ /* 0x000fe200078ec0ff */
[----:B------:R-:W-:Y:S01]  /*1560*/  IMAD.SHL.U32 R22, R26, 0x4, RZ ;  /* 0x000000041a167824 */ /* 0x000fe200078e00ff */
[----:B------:R0:W-:Y:S01]  /*1570*/  STG.E desc[UR4][R14.64], R25 ;  /* 0x000000190e007986 */ /* 0x0001e2000c101904 */
[----:B------:R-:W-:Y:S01]  /*1580*/  VIADD R24, R12, 0x6 ;  /* 0x000000060c187836 */ /* 0x000fe20000000000 */
[C---:B------:R-:W-:Y:S01]  /*1590*/  ISETP.EQ.AND P2, PT, R27.reuse, 0x4, PT ;  /* 0x000000041b00780c */ /* 0x040fe20003f42270 */
[----:B------:R-:W-:Y:S01]  /*15a0*/  @P3 IMAD.MOV.U32 R23, RZ, RZ, R8 ;  /* 0x000000ffff173224 */ /* 0x000fe200078e0008 */
[----:B------:R-:W-:Y:S01]  /*15b0*/  LOP3.LUT R22, R22, 0xfffffffc, RZ, 0xc0, !PT ;  /* 0xfffffffc16167812 */ /* 0x000fe200078ec0ff */
[----:B------:R-:W-:Y:S01]  /*15c0*/  @P4 IMAD.MOV.U32 R23, RZ, RZ, R10 ;  /* 0x000000ffff174224 */ /* 0x000fe200078e000a */
[----:B------:R-:W-:Y:S01]  /*15d0*/  ISETP.EQ.AND P4, PT, R27, RZ, PT ;  /* 0x000000ff1b00720c */ /* 0x000fe20003f82270 */
[----:B------:R-:W-:Y:S01]  /*15e0*/  FFMA.FTZ R21, R21, UR6, R20 ;  /* 0x0000000615157c23 */ /* 0x000fe20008010014 */
[----:B------:R-:W-:-:S02]  /*15f0*/  ISETP.EQ.AND P1, PT, R22, RZ, PT ;  /* 0x000000ff1600720c */ /* 0x000fc40003f22270 */
[----:B------:R-:W-:Y:S01]  /*1600*/  @P5 MOV R23, R11 ;  /* 0x0000000b00175202 */ /* 0x000fe20000000f00 */
[----:B0-----:R-:W-:Y:S01]  /*1610*/  IMAD.SHL.U32 R25, R24, 0x4, RZ ;  /* 0x0000000418197824 */ /* 0x001fe200078e00ff */
[----:B------:R-:W-:Y:S01]  /*1620*/  ISETP.EQ.AND P3, PT, R22, 0x4, PT ;  /* 0x000000041600780c */ /* 0x000fe20003f62270 */
[----:B------:R0:W-:Y:S01]  /*1630*/  STG.E desc[UR4][R16.64], R21 ;  /* 0x0000001510007986 */ /* 0x0001e2000c101904 */
[----:B------:R-:W-:Y:S01]  /*1640*/  IADD3 R15, P5, PT, R26, R9, RZ ;  /* 0x000000091a0f7210 */ /* 0x000fe20007fbe0ff */
[----:B------:R-:W-:Y:S01]  /*1650*/  FFMA.FTZ R29, R23, UR6, R20 ;  /* 0x00000006171d7c23 */ /* 0x000fe20008010014 */
[----:B------:R-:W-:Y:S01]  /*1660*/  LOP3.LUT R25, R25, 0xfffffffc, RZ, 0xc0, !PT ;  /* 0xfffffffc19197812 */ /* 0x000fe200078ec0ff */
[C---:B------:R-:W-:Y:S01]  /*1670*/  VIADD R26, R12.reuse, 0x7 ;  /* 0x000000070c1a7836 */ /* 0x040fe20000000000 */
[----:B------:R-:W-:Y:S01]  /*1680*/  IADD3 R12, PT, PT, R12, 0x8, RZ ;  /* 0x000000080c0c7810 */ /* 0x000fe20007ffe0ff */
[----:B------:R-:W-:Y:S01]  /*1690*/  @P4 IMAD.MOV.U32 R23, RZ, RZ, R3 ;  /* 0x000000ffff174224 */ /* 0x000fe200078e0003 */
[C---:B------:R-:W-:Y:S01]  /*16a0*/  ISETP.EQ.AND P6, PT, R25.reuse, RZ, PT ;  /* 0x000000ff1900720c */ /* 0x040fe20003fc2270 */
[----:B------:R1:W-:Y:S01]  /*16b0*/  STG.E desc[UR4][R18.64], R29 ;  /* 0x0000001d12007986 */ /* 0x0003e2000c101904 */
[----:B------:R-:W-:Y:S01]  /*16c0*/  @P2 IMAD.MOV.U32 R23, RZ, RZ, R8 ;  /* 0x000000ffff172224 */ /* 0x000fe200078e0008 */
[----:B------:R-:W-:Y:S01]  /*16d0*/  ISETP.EQ.AND P2, PT, R25, 0x4, PT ;  /* 0x000000041900780c */ /* 0x000fe20003f42270 */
[----:B0-----:R-:W-:Y:S01]  /*16e0*/  IMAD.X R16, RZ, RZ, R0, P5 ;  /* 0x000000ffff107224 */ /* 0x001fe200028e0600 */
[----:B------:R-:W-:-:S02]  /*16f0*/  ISETP.EQ.AND P5, PT, R27, 0x8, PT ;  /* 0x000000081b00780c */ /* 0x000fc40003fa2270 */
[----:B------:R-:W-:Y:S01]  /*1700*/  @P1 MOV R21, R3 ;  /* 0x0000000300151202 */ /* 0x000fe20000000f00 */
[----:B------:R-:W-:Y:S01]  /*1710*/  @P3 IMAD.MOV.U32 R21, RZ, RZ, R8 ;  /* 0x000000ffff153224 */ /* 0x000fe200078e0008 */
[----:B------:R-:W-:Y:S02]  /*1720*/  ISETP.EQ.AND P3, PT, R25, 0x8, PT ;  /* 0x000000081900780c */ /* 0x000fe40003f62270 */
[----:B------:R-:W-:Y:S01]  /*1730*/  ISETP.EQ.AND P1, PT, R22, 0x8, PT ;  /* 0x000000081600780c */ /* 0x000fe20003f22270 */
[----:B-1----:R-:W-:Y:S01]  /*1740*/  IMAD.SHL.U32 R18, R26, 0x4, RZ ;  /* 0x000000041a127824 */ /* 0x002fe200078e00ff */
[C---:B------:R-:W-:Y:S01]  /*1750*/  LEA R14, P4, R15.reuse, R6, 0x2 ;  /* 0x000000060f0e7211 */ /* 0x040fe200078810ff */
[----:B------:R-:W-:Y:S01]  /*1760*/  @P6 IMAD.MOV.U32 R19, RZ, RZ, R3 ;  /* 0x000000ffff136224 */ /* 0x000fe200078e0003 */
[----:B------:R-:W-:Y:S02]  /*1770*/  IADD3 R24, P6, PT, R24, R9, RZ ;  /* 0x0000000918187210 */ /* 0x000fe40007fde0ff */
[----:B------:R-:W-:Y:S01]  /*1780*/  LOP3.LUT R18, R18, 0xfffffffc, RZ, 0xc0, !PT ;  /* 0xfffffffc12127812 */ /* 0x000fe200078ec0ff */
[----:B------:R-:W-:Y:S01]  /*1790*/  @P5 IMAD.MOV.U32 R23, RZ, RZ, R10 ;  /* 0x000000ffff175224 */ /* 0x000fe200078e000a */
[----:B------:R-:W-:Y:S01]  /*17a0*/  @P2 MOV R19, R8 ;  /* 0x0000000800132202 */ /* 0x000fe20000000f00 */
[----:B------:R-:W-:Y:S01]  /*17b0*/  IMAD.X R17, RZ, RZ, R0, P6 ;  /* 0x000000ffff117224 */ /* 0x000fe200030e0600 */
[----:B------:R-:W-:Y:S01]  /*17c0*/  ISETP.EQ.AND P5, PT, R18, RZ, PT ;  /* 0x000000ff1200720c */ /* 0x000fe20003fa2270 */
[----:B------:R-:W-:Y:S01]  /*17d0*/  @P3 IMAD.MOV.U32 R19, RZ, RZ, R10 ;  /* 0x000000ffff133224 */ /* 0x000fe200078e000a */
[----:B------:R-:W-:Y:S01]  /*17e0*/  LEA.HI.X R15, R15, R7, R16, 0x2, P4 ;  /* 0x000000070f0f7211 */ /* 0x000fe200020f1410 */
[----:B------:R-:W-:Y:S01]  /*17f0*/  @P1 IMAD.MOV.U32 R21, RZ, RZ, R10 ;  /* 0x000000ffff151224 */ /* 0x000fe200078e000a */
[----:B------:R-:W-:-:S02]  /*1800*/  LEA R16, P3, R24, R6, 0x2 ;  /* 0x0000000618107211 */ /* 0x000fc400078610ff */
[----:B------:R-:W-:Y:S02]  /*1810*/  ISETP.EQ.AND P1, PT, R18, 0x4, PT ;  /* 0x000000041200780c */ /* 0x000fe40003f22270 */
[----:B------:R-:W-:Y:S02]  /*1820*/  ISETP.EQ.AND P4, PT, R27, 0xc, PT ;  /* 0x0000000c1b00780c */ /* 0x000fe40003f82270 */
[----:B------:R-:W-:Y:S02]  /*1830*/  LEA.HI.X R17, R24, R7, R17, 0x2, P3 ;  /* 0x0000000718117211 */ /* 0x000fe400018f1411 */
[----:B------:R-:W-:Y:S02]  /*1840*/  ISETP.EQ.AND P2, PT, R22, 0xc, PT ;  /* 0x0000000c1600780c */ /* 0x000fe40003f42270 */
[----:B------:R-:W-:Y:S01]  /*1850*/  ISETP.EQ.AND P3, PT, R25, 0xc, PT ;  /* 0x0000000c1900780c */ /* 0x000fe20003f62270 */
[----:B------:R-:W-:Y:S01]  /*1860*/  @P5 IMAD.MOV.U32 R25, RZ, RZ, R3 ;  /* 0x000000ffff195224 */ /* 0x000fe200078e0003 */
[----:B------:R-:W-:-:S02]  /*1870*/  ISETP.EQ.AND P6, PT, R18, 0x8, PT ;  /* 0x000000081200780c */ /* 0x000fc40003fc2270 */
[----:B------:R-:W-:Y:S01]  /*1880*/  ISETP.EQ.AND P5, PT, R18, 0xc, PT ;  /* 0x0000000c1200780c */ /* 0x000fe20003fa2270 */
[----:B------:R-:W-:Y:S01]  /*1890*/  @P1 IMAD.MOV.U32 R25, RZ, RZ, R8 ;  /* 0x000000ffff191224 */ /* 0x000fe200078e0008 */
[----:B------:R-:W-:Y:S01]  /*18a0*/  IADD3 R26, P1, PT, R26, R9, RZ ;  /* 0x000000091a1a7210 */ /* 0x000fe20007f3e0ff */
[----:B------:R-:W-:-:S03]  /*18b0*/  @P4 IMAD.MOV.U32 R23, RZ, RZ, R11 ;  /* 0x000000ffff174224 */ /* 0x000fc600078e000b */
[----:B------:R-:W-:Y:S01]  /*18c0*/  IADD3.X R18, PT, PT, RZ, R0, RZ, P1, !PT ;  /* 0x00000000ff127210 */ /* 0x000fe20000ffe4ff */
[--C-:B------:R-:W-:Y:S01]  /*18d0*/  @P2 IMAD.MOV.U32 R21, RZ, RZ, R11.reuse ;  /* 0x000000ffff152224 */ /* 0x100fe200078e000b */
[C---:B------:R-:W-:Y:S01]  /*18e0*/  LEA R6, P1, R26.reuse, R6, 0x2 ;  /* 0x000000061a067211 */ /* 0x040fe200078210ff */
[--C-:B------:R-:W-:Y:S02]  /*18f0*/  @P3 IMAD.MOV.U32 R19, RZ, RZ, R11.reuse ;  /* 0x000000ffff133224 */ /* 0x100fe400078e000b */
[----:B------:R-:W-:Y:S01]  /*1900*/  FFMA.FTZ R23, R23, UR6, R20 ;  /* 0x0000000617177c23 */ /* 0x000fe20008010014 */
[----:B------:R-:W-:Y:S02]  /*1910*/  @P6 IMAD.MOV.U32 R25, RZ, RZ, R10 ;  /* 0x000000ffff196224 */ /* 0x000fe400078e000a */
[--C-:B------:R-:W-:Y:S01]  /*1920*/  FFMA.FTZ R27, R21, UR6, R20.reuse ;  /* 0x00000006151b7c23 */ /* 0x100fe20008010014 */
[----:B------:R-:W-:Y:S02]  /*1930*/  @P5 IMAD.MOV.U32 R25, RZ, RZ, R11 ;  /* 0x000000ffff195224 */ /* 0x000fe400078e000b */
[----:B------:R-:W-:Y:S01]  /*1940*/  FFMA.FTZ R19, R19, UR6, R20 ;  /* 0x0000000613137c23 */ /* 0x000fe20008010014 */
[----:B------:R-:W-:Y:S01]  /*1950*/  LEA.HI.X R7, R26, R7, R18, 0x2, P1 ;  /* 0x000000071a077211 */ /* 0x000fe200008f1412 */
[----:B------:R0:W-:Y:S01]  /*1960*/  STG.E desc[UR4][R4.64], R23 ;  /* 0x0000001704007986 */ /* 0x0001e2000c101904 */
[----:B------:R-:W-:Y:S01]  /*1970*/  FFMA.FTZ R25, R25, UR6, R20 ;  /* 0x0000000619197c23 */ /* 0x000fe20008010014 */
[----:B------:R-:W-:-:S02]  /*1980*/  IMAD.MOV.U32 R21, RZ, RZ, RZ ;  /* 0x000000ffff157224 */ /* 0x000fc400078e00ff */
[----:B------:R0:W-:Y:S04]  /*1990*/  STG.E desc[UR4][R14.64], R27 ;  /* 0x0000001b0e007986 */ /* 0x0001e8000c101904 */
[----:B------:R0:W-:Y:S04]  /*19a0*/  STG.E desc[UR4][R16.64], R19 ;  /* 0x0000001310007986 */ /* 0x0001e8000c101904 */
[----:B------:R0:W-:Y:S02]  /*19b0*/  STG.E desc[UR4][R6.64], R25 ;  /* 0x0000001906007986 */ /* 0x0001e4000c101904 */
.L_x_38:
[----:B------:R-:W-:Y:S05]  /*19c0*/  @!P0 EXIT ;  /* 0x000000000000894d */ /* 0x000fea0003800000 */
[----:B------:R-:W1:Y:S01]  /*19d0*/  LDC R18, c[0x0][0x39c] ;  /* 0x0000e700ff127b82 */ /* 0x000e620000000800 */
[----:B------:R-:W-:Y:S01]  /*19e0*/  ISETP.GE.U32.AND P1, PT, R13, 0x4, PT ;  /* 0x000000040d00780c */ /* 0x000fe20003f26070 */
[----:B------:R-:W-:Y:S01]  /*19f0*/  IMAD.MOV.U32 R13, RZ, RZ, RZ ;  /* 0x000000ffff0d7224 */ /* 0x000fe200078e00ff */
[----:B------:R-:W-:Y:S01]  /*1a00*/  LOP3.LUT R2, R2, 0x3, RZ, 0xc0, !PT ;  /* 0x0000000302027812 */ /* 0x000fe200078ec0ff */
[----:B------:R-:W2:Y:S01]  /*1a10*/  LDCU UR7, c[0x0][0x3a0] ;  /* 0x00007400ff0777ac */ /* 0x000ea20008000800 */
[----:B------:R-:W-:Y:S02]  /*1a20*/  ISETP.GE.U32.AND.EX P1, PT, RZ, RZ, PT, P1 ;  /* 0x000000ffff00720c */ /* 0x000fe40003f26110 */
[----:B------:R-:W-:Y:S01]  /*1a30*/  ISETP.NE.U32.AND P0, PT, R2, RZ, PT ;  /* 0x000000ff0200720c */ /* 0x000fe20003f05070 */
[----:B0-----:R-:W0:Y:S03]  /*1a40*/  LDC.64 R4, c[0x0][0x380] ;  /* 0x0000e000ff047b82 */ /* 0x001e260000000a00 */
[----:B------:R-:W-:-:S07]  /*1a50*/  ISETP.NE.AND.EX P0, PT, R13, RZ, PT, P0 ;  /* 0x000000ff0d00720c */ /* 0x000fce0003f05300 */
[----:B------:R-:W-:Y:S06]  /*1a60*/  @!P1 BRA `(.L_x_39) ;  /* 0x00000004001c9947 */ /* 0x000fec0003800000 */
[C---:B------:R-:W-:Y:S01]  /*1a70*/  IMAD.SHL.U32 R14, R12.reuse, 0x4, RZ ;  /* 0x000000040c0e7824 */ /* 0x040fe200078e00ff */
[----:B------:R-:W3:Y:S01]  /*1a80*/  LDC.64 R6, c[0x0][0x380] ;  /* 0x0000e000ff067b82 */ /* 0x000ee20000000a00 */
[----:B------:R-:W4:Y:S01]  /*1a90*/  LDCU UR6, c[0x0][0x3a0] ;  /* 0x00007400ff0677ac */ /* 0x000f220008000800 */
[C---:B------:R-:W-:Y:S01]  /*1aa0*/  IADD3 R20, PT, PT, R12.reuse, 0x1, RZ ;  /* 0x000000010c147810 */ /* 0x040fe20007ffe0ff */
[----:B------:R-:W-:Y:S01]  /*1ab0*/  VIADD R24, R12, 0x2 ;  /* 0x000000020c187836 */ /* 0x000fe20000000000 */
[C---:B------:R-:W-:Y:S02]  /*1ac0*/  ISETP.EQ.AND P1, PT, R14.reuse, RZ, PT ;  /* 0x000000ff0e00720c */ /* 0x040fe40003f22270 */
[----:B------:R-:W-:Y:S01]  /*1ad0*/  ISETP.EQ.AND P2, PT, R14, 0x4, PT ;  /* 0x000000040e00780c */ /* 0x000fe20003f42270 */
[----:B------:R-:W-:Y:S01]  /*1ae0*/  IMAD.SHL.U32 R17, R20, 0x4, RZ ;  /* 0x0000000414117824 */ /* 0x000fe200078e00ff */
[----:B------:R-:W4:Y:S01]  /*1af0*/  LDC R19, c[0x0][0x39c] ;  /* 0x0000e700ff137b82 */ /* 0x000f220000000800 */
[----:B------:R-:W-:-:S02]  /*1b00*/  ISETP.EQ.AND P3, PT, R14, 0x8, PT ;  /* 0x000000080e00780c */ /* 0x000fc40003f62270 */
[----:B------:R-:W-:Y:S02]  /*1b10*/  ISETP.EQ.AND P4, PT, R14, 0xc, PT ;  /* 0x0000000c0e00780c */ /* 0x000fe40003f82270 */
[----:B------:R-:W-:-:S04]  /*1b20*/  LOP3.LUT R17, R17, 0xfffffffc, RZ, 0xc0, !PT ;  /* 0xfffffffc11117812 */ /* 0x000fc800078ec0ff */
[----:B------:R-:W-:Y:S01]  /*1b30*/  @P1 IMAD.MOV.U32 R16, RZ, RZ, R3 ;  /* 0x000000ffff101224 */ /* 0x000fe200078e0003 */
[-C--:B------:R-:W-:Y:S01]  /*1b40*/  IADD3 R15, P1, PT, R12, R9.reuse, RZ ;  /* 0x000000090c0f7210 */ /* 0x080fe20007f3e0ff */
[----:B------:R-:W-:Y:S01]  /*1b50*/  @P2 IMAD.MOV.U32 R16, RZ, RZ, R8 ;  /* 0x000000ffff102224 */ /* 0x000fe200078e0008 */
[----:B------:R-:W-:Y:S02]  /*1b60*/  ISETP.EQ.AND P2, PT, R17, 0x4, PT ;  /* 0x000000041100780c */ /* 0x000fe40003f42270 */
[----:B------:R-:W-:Y:S01]  /*1b70*/  @P3 IMAD.MOV.U32 R16, RZ, RZ, R10 ;  /* 0x000000ffff103224 */ /* 0x000fe200078e000a */
[----:B------:R-:W-:Y:S01]  /*1b80*/  IADD3 R20, P3, PT, R20, R9, RZ ;  /* 0x0000000914147210 */ /* 0x000fe20007f7e0ff */
[----:B------:R-:W-:Y:S01]  /*1b90*/  IMAD.X R22, R21, 0x1, R0, P1 ;  /* 0x0000000115167824 */ /* 0x000fe200008e0600 */
[----:B---3--:R-:W-:Y:S01]  /*1ba0*/  LEA R14, P1, R15, R6, 0x2 ;  /* 0x000000060f0e7211 */ /* 0x008fe200078210ff */
[----:B------:R-:W-:Y:S01]  /*1bb0*/  @P4 IMAD.MOV.U32 R16, RZ, RZ, R11 ;  /* 0x000000ffff104224 */ /* 0x000fe200078e000b */
[----:B------:R-:W-:Y:S01]  /*1bc0*/  ISETP.EQ.AND P5, PT, R17, 0x8, PT ;  /* 0x000000081100780c */ /* 0x000fe20003fa2270 */
[----:B------:R-:W-:Y:S01]  /*1bd0*/  IMAD.SHL.U32 R21, R24, 0x4, RZ ;  /* 0x0000000418157824 */ /* 0x000fe200078e00ff */
[----:B------:R-:W-:Y:S01]  /*1be0*/  LEA.HI.X R15, R15, R7, R22, 0x2, P1 ;  /* 0x000000070f0f7211 */ /* 0x000fe200008f1416 */
[----:B------:R-:W-:Y:S01]  /*1bf0*/  IMAD.X R25, RZ, RZ, R0, P3 ;  /* 0x000000ffff197224 */ /* 0x000fe200018e0600 */
[----:B------:R-:W-:Y:S01]  /*1c00*/  ISETP.EQ.AND P1, PT, R17, RZ, PT ;  /* 0x000000ff1100720c */ /* 0x000fe20003f22270 */
[----:B----4-:R-:W-:Y:S01]  /*1c10*/  FFMA.FTZ R23, R16, UR6, R19 ;  /* 0x0000000610177c23 */ /* 0x010fe20008010013 */
[----:B------:R-:W-:-:S02]  /*1c20*/  IADD3 R16, PT, PT, R12, 0x3, RZ ;  /* 0x000000030c107810 */ /* 0x000fc40007ffe0ff */
[----:B------:R-:W-:Y:S02]  /*1c30*/  LOP3.LUT R21, R21, 0xfffffffc, RZ, 0xc0, !PT ;  /* 0xfffffffc15157812 */ /* 0x000fe400078ec0ff */
[----:B------:R3:W-:Y:S01]  /*1c40*/  STG.E desc[UR4][R14.64], R23 ;  /* 0x000000170e007986 */ /* 0x0007e2000c101904 */
[----:B------:R-:W-:Y:S01]  /*1c50*/  IMAD.SHL.U32 R22, R16, 0x4, RZ ;  /* 0x0000000410167824 */ /* 0x000fe200078e00ff */
[C---:B------:R-:W-:Y:S02]  /*1c60*/  ISETP.EQ.AND P4, PT, R21.reuse, RZ, PT ;  /* 0x000000ff1500720c */ /* 0x040fe40003f82270 */
[----:B------:R-:W-:Y:S02]  /*1c70*/  ISETP.EQ.AND P6, PT, R21, 0x4, PT ;  /* 0x000000041500780c */ /* 0x000fe40003fc2270 */
[----:B------:R-:W-:Y:S01]  /*1c80*/  LOP3.LUT R27, R22, 0xfffffffc, RZ, 0xc0, !PT ;  /* 0xfffffffc161b7812 */ /* 0x000fe200078ec0ff */
[----:B------:R-:W-:Y:S01]  /*1c90*/  @P1 IMAD.MOV.U32 R22, RZ, RZ, R3 ;  /* 0x000000ffff161224 */ /* 0x000fe200078e0003 */
[----:B------:R-:W-:Y:S01]  /*1ca0*/  IADD3 R12, PT, PT, R12, 0x4, RZ ;  /* 0x000000040c0c7810 */ /* 0x000fe20007ffe0ff */
[----:B------:R-:W-:Y:S01]  /*1cb0*/  @P2 IMAD.MOV.U32 R22, RZ, RZ, R8 ;  /* 0x000000ffff162224 */ /* 0x000fe200078e0008 */
[----:B------:R-:W-:Y:S01]  /*1cc0*/  ISETP.EQ.AND P1, PT, R27, RZ, PT ;  /* 0x000000ff1b00720c */ /* 0x000fe20003f22270 */
[----:B------:R-:W-:Y:S01]  /*1cd0*/  @P5 IMAD.MOV.U32 R22, RZ, RZ, R10 ;  /* 0x000000ffff165224 */ /* 0x000fe200078e000a */
[----:B---3--:R-:W-:-:S02]  /*1ce0*/  LEA R14, P3, R20, R6, 0x2 ;  /* 0x00000006140e7211 */ /* 0x008fc400078610ff */
[----:B------:R-:W-:Y:S02]  /*1cf0*/  ISETP.EQ.AND P2, PT, R21, 0x8, PT ;  /* 0x000000081500780c */ /* 0x000fe40003f42270 */
[----:B------:R-:W-:Y:S02]  /*1d00*/  LEA.HI.X R15, R20, R7, R25, 0x2, P3 ;  /* 0x00000007140f7211 */ /* 0x000fe400018f1419 */
[----:B------:R-:W-:Y:S01]  /*1d10*/  @P4 MOV R20, R3 ;  /* 0x0000000300144202 */ /* 0x000fe20000000f00 */
[----:B------:R-:W-:Y:S01]  /*1d20*/  @P6 IMAD.MOV.U32 R20, RZ, RZ, R8 ;  /* 0x000000ffff146224 */ /* 0x000fe200078e0008 */
[----:B------:R-:W-:Y:S02]  /*1d30*/  ISETP.EQ.AND P3, PT, R27, 0x4, PT ;  /* 0x000000041b00780c */ /* 0x000fe40003f62270 */
[----:B------:R-:W-:Y:S01]  /*1d40*/  IADD3 R23, P4, PT, R24, R9, RZ ;  /* 0x0000000918177210 */ /* 0x000fe20007f9e0ff */
[----:B------:R-:W-:Y:S01]  /*1d50*/  @P1 IMAD.MOV.U32 R24, RZ, RZ, R3 ;  /* 0x000000ffff181224 */ /* 0x000fe200078e0003 */
[----:B------:R-:W-:-:S02]  /*1d60*/  ISETP.EQ.AND P6, PT, R17, 0xc, PT ;  /* 0x0000000c1100780c */ /* 0x000fc40003fc2270 */
[----:B------:R-:W-:Y:S01]  /*1d70*/  ISETP.EQ.AND P5, PT, R27, 0x8, PT ;  /* 0x000000081b00780c */ /* 0x000fe20003fa2270 */
[----:B------:R-:W-:Y:S01]  /*1d80*/  IMAD.X R26, RZ, RZ, R0, P4 ;  /* 0x000000ffff1a7224 */ /* 0x000fe200020e0600 */
[----:B------:R-:W-:Y:S02]  /*1d90*/  ISETP.EQ.AND P4, PT, R21, 0xc, PT ;  /* 0x0000000c1500780c */ /* 0x000fe40003f82270 */
[----:B------:R-:W-:Y:S02]  /*1da0*/  ISETP.EQ.AND P1, PT, R27, 0xc, PT ;  /* 0x0000000c1b00780c */ /* 0x000fe40003f22270 */
[----:B------:R-:W-:Y:S01]  /*1db0*/  @P2 MOV R20, R10 ;  /* 0x0000000a00142202 */ /* 0x000fe20000000f00 */
[----:B------:R-:W-:Y:S01]  /*1dc0*/  @P3 IMAD.MOV.U32 R24, RZ, RZ, R8 ;  /* 0x000000ffff183224 */ /* 0x000fe200078e0008 */
[----:B------:R-:W-:Y:S02]  /*1dd0*/  IADD3 R21, P3, PT, R16, R9, RZ ;  /* 0x0000000910157210 */ /* 0x000fe40007f7e0ff */
[----:B------:R-:W-:Y:S01]  /*1de0*/  LEA R16, P2, R23, R6, 0x2 ;  /* 0x0000000617107211 */ /* 0x000fe200078410ff */
[----:B------:R-:W-:-:S02]  /*1df0*/  @P6 IMAD.MOV.U32 R22, RZ, RZ, R11 ;  /* 0x000000ffff166224 */ /* 0x000fc400078e000b */
[----:B------:R-:W-:Y:S01]  /*1e00*/  @P5 IMAD.MOV.U32 R24, RZ, RZ, R10 ;  /* 0x000000ffff185224 */ /* 0x000fe200078e000a */
[----:B------:R-:W-:Y:S01]  /*1e10*/  LEA R6, P5, R21, R6, 0x2 ;  /* 0x0000000615067211 */ /* 0x000fe200078a10ff */
[----:B------:R-:W-:Y:S01]  /*1e20*/  @P4 IMAD.MOV.U32 R20, RZ, RZ, R11 ;  /* 0x000000ffff144224 */ /* 0x000fe200078e000b */
[-C--:B------:R-:W-:Y:S01]  /*1e30*/  LEA.HI.X R17, R23, R7.reuse, R26, 0x2, P2 ;  /* 0x0000000717117211 */ /* 0x080fe200010f141a */
[----:B------:R-:W-:Y:S02]  /*1e40*/  IMAD.X R28, RZ, RZ, R0, P3 ;  /* 0x000000ffff1c7224 */ /* 0x000fe400018e0600 */
[----:B------:R-:W-:Y:S01]  /*1e50*/  FFMA.FTZ R23, R22, UR6, R19 ;  /* 0x0000000616177c23 */ /* 0x000fe20008010013 */
[----:B------:R-:W-:Y:S02]  /*1e60*/  @P1 IMAD.MOV.U32 R24, RZ, RZ, R11 ;  /* 0x000000ffff181224 */ /* 0x000fe400078e000b */
[--C-:B------:R-:W-:Y:S01]  /*1e70*/  FFMA.FTZ R25, R20, UR6, R19.reuse ;  /* 0x0000000614197c23 */ /* 0x100fe20008010013 */
[----:B------:R-:W-:Y:S01]  /*1e80*/  LEA.HI.X R7, R21, R7, R28, 0x2, P5 ;  /* 0x0000000715077211 */ /* 0x000fe200028f141c */
[----:B------:R-:W-:Y:S01]  /*1e90*/  FFMA.FTZ R19, R24, UR6, R19 ;  /* 0x0000000618137c23 */ /* 0x000fe20008010013 */
[----:B------:R3:W-:Y:S01]  /*1ea0*/  STG.E desc[UR4][R14.64], R23 ;  /* 0x000000170e007986 */ /* 0x0007e2000c101904 */
[----:B------:R-:W-:-:S03]  /*1eb0*/  IMAD.MOV.U32 R21, RZ, RZ, RZ ;  /* 0x000000ffff157224 */ /* 0x000fc600078e00ff */
[----:B------:R3:W-:Y:S04]  /*1ec0*/  STG.E desc[UR4][R16.64], R25 ;  /* 0x0000001910007986 */ /* 0x0007e8000c101904 */
[----:B------:R3:W-:Y:S02]  /*1ed0*/  STG.E desc[UR4][R6.64], R19 ;  /* 0x0000001306007986 */ /* 0x0007e4000c101904 */
.L_x_39:
[----:B--2---:R-:W-:Y:S05]  /*1ee0*/  @!P0 EXIT ;  /* 0x000000000000894d */ /* 0x004fea0003800000 */
.L_x_40:
[----:B---3--:R-:W-:-:S05]  /*1ef0*/  IMAD.SHL.U32 R6, R12, 0x4, RZ ;  /* 0x000000040c067824 */ /* 0x008fca00078e00ff */
[C---:B------:R-:W-:Y:S02]  /*1f00*/  ISETP.EQ.AND P0, PT, R6.reuse, RZ, PT ;  /* 0x000000ff0600720c */ /* 0x040fe40003f02270 */
[C---:B------:R-:W-:Y:S02]  /*1f10*/  ISETP.EQ.AND P1, PT, R6.reuse, 0x4, PT ;  /* 0x000000040600780c */ /* 0x040fe40003f22270 */
[C---:B------:R-:W-:Y:S02]  /*1f20*/  ISETP.EQ.AND P2, PT, R6.reuse, 0x8, PT ;  /* 0x000000080600780c */ /* 0x040fe40003f42270 */
[----:B------:R-:W-:-:S07]  /*1f30*/  ISETP.EQ.AND P3, PT, R6, 0xc, PT ;  /* 0x0000000c0600780c */ /* 0x000fce0003f62270 */
[----:B------:R-:W-:Y:S01]  /*1f40*/  @P0 IMAD.MOV.U32 R15, RZ, RZ, R3 ;  /* 0x000000ffff0f0224 */ /* 0x000fe200078e0003 */
[C---:B------:R-:W-:Y:S01]  /*1f50*/  IADD3 R7, P0, PT, R12.reuse, R9, RZ ;  /* 0x000000090c077210 */ /* 0x040fe20007f1e0ff */
[----:B------:R-:W-:Y:S02]  /*1f60*/  @P1 IMAD.MOV.U32 R15, RZ, RZ, R8 ;  /* 0x000000ffff0f1224 */ /* 0x000fe400078e0008 */
[----:B------:R-:W-:Y:S01]  /*1f70*/  @P2 IMAD.MOV.U32 R15, RZ, RZ, R10 ;  /* 0x000000ffff0f2224 */ /* 0x000fe200078e000a */
[----:B------:R-:W-:Y:S01]  /*1f80*/  IADD3.X R14, PT, PT, R21, R0, RZ, P0, !PT ;  /* 0x00000000150e7210 */ /* 0x000fe200007fe4ff */
[----:B------:R-:W-:Y:S01]  /*1f90*/  @P3 IMAD.MOV.U32 R15, RZ, RZ, R11 ;  /* 0x000000ffff0f3224 */ /* 0x000fe200078e000b */
[----:B0-----:R-:W-:Y:S01]  /*1fa0*/  LEA R6, P0, R7, R4, 0x2 ;  /* 0x0000000407067211 */ /* 0x001fe200078010ff */
[----:B------:R-:W-:Y:S02]  /*1fb0*/  VIADD R12, R12, 0x1 ;  /* 0x000000010c0c7836 */ /* 0x000fe40000000000 */
[----:B-1----:R-:W-:Y:S01]  /*1fc0*/  FFMA.FTZ R15, R15, UR7, R18 ;  /* 0x000000070f0f7c23 */ /* 0x002fe20008010012 */
[----:B------:R-:W-:Y:S01]  /*1fd0*/  LEA.HI.X R7, R7, R5, R14, 0x2, P0 ;  /* 0x0000000507077211 */ /* 0x000fe200000f140e */
[----:B------:R-:W-:Y:S01]  /*1fe0*/  IMAD.MOV.U32 R21, RZ, RZ, RZ ;  /* 0x000000ffff157224 */ /* 0x000fe200078e00ff */
[----:B------:R-:W-:-:S03]  /*1ff0*/  IADD3 R2, P0, PT, R2, -0x1, RZ ;  /* 0xffffffff02027810 */ /* 0x000fc60007f1e0ff */
[----:B------:R2:W-:Y:S01]  /*2000*/  STG.E desc[UR4][R6.64], R15 ;  /* 0x0000000f06007986 */ /* 0x0005e2000c101904 */
[----:B------:R-:W-:Y:S02]  /*2010*/  IADD3.X R13, PT, PT, R13, -0x1, RZ, P0, !PT ;  /* 0xffffffff0d0d7810 */ /* 0x000fe400007fe4ff */
[----:B------:R-:W-:-:S04]  /*2020*/  ISETP.NE.U32.AND P0, PT, R2, RZ, PT ;  /* 0x000000ff0200720c */ /* 0x000fc80003f05070 */
[----:B------:R-:W-:-:S13]  /*2030*/  ISETP.NE.AND.EX P0, PT, R13, RZ, PT, P0 ;  /* 0x000000ff0d00720c */ /* 0x000fda0003f05300 */
[----:B--2---:R-:W-:Y:S05]  /*2040*/  @P0 BRA `(.L_x_40) ;  /* 0xfffffffc00a80947 */ /* 0x004fea000383ffff */
[----:B------:R-:W-:Y:S05]  /*2050*/  EXIT ;  /* 0x000000000000794d */ /* 0x000fea0003800000 */
.L_x_41:
        /* <DEDUP_REMOVED lines=10> */
.L_x_157:


//--------------------- .text._ZN2at6native54_GLOBAL__N__f6d41790_21_PhiloxDistribution_cu_0636f2c123philox_multi_key_kernelIdZZZZNS0_20_philox_normal_cuda_ERNS_6TensorERKS3_ddENKUlvE_clEvENKUlvE_clEvENKUlvE_clEvEUlmmE_ZZZNS0_20_philox_normal_cuda_ES4_S6_ddENKS7_clEvENKS8_clEvEUldE_EEvPT_PKmllT0_T1_16OffsetCalculatorILi1EjLb0EE --------------------------
	.section	.text._ZN2at6native54_GLOBAL__N__f6d41790_21_PhiloxDistribution_cu_0636f2c123philox_multi_key_kernelIdZZZZNS0_20_philox_normal_cuda_ERNS_6TensorERKS3_ddENKUlvE_clEvENKUlvE_clEvENKUlvE_clEvEUlmmE_ZZZNS0_20_philox_normal_cuda_ES4_S6_ddENKS7_clEvENKS8_clEvEUldE_EEvPT_PKmllT0_T1_16OffsetCalculatorILi1EjLb0EE,"ax",@progbits
	.align	128
.text._ZN2at6native54_GLOBAL__N__f6d41790_21_PhiloxDistribution_cu_0636f2c123philox_multi_key_kernelIdZZZZNS0_20_philox_normal_cuda_ERNS_6TensorERKS3_ddENKUlvE_clEvENKUlvE_clEvENKUlvE_clEvEUlmmE_ZZZNS0_20_philox_normal_cuda_ES4_S6_ddENKS7_clEvENKS8_clEvEUldE_EEvPT_PKmllT0_T1_16OffsetCalculatorILi1EjLb0EE:
        .type           _ZN2at6native54_GLOBAL__N__f6d41790_21_PhiloxDistribution_cu_0636f2c123philox_multi_key_kernelIdZZZZNS0_20_philox_normal_cuda_ERNS_6TensorERKS3_ddENKUlvE_clEvENKUlvE_clEvENKUlvE_clEvEUlmmE_ZZZNS0_20_philox_normal_cuda_ES4_S6_ddENKS7_clEvENKS8_clEvEUldE_EEvPT_PKmllT0_T1_16OffsetCalculatorILi1EjLb0EE,@function
        .size           _ZN2at6native54_GLOBAL__N__f6d41790_21_PhiloxDistribution_cu_0636f2c123philox_multi_key_kernelIdZZZZNS0_20_philox_normal_cuda_ERNS_6TensorERKS3_ddENKUlvE_clEvENKUlvE_clEvENKUlvE_clEvEUlmmE_ZZZNS0_20_philox_normal_cuda_ES4_S6_ddENKS7_clEvENKS8_clEvEUldE_EEvPT_PKmllT0_T1_16OffsetCalculatorILi1EjLb0EE,(.L_x_158 - _ZN2at6native54_GLOBAL__N__f6d41790_21_PhiloxDistribution_cu_0636f2c123philox_multi_key_kernelIdZZZZNS0_20_philox_normal_cuda_ERNS_6TensorERKS3_ddENKUlvE_clEvENKUlvE_clEvENKUlvE_clEvEUlmmE_ZZZNS0_20_philox_normal_cuda_ES4_S6_ddENKS7_clEvENKS8_clEvEUldE_EEvPT_PKmllT0_T1_16OffsetCalculatorILi1EjLb0EE)
        .other          _ZN2at6native54_GLOBAL__N__f6d41790_21_PhiloxDistribution_cu_0636f2c123philox_multi_key_kernelIdZZZZNS0_20_philox_normal_cuda_ERNS_6TensorERKS3_ddENKUlvE_clEvENKUlvE_clEvENKUlvE_clEvEUlmmE_ZZZNS0_20_philox_normal_cuda_ES4_S6_ddENKS7_clEvENKS8_clEvEUldE_EEvPT_PKmllT0_T1_16OffsetCalculatorILi1EjLb0EE,@"STO_CUDA_ENTRY STV_DEFAULT"
_ZN2at6native54_GLOBAL__N__f6d41790_21_PhiloxDistribution_cu_0636f2c123philox_multi_key_kernelIdZZZZNS0_20_philox_normal_cuda_ERNS_6TensorERKS3_ddENKUlvE_clEvENKUlvE_clEvENKUlvE_clEvEUlmmE_ZZZNS0_20_philox_normal_cuda_ES4_S6_ddENKS7_clEvENKS8_clEvEUldE_EEvPT_PKmllT0_T1_16OffsetCalculatorILi1EjLb0EE:
[----:B------:R-:W0:Y:S01]  /*0000*/  LDC R1, c[0x0][0x37c] ;  /* 0x0000df00ff017b82 */ /* 0x000e220000000800 */
[----:B------:R-:W1:Y:S01]  /*0010*/  LDCU.128 UR8, c[0x0][0x390] ;  /* 0x00007200ff0877ac */ /* 0x000e620008000c00 */
[----:B------:R-:W2:Y:S06]  /*0020*/  S2R R4, SR_TID.X ;  /* 0x0000000000047919 */ /* 0x000eac0000002100 */
[----:B------:R-:W2:Y:S01]  /*0030*/  S2UR UR12, SR_CTAID.X ;  /* 0x00000000000c79c3 */ /* 0x000ea20000002500 */
[----:B------:R-:W-:Y:S02]  /*0040*/  IMAD.MOV.U32 R5, RZ, RZ, RZ ;  /* 0x000000ffff057224 */ /* 0x000fe400078e00ff */
[----:B0-----:R-:W-:-:S05]  /*0050*/  VIADD R1, R1, 0xffffffd8 ;  /* 0xffffffd801017836 */ /* 0x001fca0000000000 */
[----:B------:R-:W2:Y:S01]  /*0060*/  LDC R3, c[0x0][0x360] ;  /* 0x0000d800ff037b82 */ /* 0x000ea20000000800 */
[----:B-1----:R-:W-:-:S04]  /*0070*/  UIADD3 UR6, UP0, UPT, UR10, 0x1, URZ ;  /* 0x000000010a067890 */ /* 0x002fc8000ff1e0ff */
[----:B------:R-:W-:-:S04]  /*0080*/  UIADD3.X UR4, UPT, UPT, URZ, UR11, URZ, UP0, !UPT ;  /* 0x0000000bff047290 */ /* 0x000fc800087fe4ff */
[----:B------:R-:W-:-:S04]  /*0090*/  ULEA.HI UR6, UP0, UR4, UR6, URZ, 0x1 ;  /* 0x0000000604067291 */ /* 0x000fc8000f8108ff */
[----:B------:R-:W-:-:S04]  /*00a0*/  UIADD3.X UR4, UPT, UPT, URZ, UR4, URZ, UP0, !UPT ;  /* 0x00000004ff047290 */ /* 0x000fc800087fe4ff */
[----:B------:R-:W-:Y:S01]  /*00b0*/  USHF.R.S32.HI UR10, URZ, 0x1, UR4 ;  /* 0x00000001ff0a7899 */ /* 0x000fe20008011404 */
[----:B--2---:R-:W-:Y:S01]  /*00c0*/  IMAD.WIDE.U32 R4, R3, UR12, R4 ;  /* 0x0000000c03047c25 */ /* 0x004fe2000f8e0004 */
[----:B------:R-:W-:Y:S02]  /*00d0*/  USHF.R.S64 UR6, UR6, 0x1, UR4 ;  /* 0x0000000106067899 */ /* 0x000fe40008001004 */
[----:B------:R-:W-:Y:S02]  /*00e0*/  UIMAD UR7, UR10, UR8, URZ ;  /* 0x000000080a0772a4 */ /* 0x000fe4000f8e02ff */
        /* <DEDUP_REMOVED lines=11> */
[----:B------:R-:W-:Y:S01]  /*01a0*/  ISETP.NE.U32.AND P2, PT, RZ, UR6, PT ;  /* 0x00000006ff007c0c */ /* 0x000fe2000bf45070 */
[----:B------:R-:W-:-:S06]  /*01b0*/  IMAD.MOV.U32 R11, RZ, RZ, RZ ;  /* 0x000000ffff0b7224 */ /* 0x000fcc00078e00ff */
[----:B0-----:R-:W0:Y:S02]  /*01c0*/  MUFU.RCP R0, R0 ;  /* 0x0000000000007308 */ /* 0x001e240000001000 */
[----:B0-----:R-:W-:-:S06]  /*01d0*/  VIADD R2, R0, 0xffffffe ;  /* 0x0ffffffe00027836 */ /* 0x001fcc0000000000 */
[----:B------:R0:W1:Y:S02]  /*01e0*/  F2I.FTZ.U32.TRUNC.NTZ R3, R2 ;  /* 0x0000000200037305 */ /* 0x000064000021f000 */
[----:B0-----:R-:W-:Y:S02]  /*01f0*/  HFMA2 R2, -RZ, RZ, 0, 0 ;  /* 0x00000000ff027431 */ /* 0x001fe400000001ff */
[----:B-1----:R-:W-:-:S04]  /*0200*/  IMAD.MOV R5, RZ, RZ, -R3 ;  /* 0x000000ffff057224 */ /* 0x002fc800078e0a03 */
[----:B------:R-:W-:-:S04]  /*0210*/  IMAD R5, R5, UR6, RZ ;  /* 0x0000000605057c24 */ /* 0x000fc8000f8e02ff */
[----:B------:R-:W-:-:S06]  /*0220*/  IMAD.HI.U32 R3, R3, R5, R2 ;  /* 0x0000000503037227 */ /* 0x000fcc00078e0002 */
[----:B------:R-:W-:-:S04]  /*0230*/  IMAD.HI.U32 R10, R3, R4, RZ ;  /* 0x00000004030a7227 */ /* 0x000fc800078e00ff */
[----:B------:R-:W-:-:S04]  /*0240*/  IMAD.MOV R3, RZ, RZ, -R10 ;  /* 0x000000ffff037224 */ /* 0x000fc800078e0a0a */
[----:B------:R-:W-:-:S05]  /*0250*/  IMAD R3, R3, UR6, R4 ;  /* 0x0000000603037c24 */ /* 0x000fca000f8e0204 */
[----:B------:R-:W-:-:S13]  /*0260*/  ISETP.GE.U32.AND P0, PT, R3, UR6, PT ;  /* 0x0000000603007c0c */ /* 0x000fda000bf06070 */
[----:B------:R-:W-:Y:S02]  /*0270*/  @P0 VIADD R3, R3, -UR6 ;  /* 0x8000000603030c36 */ /* 0x000fe40008000000 */
[----:B------:R-:W-:-:S03]  /*0280*/  @P0 VIADD R10, R10, 0x1 ;  /* 0x000000010a0a0836 */ /* 0x000fc60000000000 */
[----:B------:R-:W-:-:S13]  /*0290*/  ISETP.GE.U32.AND P1, PT, R3, UR6, PT ;  /* 0x0000000603007c0c */ /* 0x000fda000bf26070 */
[----:B------:R-:W-:Y:S01]  /*02a0*/  @P1 VIADD R10, R10, 0x1 ;  /* 0x000000010a0a1836 */ /* 0x000fe20000000000 */
[----:B------:R-:W-:-:S04]  /*02b0*/  @!P2 LOP3.LUT R10, RZ, UR6, RZ, 0x33, !PT ;  /* 0x00000006ff0aac12 */ /* 0x000fc8000f8e33ff */
[----:B------:R-:W-:-:S05]  /*02c0*/  IADD3 R3, PT, PT, -R10, RZ, RZ ;  /* 0x000000ff0a037210 */ /* 0x000fca0007ffe1ff */
[----:B------:R-:W-:Y:S01]  /*02d0*/  IMAD R3, R3, UR6, R4 ;  /* 0x0000000603037c24 */ /* 0x000fe2000f8e0204 */
[----:B------:R-:W-:Y:S06]  /*02e0*/  BRA `(.L_x_44) ;  /* 0x0000000000247947 */ /* 0x000fec0003800000 */
.L_x_43:
[----:B------:R-:W-:-:S07]  /*02f0*/  MOV R0, 0x310 ;  /* 0x0000031000007802 */ /* 0x000fce0000000f00 */
[----:B------:R-:W-:Y:S05]  /*0300*/  CALL.REL.NOINC `($__internal_3_$__cuda_sm20_div_s64) ;  /* 0x0000002400647944 */ /* 0x000fea0003c00000 */
[----:B------:R-:W-:-:S05]  /*0310*/  IADD3 R7, P0, PT, RZ, -R10, RZ ;  /* 0x8000000aff077210 */ /* 0x000fca0007f1e0ff */
[----:B------:R-:W-:Y:S02]  /*0320*/  IMAD.X R0, RZ, RZ, ~R11, P0 ;  /* 0x000000ffff007224 */ /* 0x000fe400000e0e0b */
[----:B------:R-:W-:-:S04]  /*0330*/  IMAD.WIDE.U32 R4, R7, UR6, R4 ;  /* 0x0000000607047c25 */ /* 0x000fc8000f8e0004 */
[----:B------:R-:W-:Y:S02]  /*0340*/  IMAD R0, R0, UR6, RZ ;  /* 0x0000000600007c24 */ /* 0x000fe4000f8e02ff */
[----:B------:R-:W-:Y:S02]  /*0350*/  IMAD.MOV.U32 R3, RZ, RZ, R4 ;  /* 0x000000ffff037224 */ /* 0x000fe400078e0004 */
[----:B------:R-:W-:-:S04]  /*0360*/  IMAD R7, R7, UR10, R0 ;  /* 0x0000000a07077c24 */ /* 0x000fc8000f8e0200 */
[----:B------:R-:W-:-:S07]  /*0370*/  IMAD.IADD R2, R5, 0x1, R7 ;  /* 0x0000000105027824 */ /* 0x000fce00078e0207 */
.L_x_44:
[----:B------:R-:W-:Y:S05]  /*0380*/  BSYNC.RECONVERGENT B0 ;  /* 0x0000000000007941 */ /* 0x000fea0003800200 */
.L_x_42:
[----:B------:R-:W0:Y:S01]  /*0390*/  LDC R6, c[0x0][0x3b8] ;  /* 0x0000ee00ff067b82 */ /* 0x000e220000000800 */
[----:B------:R-:W1:Y:S01]  /*03a0*/  LDCU.64 UR4, c[0x0][0x358] ;  /* 0x00006b00ff0477ac */ /* 0x000e620008000a00 */
[----:B------:R-:W-:Y:S02]  /*03b0*/  MOV R0, RZ ;  /* 0x000000ff00007202 */ /* 0x000fe40000000f00 */
[----:B0-----:R-:W-:-:S13]  /*03c0*/  ISETP.NE.AND P0, PT, R6, RZ, PT ;  /* 0x000000ff0600720c */ /* 0x001fda0003f05270 */
[----:B-1----:R-:W-:Y:S05]  /*03d0*/  @!P0 BRA `(.L_x_45) ;  /* 0x0000001000508947 */ /* 0x002fea0003800000 */
[----:B------:R-:W0:Y:S01]  /*03e0*/  LDCU.64 UR6, c[0x0][0x3c0] ;  /* 0x00007800ff0677ac */ /* 0x000e220008000a00 */
[----:B------:R-:W-:Y:S02]  /*03f0*/  IMAD.MOV.U32 R4, RZ, RZ, RZ ;  /* 0x000000ffff047224 */ /* 0x000fe400078e00ff */
[----:B------:R-:W-:Y:S01]  /*0400*/  IMAD.MOV.U32 R5, RZ, RZ, R10 ;  /* 0x000000ffff057224 */ /* 0x000fe200078e000a */
[----:B------:R-:W1:Y:S01]  /*0410*/  LDCU UR8, c[0x0][0x3bc] ;  /* 0x00007780ff0877ac */ /* 0x000e620008000800 */
[----:B------:R-:W-:Y:S01]  /*0420*/  VIADD R6, R6, 0xffffffff ;  /* 0xffffffff06067836 */ /* 0x000fe20000000000 */
[----:B------:R-:W2:Y:S04]  /*0430*/  LDCU UR9, c[0x0][0x4e8] ;  /* 0x00009d00ff0977ac */ /* 0x000ea80008000800 */
[----:B------:R-:W-:Y:S01]  /*0440*/  ISETP.NE.AND P0, PT, R6, RZ, PT ;  /* 0x000000ff0600720c */ /* 0x000fe20003f05270 */
[----:B0-----:R-:W-:-:S05]  /*0450*/  IMAD.HI.U32 R4, R10, UR6, R4 ;  /* 0x000000060a047c27 */ /* 0x001fca000f8e0004 */
[----:B------:R-:W-:-:S05]  /*0460*/  SHF.R.U32.HI R5, RZ, UR7, R4 ;  /* 0x00000007ff057c19 */ /* 0x000fca0008011604 */
[----:B------:R-:W-:-:S04]  /*0470*/  IMAD.MOV R7, RZ, RZ, -R5 ;  /* 0x000000ffff077224 */ /* 0x000fc800078e0a05 */
[----:B-1----:R-:W-:-:S04]  /*0480*/  IMAD R0, R7, UR8, R10 ;  /* 0x0000000807007c24 */ /* 0x002fc8000f8e020a */
[----:B--2---:R-:W-:Y:S01]  /*0490*/  IMAD R0, R0, UR9, RZ ;  /* 0x0000000900007c24 */ /* 0x004fe2000f8e02ff */
[----:B------:R-:W-:Y:S06]  /*04a0*/  @!P0 BRA `(.L_x_45) ;  /* 0x00000010001c8947 */ /* 0x000fec0003800000 */
[----:B------:R-:W0:Y:S01]  /*04b0*/  LDCU.64 UR8, c[0x0][0x3c8] ;  /* 0x00007900ff0877ac */ /* 0x000e220008000a00 */
[----:B------:R-:W-:Y:S01]  /*04c0*/  HFMA2 R4, -RZ, RZ, 0, 0 ;  /* 0x00000000ff047431 */ /* 0x000fe200000001ff */
[----:B------:R-:W1:Y:S01]  /*04d0*/  LDCU UR6, c[0x0][0x3d0] ;  /* 0x00007a00ff0677ac */ /* 0x000e620008000800 */
[----:B------:R-:W2:Y:S03]  /*04e0*/  LDCU UR7, c[0x0][0x4ec] ;  /* 0x00009d80ff0777ac */ /* 0x000ea60008000800 */
[----:B0-----:R-:W-:Y:S01]  /*04f0*/  IMAD.HI.U32 R7, R5, UR9, R4 ;  /* 0x0000000905077c27 */ /* 0x001fe2000f8e0004 */
[----:B------:R-:W-:-:S04]  /*0500*/  VIMNMX.U32 R4, PT, PT, R6, 0x18, PT ;  /* 0x0000001806047848 */ /* 0x000fc80003fe0000 */
[----:B-1----:R-:W-:Y:S01]  /*0510*/  SHF.R.U32.HI R7, RZ, UR6, R7 ;  /* 0x00000006ff077c19 */ /* 0x002fe20008011607 */
[----:B------:R-:W-:-:S04]  /*0520*/  VIADD R4, R4, 0x1 ;  /* 0x0000000104047836 */ /* 0x000fc80000000000 */
[----:B------:R-:W-:Y:S01]  /*0530*/  IMAD.MOV R9, RZ, RZ, -R7 ;  /* 0x000000ffff097224 */ /* 0x000fe200078e0a07 */
[----:B------:R-:W-:-:S03]  /*0540*/  ISETP.NE.AND P0, PT, R4, 0x2, PT ;  /* 0x000000020400780c */ /* 0x000fc60003f05270 */
[----:B------:R-:W-:-:S04]  /*0550*/  IMAD R5, R9, UR8, R5 ;  /* 0x0000000809057c24 */ /* 0x000fc8000f8e0205 */
        /* <DEDUP_REMOVED lines=8> */
[----:B------:R-:W-:-:S05]  /*05e0*/  SHF.R.U32.HI R9, RZ, UR7, R8 ;  /* 0x00000007ff097c19 */ /* 0x000fca0008011608 */
[----:B------:R-:W-:-:S04]  /*05f0*/  IMAD.MOV R5, RZ, RZ, -R9 ;  /* 0x000000ffff057224 */ /* 0x000fc800078e0a09 */
[----:B-1----:R-:W-:-:S04]  /*0600*/  IMAD R7, R5, UR8, R7 ;  /* 0x0000000805077c24 */ /* 0x002fc8000f8e0207 */
[----:B--2---:R-:W-:Y:S01]  /*0610*/  IMAD R0, R7, UR9, R0 ;  /* 0x0000000907007c24 */ /* 0x004fe2000f8e0200 */
[----:B------:R-:W-:Y:S06]  /*0620*/  @!P0 BRA `(.L_x_45) ;  /* 0x0000000c00bc8947 */ /* 0x000fec0003800000 */
[----:B------:R-:W0:Y:S01]  /*0630*/  LDCU.64 UR8, c[0x0][0x3e0] ;  /* 0x00007c00ff0877ac */ /* 0x000e220008000a00 */
[----:B------:R-:W-:Y:S02]  /*0640*/  MOV R8, RZ ;  /* 0x000000ff00087202 */ /* 0x000fe40000000f00 */
[----:B------:R-:W-:Y:S01]  /*0650*/  ISETP.NE.AND P0, PT, R4, 0x4, PT ;  /* 0x000000040400780c */ /* 0x000fe20003f05270 */
[----:B------:R-:W1:Y:S01]  /*0660*/  LDCU UR6, c[0x0][0x3e8] ;  /* 0x00007d00ff0677ac */ /* 0x000e620008000800 */
[----:B------:R-:W2:Y:S01]  /*0670*/  LDCU UR7, c[0x0][0x4f4] ;  /* 0x00009e80ff0777ac */ /* 0x000ea20008000800 */
[----:B0-----:R-:W-:-:S05]  /*0680*/  IMAD.HI.U32 R6, R9, UR9, R8 ;  /* 0x0000000909067c27 */ /* 0x001fca000f8e0008 */
[----:B-1----:R-:W-:-:S05]  /*0690*/  SHF.R.U32.HI R7, RZ, UR6, R6 ;  /* 0x00000006ff077c19 */ /* 0x002fca0008011606 */
[----:B------:R-:W-:-:S04]  /*06a0*/  IMAD.MOV R5, RZ, RZ, -R7 ;  /* 0x000000ffff057224 */ /* 0x000fc800078e0a07 */
        /* <DEDUP_REMOVED lines=48> */
[----:B------:R-:W-:Y:S01]  /*09b0*/  HFMA2 R6, -RZ, RZ, 0, 0 ;  /* 0x00000000ff067431 */ /* 0x000fe200000001ff */
[----:B------:R-:W-:Y:S01]  /*09c0*/  ISETP.NE.AND P0, PT, R4, 0x9, PT ;  /* 0x000000090400780c */ /* 0x000fe20003f05270 */
[----:B------:R-:W1:Y:S01]  /*09d0*/  LDCU UR8, c[0x0][0x41c] ;  /* 0x00008380ff0877ac */ /* 0x000e620008000800 */
[----:B------:R-:W2:Y:S02]  /*09e0*/  LDCU UR9, c[0x0][0x508] ;  /* 0x0000a100ff0977ac */ /* 0x000ea40008000800 */
        /* <DEDUP_REMOVED lines=160> */
[----:B------:R-:W-:Y:S01]  /*13f0*/  ISETP.NE.AND P0, PT, R4, 0x18, PT ;  /* 0x000000180400780c */ /* 0x000fe20003f05270 */
[----:B------:R-:W0:Y:S01]  /*1400*/  LDCU.64 UR8, c[0x0][0x4d0] ;  /* 0x00009a00ff0877ac */ /* 0x000e220008000a00 */
[----:B------:R-:W-:Y:S01]  /*1410*/  MOV R4, RZ ;  /* 0x000000ff00047202 */ /* 0x000fe20000000f00 */
[----:B------:R-:W1:Y:S10]  /*1420*/  LDCU UR6, c[0x0][0x4d8] ;  /* 0x00009b00ff0677ac */ /* 0x000e740008000800 */
[----:B------:R-:W2:Y:S01]  /*1430*/  @P0 LDC.64 R12, c[0x0][0x4e0] ;  /* 0x00013800ff0c0b82 */ /* 0x000ea20000000a00 */
[----:B0-----:R-:W-:-:S07]  /*1440*/  IMAD.HI.U32 R6, R5, UR9, R4 ;  /* 0x0000000905067c27 */ /* 0x001fce000f8e0004 */
[----:B------:R-:W0:Y:S01]  /*1450*/  @P0 LDC R15, c[0x0][0x4dc] ;  /* 0x00013700ff0f0b82 */ /* 0x000e220000000800 */
[----:B-1----:R-:W-:Y:S01]  /*1460*/  SHF.R.U32.HI R7, RZ, UR6, R6 ;  /* 0x00000006ff077c19 */ /* 0x002fe20008011606 */
[----:B------:R-:W1:Y:S01]  /*1470*/  LDCU UR6, c[0x0][0x544] ;  /* 0x0000a880ff0677ac */ /* 0x000e620008000800 */
[----:B------:R-:W-:-:S05]  /*1480*/  @P0 IMAD.MOV.U32 R6, RZ, RZ, RZ ;  /* 0x000000ffff060224 */ /* 0x000fca00078e00ff */
[----:B------:R-:W3:Y:S01]  /*1490*/  @P0 LDC R8, c[0x0][0x548] ;  /* 0x00015200ff080b82 */ /* 0x000ee20000000800 */
[----:B------:R-:W-:-:S04]  /*14a0*/  IMAD.MOV R9, RZ, RZ, -R7 ;  /* 0x000000ffff097224 */ /* 0x000fc800078e0a07 */
[----:B------:R-:W-:Y:S02]  /*14b0*/  IMAD R5, R9, UR8, R5 ;  /* 0x0000000809057c24 */ /* 0x000fe4000f8e0205 */
[----:B--2---:R-:W-:-:S05]  /*14c0*/  @P0 IMAD.HI.U32 R4, R7, R12, R6 ;  /* 0x0000000c07040227 */ /* 0x004fca00078e0006 */
[----:B------:R-:W-:Y:S01]  /*14d0*/  @P0 SHF.R.U32.HI R4, RZ, R13, R4 ;  /* 0x0000000dff040219 */ /* 0x000fe20000011604 */
[----:B-1----:R-:W-:-:S04]  /*14e0*/  IMAD R0, R5, UR6, R0 ;  /* 0x0000000605007c24 */ /* 0x002fc8000f8e0200 */
[----:B------:R-:W-:-:S04]  /*14f0*/  @P0 IMAD.MOV R6, RZ, RZ, -R4 ;  /* 0x000000ffff060224 */ /* 0x000fc800078e0a04 */
[----:B0-----:R-:W-:-:S04]  /*1500*/  @P0 IMAD R7, R6, R15, R7 ;  /* 0x0000000f06070224 */ /* 0x001fc800078e0207 */
[----:B---3--:R-:W-:-:S07]  /*1510*/  @P0 IMAD R0, R7, R8, R0 ;  /* 0x0000000807000224 */ /* 0x008fce00078e0200 */
.L_x_45:
[----:B------:R-:W0:Y:S01]  /*1520*/  LDC.64 R4, c[0x0][0x388] ;  /* 0x0000e200ff047b82 */ /* 0x000e220000000a00 */
[----:B------:R-:W-:-:S04]  /*1530*/  VIADD R9, R0, 0x1 ;  /* 0x0000000100097836 */ /* 0x000fc80000000000 */
[----:B0-----:R-:W-:-:S04]  /*1540*/  IMAD.WIDE.U32 R8, R9, 0x8, R4 ;  /* 0x0000000809087825 */ /* 0x001fc800078e0004 */
[----:B------:R-:W-:Y:S02]  /*1550*/  IMAD.WIDE.U32 R4, R0, 0x8, R4 ;  /* 0x0000000800047825 */ /* 0x000fe400078e0004 */
[----:B------:R-:W2:Y:S04]  /*1560*/  LDG.E.64.CONSTANT R8, desc[UR4][R8.64] ;  /* 0x0000000408087981 */ /* 0x000ea8000c1e9b00 */
[----:B------:R-:W3:Y:S01]  /*1570*/  LDG.E.64.CONSTANT R4, desc[UR4][R4.64] ;  /* 0x0000000404047981 */ /* 0x000ee2000c1e9b00 */
[----:B------:R-:W-:Y:S01]  /*1580*/  UMOV UR6, 0x54442d18 ;  /* 0x54442d1800067882 */ /* 0x000fe20000000000 */
[----:B------:R-:W-:Y:S01]  /*1590*/  UMOV UR7, 0x401921fb ;  /* 0x401921fb00077882 */ /* 0x000fe20000000000 */
[----:B------:R-:W-:Y:S01]  /*15a0*/  BSSY.RECONVERGENT B0, `(.L_x_46) ;  /* 0x0000062000007945 */ /* 0x000fe20003800200 */
[----:B--2---:R-:W-:-:S04]  /*15b0*/  IADD3 R12, P0, PT, R8, R3, RZ ;  /* 0x00000003080c7210 */ /* 0x004fc80007f1e0ff */
[----:B------:R-:W-:Y:S01]  /*15c0*/  IADD3.X R7, PT, PT, R9, R2, RZ, P0, !PT ;  /* 0x0000000209077210 */ /* 0x000fe200007fe4ff */
[----:B------:R-:W-:-:S03]  /*15d0*/  IMAD.WIDE.U32 R12, R12, -0x2daee0ad, RZ ;  /* 0xd2511f530c0c7825 */ /* 0x000fc600078e00ff */
[----:B---3--:R-:W-:Y:S01]  /*15e0*/  LOP3.LUT R6, R7, R4, RZ, 0x3c, !PT ;  /* 0x0000000407067212 */ /* 0x008fe200078e3cff */
[----:B------:R-:W-:Y:S01]  /*15f0*/  VIADD R15, R5, 0xbb67ae85 ;  /* 0xbb67ae85050f7836 */ /* 0x000fe20000000000 */
[----:B------:R-:W-:-:S03]  /*1600*/  LOP3.LUT R13, R13, R5, RZ, 0x3c, !PT ;  /* 0x000000050d0d7212 */ /* 0x000fc600078e3cff */
[----:B------:R-:W-:-:S05]  /*1610*/  IMAD.WIDE.U32 R6, R6, -0x2daee0ad, RZ ;  /* 0xd2511f5306067825 */ /* 0x000fca00078e00ff */
[----:B------:R-:W-:Y:S01]  /*1620*/  LOP3.LUT R15, R15, R12, R7, 0x96, !PT ;  /* 0x0000000c0f0f7212 */ /* 0x000fe200078e9607 */
[----:B------:R-:W-:Y:S02]  /*1630*/  VIADD R7, R4, 0x9e3779b9 ;  /* 0x9e3779b904077836 */ /* 0x000fe40000000000 */
[----:B------:R-:W-:-:S04]  /*1640*/  IMAD.WIDE.U32 R12, R13, -0x326172a9, RZ ;  /* 0xcd9e8d570d0c7825 */ /* 0x000fc800078e00ff */
[----:B------:R-:W-:Y:S01]  /*1650*/  IMAD.WIDE.U32 R8, R15, -0x326172a9, RZ ;  /* 0xcd9e8d570f087825 */ /* 0x000fe200078e00ff */
[----:B------:R-:W-:-:S03]  /*1660*/  LOP3.LUT R7, R13, R7, RZ, 0x3c, !PT ;  /* 0x000000070d077212 */ /* 0x000fc600078e3cff */
[----:B------:R-:W-:-:S05]  /*1670*/  VIADD R15, R4, 0x3c6ef372 ;  /* 0x3c6ef372040f7836 */ /* 0x000fca0000000000 */
[----:B------:R-:W-:Y:S01]  /*1680*/  LOP3.LUT R12, R15, R9, R12, 0x96, !PT ;  /* 0x000000090f0c7212 */ /* 0x000fe200078e960c */
[----:B------:R-:W-:Y:S02]  /*1690*/  VIADD R9, R5, 0x76cf5d0a ;  /* 0x76cf5d0a05097836 */ /* 0x000fe40000000000 */
[----:B------:R-:W-:Y:S01]  /*16a0*/  IMAD.WIDE.U32 R14, R7, -0x2daee0ad, RZ ;  /* 0xd2511f53070e7825 */ /* 0x000fe200078e00ff */
[----:B------:R-:W-:-:S03]  /*16b0*/  IADD3 R7, PT, PT, R5, 0x32370b8f, RZ ;  /* 0x32370b8f05077810 */ /* 0x000fc60007ffe0ff */
[----:B------:R-:W-:Y:S01]  /*16c0*/  IMAD.WIDE.U32 R12, R12, -0x2daee0ad, RZ ;  /* 0xd2511f530c0c7825 */ /* 0x000fe200078e00ff */
[----:B------:R-:W-:-:S04]  /*16d0*/  LOP3.LUT R9, R9, R6, R15, 0x96, !PT ;  /* 0x0000000609097212 */ /* 0x000fc800078e960f */
[----:B------:R-:W-:Y:S01]  /*16e0*/  LOP3.LUT R7, R7, R14, R13, 0x96, !PT ;  /* 0x0000000e07077212 */ /* 0x000fe200078e960d */
[----:B------:R-:W-:Y:S02]  /*16f0*/  VIADD R13, R4, 0xdaa66d2b ;  /* 0xdaa66d2b040d7836 */ /* 0x000fe40000000000 */
[----:B------:R-:W-:-:S04]  /*1700*/  IMAD.WIDE.U32 R14, R9, -0x326172a9, RZ ;  /* 0xcd9e8d57090e7825 */ /* 0x000fc800078e00ff */
[----:B------:R-:W-:Y:S01]  /*1710*/  IMAD.WIDE.U32 R6, R7, -0x326172a9, RZ ;  /* 0xcd9e8d5707067825 */ /* 0x000fe200078e00ff */
[----:B------:R-:W-:-:S03]  /*1720*/  LOP3.LUT R13, R13, R15, R8, 0x96, !PT ;  /* 0x0000000f0d0d7212 */ /* 0x000fc600078e9608 */
[----:B------:R-:W-:-:S05]  /*1730*/  VIADD R9, R4, 0x78dde6e4 ;  /* 0x78dde6e404097836 */ /* 0x000fca0000000000 */
[----:B------:R-:W-:Y:S01]  /*1740*/  LOP3.LUT R9, R9, R7, R14, 0x96, !PT ;  /* 0x0000000709097212 */ /* 0x000fe200078e960e */
[----:B------:R-:W-:Y:S02]  /*1750*/  VIADD R7, R5, 0xed9eba14 ;  /* 0xed9eba1405077836 */ /* 0x000fe40000000000 */
[----:B------:R-:W-:-:S04]  /*1760*/  IMAD.WIDE.U32 R14, R13, -0x2daee0ad, RZ ;  /* 0xd2511f530d0e7825 */ /* 0x000fc800078e00ff */
[----:B------:R-:W-:Y:S01]  /*1770*/  IMAD.WIDE.U32 R8, R9, -0x2daee0ad, RZ ;  /* 0xd2511f5309087825 */ /* 0x000fe200078e00ff */
[----:B------:R-:W-:Y:S02]  /*1780*/  LOP3.LUT R12, R7, R12, R15, 0x96, !PT ;  /* 0x0000000c070c7212 */ /* 0x000fe400078e960f */
[----:B------:R-:W-:Y:S01]  /*1790*/  IADD3 R7, PT, PT, R4, 0x1715609d, RZ ;  /* 0x1715609d04077810 */ /* 0x000fe20007ffe0ff */
[----:B------:R-:W-:-:S05]  /*17a0*/  VIADD R13, R5, 0xa9066899 ;  /* 0xa9066899050d7836 */ /* 0x000fca0000000000 */
        /* <DEDUP_REMOVED lines=10> */
[----:B------:R-:W-:-:S04]  /*1850*/  VIADD R15, R5, 0x1fd5c5a3 ;  /* 0x1fd5c5a3050f7836 */ /* 0x000fc80000000000 */
[----:B------:R-:W-:Y:S01]  /*1860*/  IMAD.WIDE.U32 R16, R9, -0x326172a9, RZ ;  /* 0xcd9e8d5709107825 */ /* 0x000fe200078e00ff */
[----:B------:R-:W-:Y:S02]  /*1870*/  LOP3.LUT R12, R15, R12, R7, 0x96, !PT ;  /* 0x0000000c0f0c7212 */ /* 0x000fe400078e9607 */
[----:B------:R-:W-:-:S03]  /*1880*/  IADD3 R7, PT, PT, R4, -0xe443238, RZ ;  /* 0xf1bbcdc804077810 */ /* 0x000fc60007ffe0ff */
[----:B------:R-:W-:-:S05]  /*1890*/  IMAD.WIDE.U32 R12, R12, -0x326172a9, RZ ;  /* 0xcd9e8d570c0c7825 */ /* 0x000fca00078e00ff */
[----:B------:R-:W-:-:S05]  /*18a0*/  LOP3.LUT R7, R7, R13, R16, 0x96, !PT ;  /* 0x0000000d07077212 */ /* 0x000fca00078e9610 */
[----:B------:R-:W-:-:S04]  /*18b0*/  IMAD.WIDE.U32 R20, R7, -0x2daee0ad, RZ ;  /* 0xd2511f5307147825 */ /* 0x000fc800078e00ff */
[----:B------:R-:W-:Y:S01]  /*18c0*/  VIADD R7, R4, 0x5384540f ;  /* 0x5384540f04077836 */ /* 0x000fe20000000000 */
[----:B------:R-:W0:Y:S04]  /*18d0*/  I2F.F64.U32 R8, R20 ;  /* 0x0000001400087312 */ /* 0x000e280000201800 */
[----:B------:R-:W-:Y:S01]  /*18e0*/  LOP3.LUT R16, R7, R17, R14, 0x96, !PT ;  /* 0x0000001107107212 */ /* 0x000fe200078e960e */
[C---:B------:R-:W-:Y:S02]  /*18f0*/  VIADD R7, R5.reuse, 0x96a522ad ;  /* 0x96a522ad05077836 */ /* 0x040fe40000000000 */
[----:B------:R-:W-:Y:S02]  /*1900*/  VIADD R5, R5, 0xdb3d7428 ;  /* 0xdb3d742805057836 */ /* 0x000fe40000000000 */
[----:B------:R-:W-:-:S03]  /*1910*/  IMAD.WIDE.U32 R16, R16, -0x2daee0ad, RZ ;  /* 0xd2511f5310107825 */ /* 0x000fc600078e00ff */
[----:B------:R-:W-:Y:S01]  /*1920*/  LOP3.LUT R14, R16, R7, R21, 0x96, !PT ;  /* 0x00000007100e7212 */ /* 0x000fe200078e9615 */
[----:B0-----:R-:W-:Y:S01]  /*1930*/  DMUL R18, R8, 2.3283064365386962891e-10 ;  /* 0x3df0000008127828 */ /* 0x001fe20000000000 */
[----:B------:R-:W-:Y:S01]  /*1940*/  LOP3.LUT R5, R5, R6, R17, 0x96, !PT ;  /* 0x0000000605057212 */ /* 0x000fe200078e9611 */
[----:B------:R-:W-:Y:S01]  /*1950*/  IMAD.MOV.U32 R9, RZ, RZ, 0x3df00000 ;  /* 0x3df00000ff097424 */ /* 0x000fe200078e00ff */
[----:B------:R-:W-:Y:S02]  /*1960*/  MOV R8, 0x0 ;  /* 0x0000000000087802 */ /* 0x000fe40000000f00 */
[----:B------:R-:W0:Y:S01]  /*1970*/  I2F.F64.U32 R14, R14 ;  /* 0x0000000e000e7312 */ /* 0x000e220000201800 */
[----:B------:R-:W-:-:S03]  /*1980*/  IMAD.WIDE.U32 R20, R5, -0x326172a9, RZ ;  /* 0xcd9e8d5705147825 */ /* 0x000fc600078e00ff */
[----:B------:R-:W-:Y:S01]  /*1990*/  DFMA R18, R18, R8, 2.710505431213761085e-20 ;  /* 0x3be000001212742b */ /* 0x000fe20000000008 */
[----:B------:R-:W-:-:S03]  /*19a0*/  VIADD R5, R4, 0x8ff34781 ;  /* 0x8ff3478104057836 */ /* 0x000fc60000000000 */
[----:B------:R-:W1:Y:S02]  /*19b0*/  I2F.F64.U32 R16, R20 ;  /* 0x0000001400107312 */ /* 0x000e640000201800 */
[----:B------:R-:W-:Y:S02]  /*19c0*/  LOP3.LUT R21, R12, R21, R5, 0x96, !PT ;  /* 0x000000150c157212 */ /* 0x000fe400078e9605 */
[----:B0-----:R-:W-:-:S04]  /*19d0*/  DFMA R6, R14, 2.3283064365386962891e-10, R18 ;  /* 0x3df000000e06782b */ /* 0x001fc80000000012 */
[----:B------:R-:W0:Y:S04]  /*19e0*/  I2F.F64.U32 R12, R21 ;  /* 0x00000015000c7312 */ /* 0x000e280000201800 */
[----:B------:R-:W-:Y:S02]  /*19f0*/  DMUL R6, R6, UR6 ;  /* 0x0000000606067c28 */ /* 0x000fe40008000000 */
[----:B-1----:R-:W-:-:S06]  /*1a00*/  DMUL R16, R16, 2.3283064365386962891e-10 ;  /* 0x3df0000010107828 */ /* 0x002fcc0000000000 */
[----:B------:R-:W-:Y:S02]  /*1a10*/  DSETP.NEU.AND P0, PT, |R6|, +INF , PT ;  /* 0x7ff000000600742a */ /* 0x000fe40003f0d200 */
[----:B------:R-:W-:-:S08]  /*1a20*/  DFMA R16, R16, R8, 2.710505431213761085e-20 ;  /* 0x3be000001010742b */ /* 0x000fd00000000008 */
[----:B0-----:R-:W-:-:S04]  /*1a30*/  DFMA R12, R12, 2.3283064365386962891e-10, R16 ;  /* 0x3df000000c0c782b */ /* 0x001fc80000000010 */
[----:B------:R-:W-:Y:S01]  /*1a40*/  @!P0 DMUL R4, RZ, R6 ;  /* 0x00000006ff048228 */ /* 0x000fe20000000000 */
[----:B------:R-:W-:Y:S01]  /*1a50*/  @!P0 IMAD.MOV.U32 R0, RZ, RZ, RZ ;  /* 0x000000ffff008224 */ /* 0x000fe200078e00ff */
[----:B------:R-:W-:Y:S09]  /*1a60*/  @!P0 BRA `(.L_x_47) ;  /* 0x0000000000548947 */ /* 0x000ff20003800000 */
[----:B------:R-:W-:Y:S01]  /*1a70*/  UMOV UR6, 0x6dc9c883 ;  /* 0x6dc9c88300067882 */ /* 0x000fe20000000000 */
[----:B------:R-:W-:Y:S01]  /*1a80*/  UMOV UR7, 0x3fe45f30 ;  /* 0x3fe45f3000077882 */ /* 0x000fe20000000000 */
[C---:B------:R-:W-:Y:S02]  /*1a90*/  DSETP.GE.AND P0, PT, |R6|.reuse, 2.14748364800000000000e+09, PT ;  /* 0x41e000000600742a */ /* 0x040fe40003f06200 */
[----:B------:R-:W-:Y:S01]  /*1aa0*/  DMUL R8, R6, UR6 ;  /* 0x0000000606087c28 */ /* 0x000fe20008000000 */
[----:B------:R-:W-:Y:S01]  /*1ab0*/  UMOV UR6, 0x54442d18 ;  /* 0x54442d1800067882 */ /* 0x000fe20000000000 */
[----:B------:R-:W-:-:S04]  /*1ac0*/  UMOV UR7, 0x3ff921fb ;  /* 0x3ff921fb00077882 */ /* 0x000fc80000000000 */
[----:B------:R-:W0:Y:S08]  /*1ad0*/  F2I.F64 R0, R8 ;  /* 0x0000000800007311 */ /* 0x000e300000301100 */
[----:B0-----:R-:W0:Y:S02]  /*1ae0*/  I2F.F64 R4, R0 ;  /* 0x0000000000047312 */ /* 0x001e240000201c00 */
[----:B0-----:R-:W-:Y:S01]  /*1af0*/  DFMA R14, R4, -UR6, R6 ;  /* 0x80000006040e7c2b */ /* 0x001fe20008000006 */
[----:B------:R-:W-:Y:S01]  /*1b00*/  UMOV UR6, 0x33145c00 ;  /* 0x33145c0000067882 */ /* 0x000fe20000000000 */
[----:B------:R-:W-:-:S06]  /*1b10*/  UMOV UR7, 0x3c91a626 ;  /* 0x3c91a62600077882 */ /* 0x000fcc0000000000 */
[----:B------:R-:W-:Y:S01]  /*1b20*/  DFMA R14, R4, -UR6, R14 ;  /* 0x80000006040e7c2b */ /* 0x000fe2000800000e */
[----:B------:R-:W-:Y:S01]  /*1b30*/  UMOV UR6, 0x252049c0 ;  /* 0x252049c000067882 */ /* 0x000fe20000000000 */
[----:B------:R-:W-:-:S06]  /*1b40*/  UMOV UR7, 0x397b839a ;  /* 0x397b839a00077882 */ /* 0x000fcc0000000000 */
[----:B------:R-:W-:Y:S01]  /*1b50*/  DFMA R4, R4, -UR6, R14 ;  /* 0x8000000604047c2b */ /* 0x000fe2000800000e */
[----:B------:R-:W-:Y:S10]  /*1b60*/  @!P0 BRA `(.L_x_47) ;  /* 0x0000000000148947 */ /* 0x000ff40003800000 */
[----:B------:R-:W-:-:S07]  /*1b70*/  MOV R0, 0x1b90 ;  /* 0x00001b9000007802 */ /* 0x000fce0000000f00 */
[----:B------:R-:W-:Y:S05]  /*1b80*/  CALL.REL.NOINC `($_ZN2at6native54_GLOBAL__N__f6d41790_21_PhiloxDistribution_cu_0636f2c123philox_multi_key_kernelIdZZZZNS0_20_philox_normal_cuda_ERNS_6TensorERKS3_ddENKUlvE_clEvENKUlvE_clEvENKUlvE_clEvEUlmmE_ZZZNS0_20_philox_normal_cuda_ES4_S6_ddENKS7_clEvENKS8_clEvEUldE_EEvPT_PKmllT0_T1_16OffsetCalculatorILi1EjLb0EE$__internal_trig_reduction_slowpathd) ;  /* 0x0000001400487944 */ /* 0x000fea0003c00000 */
[----:B------:R-:W-:Y:S01]  /*1b90*/  MOV R0, R6 ;  /* 0x0000000600007202 */ /* 0x000fe20000000f00 */
[----:B------:R-:W-:Y:S02]  /*1ba0*/  IMAD.MOV.U32 R4, RZ, RZ, R8 ;  /* 0x000000ffff047224 */ /* 0x000fe400078e0008 */
[----:B------:R-:W-:-:S07]  /*1bb0*/  IMAD.MOV.U32 R5, RZ, RZ, R9 ;  /* 0x000000ffff057224 */ /* 0x000fce00078e0009 */
.L_x_47:
[----:B------:R-:W-:Y:S05]  /*1bc0*/  BSYNC.RECONVERGENT B0 ;  /* 0x0000000000007941 */ /* 0x000fea0003800200 */
.L_x_46:
[----:B------:R-:W-:Y:S01]  /*1bd0*/  DMUL R6, R4, R4 ;  /* 0x0000000404067228 */ /* 0x000fe20000000000 */
[----:B------:R-:W-:Y:S01]  /*1be0*/  IMAD.MOV.U32 R14, RZ, RZ, 0x2cb0d246 ;  /* 0x2cb0d246ff0e7424 */ /* 0x000fe200078e00ff */
[----:B------:R-:W-:Y:S01]  /*1bf0*/  MOV R15, 0x3e5ae5f1 ;  /* 0x3e5ae5f1000f7802 */ /* 0x000fe20000000f00 */
[----:B------:R-:W-:Y:S01]  /*1c00*/  IMAD.MOV.U32 R8, RZ, RZ, -0x3e107ad8 ;  /* 0xc1ef8528ff087424 */ /* 0x000fe200078e00ff */
[----:B------:R-:W-:Y:S01]  /*1c10*/  UMOV UR8, 0xf9785eba ;  /* 0xf9785eba00087882 */ /* 0x000fe20000000000 */
[----:B------:R-:W-:Y:S01]  /*1c20*/  IMAD.MOV.U32 R9, RZ, RZ, 0x3e21eea7 ;  /* 0x3e21eea7ff097424 */ /* 0x000fe200078e00ff */
[----:B------:R-:W-:Y:S01]  /*1c30*/  UMOV UR9, 0x3de5db65 ;  /* 0x3de5db6500097882 */ /* 0x000fe20000000000 */
[----:B------:R-:W-:Y:S01]  /*1c40*/  UMOV UR6, 0x20fd8164 ;  /* 0x20fd816400067882 */ /* 0x000fe20000000000 */
[----:B------:R-:W-:Y:S01]  /*1c50*/  UMOV UR7, 0x3da8ff83 ;  /* 0x3da8ff8300077882 */ /* 0x000fe20000000000 */
[C---:B------:R-:W-:Y:S01]  /*1c60*/  DFMA R14, R6.reuse, UR8, -R14 ;  /* 0x00000008060e7c2b */ /* 0x040fe2000800080e */
[----:B------:R-:W-:Y:S01]  /*1c70*/  UMOV UR8, 0x69ace392 ;  /* 0x69ace39200087882 */ /* 0x000fe20000000000 */
[C---:B------:R-:W-:Y:S01]  /*1c80*/  DFMA R8, R6.reuse, -UR6, R8 ;  /* 0x8000000606087c2b */ /* 0x040fe20008000008 */
[----:B------:R-:W-:Y:S01]  /*1c90*/  UMOV UR9, 0x3ec71de3 ;  /* 0x3ec71de300097882 */ /* 0x000fe20000000000 */
[----:B------:R-:W-:Y:S01]  /*1ca0*/  UMOV UR6, 0x8e06e6d9 ;  /* 0x8e06e6d900067882 */ /* 0x000fe20000000000 */
[----:B------:R-:W-:Y:S01]  /*1cb0*/  UMOV UR7, 0x3e927e4f ;  /* 0x3e927e4f00077882 */ /* 0x000fe20000000000 */
[----:B------:R-:W-:Y:S01]  /*1cc0*/  ISETP.GT.AND P2, PT, R13, 0xfffff, PT ;  /* 0x000fffff0d00780c */ /* 0x000fe20003f44270 */
[----:B------:R-:W-:Y:S01]  /*1cd0*/  BSSY.RECONVERGENT B0, `(.L_x_48) ;  /* 0x0000075000007945 */ /* 0x000fe20003800200 */
[C---:B------:R-:W-:Y:S01]  /*1ce0*/  DFMA R14, R6.reuse, R14, UR8 ;  /* 0x00000008060e7e2b */ /* 0x040fe2000800000e */
[----:B------:R-:W-:Y:S01]  /*1cf0*/  UMOV UR8, 0x19db62a1 ;  /* 0x19db62a100087882 */ /* 0x000fe20000000000 */
[----:B------:R-:W-:Y:S01]  /*1d00*/  DFMA R8, R6, R8, -UR6 ;  /* 0x8000000606087e2b */ /* 0x000fe20008000008 */
[----:B------:R-:W-:Y:S01]  /*1d10*/  UMOV UR9, 0x3f2a01a0 ;  /* 0x3f2a01a000097882 */ /* 0x000fe20000000000 */
[----:B------:R-:W-:Y:S01]  /*1d20*/  UMOV UR6, 0x19ddbce9 ;  /* 0x19ddbce900067882 */ /* 0x000fe20000000000 */
[----:B------:R-:W-:Y:S01]  /*1d30*/  UMOV UR7, 0x3efa01a0 ;  /* 0x3efa01a000077882 */ /* 0x000fe20000000000 */
[----:B------:R-:W-:-:S02]  /*1d40*/  LOP3.LUT P1, RZ, R0, 0x2, RZ, 0xc0, !PT ;  /* 0x0000000200ff7812 */ /* 0x000fc4000782c0ff */
[C---:B------:R-:W-:Y:S01]  /*1d50*/  DFMA R14, R6.reuse, R14, -UR8 ;  /* 0x80000008060e7e2b */ /* 0x040fe2000800000e */
[----:B------:R-:W-:Y:S01]  /*1d60*/  UMOV UR8, 0x11110818 ;  /* 0x1111081800087882 */ /* 0x000fe20000000000 */
[----:B------:R-:W-:Y:S01]  /*1d70*/  DFMA R8, R6, R8, UR6 ;  /* 0x0000000606087e2b */ /* 0x000fe20008000008 */
[----:B------:R-:W-:Y:S01]  /*1d80*/  UMOV UR9, 0x3f811111 ;  /* 0x3f81111100097882 */ /* 0x000fe20000000000 */
[----:B------:R-:W-:Y:S01]  /*1d90*/  UMOV UR6, 0x16c15d47 ;  /* 0x16c15d4700067882 */ /* 0x000fe20000000000 */
[----:B------:R-:W-:-:S03]  /*1da0*/  UMOV UR7, 0x3f56c16c ;  /* 0x3f56c16c00077882 */ /* 0x000fc60000000000 */
[C---:B------:R-:W-:Y:S01]  /*1db0*/  DFMA R14, R6.reuse, R14, UR8 ;  /* 0x00000008060e7e2b */ /* 0x040fe2000800000e */
[----:B------:R-:W-:Y:S01]  /*1dc0*/  UMOV UR8, 0x55555554 ;  /* 0x5555555400087882 */ /* 0x000fe20000000000 */
[----:B------:R-:W-:Y:S01]  /*1dd0*/  DFMA R8, R6, R8, -UR6 ;  /* 0x8000000606087e2b */ /* 0x000fe20008000008 */
[----:B------:R-:W-:Y:S01]  /*1de0*/  UMOV UR9, 0x3fc55555 ;  /* 0x3fc5555500097882 */ /* 0x000fe20000000000 */
[----:B------:R-:W-:Y:S01]  /*1df0*/  UMOV UR6, 0x55555551 ;  /* 0x5555555100067882 */ /* 0x000fe20000000000 */
[----:B------:R-:W-:-:S03]  /*1e00*/  UMOV UR7, 0x3fa55555 ;  /* 0x3fa5555500077882 */ /* 0x000fc60000000000 */
[C---:B------:R-:W-:Y:S02]  /*1e10*/  DFMA R16, R6.reuse, R14, -UR8 ;  /* 0x8000000806107e2b */ /* 0x040fe4000800000e */
[C---:B------:R-:W-:Y:S01]  /*1e20*/  DFMA R14, R6.reuse, R8, UR6 ;  /* 0x00000006060e7e2b */ /* 0x040fe20008000008 */
[----:B------:R-:W-:Y:S02]  /*1e30*/  IMAD.MOV.U32 R8, RZ, RZ, R13 ;  /* 0x000000ffff087224 */ /* 0x000fe400078e000d */
[----:B------:R-:W-:Y:S01]  /*1e40*/  IMAD.MOV.U32 R9, RZ, RZ, -0x3ff ;  /* 0xfffffc01ff097424 */ /* 0x000fe200078e00ff */
[----:B------:R-:W-:Y:S02]  /*1e50*/  @!P2 MOV R9, 0xfffffbcb ;  /* 0xfffffbcb0009a802 */ /* 0x000fe40000000f00 */
[C---:B------:R-:W-:Y:S02]  /*1e60*/  DFMA R16, R6.reuse, R16, RZ ;  /* 0x000000100610722b */ /* 0x040fe400000000ff */
[----:B------:R-:W-:Y:S01]  /*1e70*/  DFMA R18, R6, R14, -0.5 ;  /* 0xbfe000000612742b */ /* 0x000fe2000000000e */
[----:B------:R-:W-:Y:S01]  /*1e80*/  MOV R14, R12 ;  /* 0x0000000c000e7202 */ /* 0x000fe20000000f00 */
[----:B------:R-:W-:-:S04]  /*1e90*/  @!P2 DMUL R12, R12, 1.80143985094819840000e+16 ;  /* 0x435000000c0ca828 */ /* 0x000fc80000000000 */
[----:B------:R-:W-:Y:S02]  /*1ea0*/  DFMA R16, R16, R4, R4 ;  /* 0x000000041010722b */ /* 0x000fe40000000004 */
[----:B------:R-:W-:Y:S01]  /*1eb0*/  DFMA R18, R6, R18, 1 ;  /* 0x3ff000000612742b */ /* 0x000fe20000000012 */
[----:B------:R-:W-:-:S03]  /*1ec0*/  LOP3.LUT R4, R0, 0x1, RZ, 0xc0, !PT ;  /* 0x0000000100047812 */ /* 0x000fc600078ec0ff */
[----:B------:R-:W-:Y:S01]  /*1ed0*/  @!P2 IMAD.MOV.U32 R8, RZ, RZ, R13 ;  /* 0x000000ffff08a224 */ /* 0x000fe200078e000d */
[----:B------:R-:W-:Y:S01]  /*1ee0*/  ISETP.NE.U32.AND P0, PT, R4, 0x1, PT ;  /* 0x000000010400780c */ /* 0x000fe20003f05070 */
[----:B------:R-:W-:Y:S02]  /*1ef0*/  @!P2 IMAD.MOV.U32 R14, RZ, RZ, R12 ;  /* 0x000000ffff0ea224 */ /* 0x000fe400078e000c */
[----:B------:R-:W-:Y:S01]  /*1f00*/  LOP3.LUT R7, R17, 0x80000000, RZ, 0x3c, !PT ;  /* 0x8000000011077812 */ /* 0x000fe200078e3cff */
[----:B------:R-:W-:Y:S01]  /*1f10*/  VIADD R0, R8, 0xffffffff ;  /* 0xffffffff08007836 */ /* 0x000fe20000000000 */
[----:B------:R-:W-:Y:S02]  /*1f20*/  FSEL R4, R18, R16, !P0 ;  /* 0x0000001012047208 */ /* 0x000fe40004000000 */
[----:B------:R-:W-:Y:S02]  /*1f30*/  FSEL R5, R19, R17, !P0 ;  /* 0x0000001113057208 */ /* 0x000fe40004000000 */
[----:B------:R-:W-:-:S02]  /*1f40*/  FSEL R6, R16, R18, !P0 ;  /* 0x0000001210067208 */ /* 0x000fc40004000000 */
[----:B------:R-:W-:Y:S02]  /*1f50*/  FSEL R7, R7, R19, !P0 ;  /* 0x0000001307077208 */ /* 0x000fe40004000000 */
[----:B------:R-:W-:Y:S02]  /*1f60*/  ISETP.GT.U32.AND P0, PT, R0, 0x7feffffe, PT ;  /* 0x7feffffe0000780c */ /* 0x000fe40003f04070 */
[----:B------:R-:W-:Y:S02]  /*1f70*/  @P1 LOP3.LUT R15, R5, 0x80000000, RZ, 0x3c, !PT ;  /* 0x80000000050f1812 */ /* 0x000fe400078e3cff */
[----:B------:R-:W-:-:S03]  /*1f80*/  @P1 LOP3.LUT R17, R7, 0x80000000, RZ, 0x3c, !PT ;  /* 0x8000000007111812 */ /* 0x000fc600078e3cff */
[----:B------:R-:W-:Y:S02]  /*1f90*/  @P1 IMAD.MOV.U32 R5, RZ, RZ, R15 ;  /* 0x000000ffff051224 */ /* 0x000fe400078e000f */
[----:B------:R-:W-:-:S04]  /*1fa0*/  @P1 IMAD.MOV.U32 R7, RZ, RZ, R17 ;  /* 0x000000ffff071224 */ /* 0x000fc800078e0011 */
[----:B------:R-:W-:Y:S05]  /*1fb0*/  @P0 BRA `(.L_x_49) ;  /* 0x0000000400000947 */ /* 0x000fea0003800000 */
[----:B------:R-:W-:Y:S01]  /*1fc0*/  LOP3.LUT R0, R8, 0xfffff, RZ, 0xc0, !PT ;  /* 0x000fffff08007812 */ /* 0x000fe200078ec0ff */
[----:B------:R-:W-:Y:S01]  /*1fd0*/  IMAD.MOV.U32 R16, RZ, RZ, RZ ;  /* 0x000000ffff107224 */ /* 0x000fe200078e00ff */
[----:B------:R-:W-:Y:S01]  /*1fe0*/  MOV R23, 0x3ed0ee25 ;  /* 0x3ed0ee2500177802 */ /* 0x000fe20000000f00 */
[----:B------:R-:W-:Y:S01]  /*1ff0*/  IMAD.MOV.U32 R22, RZ, RZ, -0x748574fc ;  /* 0x8b7a8b04ff167424 */ /* 0x000fe200078e00ff */
[----:B------:R-:W-:Y:S01]  /*2000*/  LOP3.LUT R15, R0, 0x3ff00000, RZ, 0xfc, !PT ;  /* 0x3ff00000000f7812 */ /* 0x000fe200078efcff */
[----:B------:R-:W-:Y:S01]  /*2010*/  UMOV UR6, 0x3ae80f1e ;  /* 0x3ae80f1e00067882 */ /* 0x000fe20000000000 */
[----:B------:R-:W-:Y:S01]  /*2020*/  UMOV UR7, 0x3eb1380b ;  /* 0x3eb1380b00077882 */ /* 0x000fe20000000000 */
[----:B------:R-:W-:Y:S01]  /*2030*/  LEA.HI R24, R8, R9, RZ, 0xc ;  /* 0x0000000908187211 */ /* 0x000fe200078f60ff */
[----:B------:R-:W-:Y:S01]  /*2040*/  IMAD.MOV.U32 R25, RZ, RZ, 0x43300000 ;  /* 0x43300000ff197424 */ /* 0x000fe200078e00ff */
[----:B------:R-:W-:Y:S01]  /*2050*/  ISETP.GE.U32.AND P0, PT, R15, 0x3ff6a09f, PT ;  /* 0x3ff6a09f0f00780c */ /* 0x000fe20003f06070 */
[----:B------:R-:W-:Y:S01]  /*2060*/  UMOV UR8, 0x80000000 ;  /* 0x8000000000087882 */ /* 0x000fe20000000000 */
[----:B------:R-:W-:-:S11]  /*2070*/  UMOV UR9, 0x43300000 ;  /* 0x4330000000097882 */ /* 0x000fd60000000000 */
[----:B------:R-:W-:Y:S01]  /*2080*/  @P0 IADD3 R13, PT, PT, R15, -0x100000, RZ ;  /* 0xfff000000f0d0810 */ /* 0x000fe20007ffe0ff */
[----:B------:R-:W-:-:S04]  /*2090*/  @P0 VIADD R24, R24, 0x1 ;  /* 0x0000000118180836 */ /* 0x000fc80000000000 */
[----:B------:R-:W-:Y:S01]  /*20a0*/  @P0 IMAD.MOV.U32 R15, RZ, RZ, R13 ;  /* 0x000000ffff0f0224 */ /* 0x000fe200078e000d */
[----:B------:R-:W-:-:S05]  /*20b0*/  LOP3.LUT R24, R24, 0x80000000, RZ, 0x3c, !PT ;  /* 0x8000000018187812 */ /* 0x000fca00078e3cff */
[----:B------:R-:W-:-:S06]  /*20c0*/  DADD R20, R14, 1 ;  /* 0x3ff000000e147429 */ /* 0x000fcc0000000000 */
[----:B------:R-:W0:Y:S02]  /*20d0*/  MUFU.RCP64H R17, R21 ;  /* 0x0000001500117308 */ /* 0x000e240000001800 */
[----:B0-----:R-:W-:-:S08]  /*20e0*/  DFMA R12, -R20, R16, 1 ;  /* 0x3ff00000140c742b */ /* 0x001fd00000000110 */
[----:B------:R-:W-:Y:S02]  /*20f0*/  DFMA R18, R12, R12, R12 ;  /* 0x0000000c0c12722b */ /* 0x000fe4000000000c */
[----:B------:R-:W-:-:S06]  /*2100*/  DADD R12, R14, -1 ;  /* 0xbff000000e0c7429 */ /* 0x000fcc0000000000 */
[----:B------:R-:W-:-:S08]  /*2110*/  DFMA R14, R16, R18, R16 ;  /* 0x00000012100e722b */ /* 0x000fd00000000010 */
[----:B------:R-:W-:-:S08]  /*2120*/  DMUL R16, R12, R14 ;  /* 0x0000000e0c107228 */ /* 0x000fd00000000000 */
[----:B------:R-:W-:-:S08]  /*2130*/  DFMA R16, R12, R14, R16 ;  /* 0x0000000e0c10722b */ /* 0x000fd00000000010 */
[----:B------:R-:W-:Y:S02]  /*2140*/  DMUL R18, R16, R16 ;  /* 0x0000001010127228 */ /* 0x000fe40000000000 */
[----:B------:R-:W-:-:S06]  /*2150*/  DADD R8, R12, -R16 ;  /* 0x000000000c087229 */ /* 0x000fcc0000000810 */
[----:B------:R-:W-:Y:S01]  /*2160*/  DFMA R20, R18, UR6, R22 ;  /* 0x0000000612147c2b */ /* 0x000fe20008000016 */
[----:B------:R-:W-:Y:S01]  /*2170*/  UMOV UR6, 0x9f02676f ;  /* 0x9f02676f00067882 */ /* 0x000fe20000000000 */
[----:B------:R-:W-:Y:S01]  /*2180*/  UMOV UR7, 0x3ef3b266 ;  /* 0x3ef3b26600077882 */ /* 0x000fe20000000000 */
[----:B------:R-:W-:Y:S02]  /*2190*/  DADD R22, R8, R8 ;  /* 0x0000000008167229 */ /* 0x000fe40000000008 */
[----:B------:R-:W-:Y:S01]  /*21a0*/  DADD R8, R24, -UR8 ;  /* 0x8000000818087e29 */ /* 0x000fe20008000000 */
[----:B------:R-:W-:Y:S01]  /*21b0*/  UMOV UR8, 0xfefa39ef ;  /* 0xfefa39ef00087882 */ /* 0x000fe20000000000 */
[----:B------:R-:W-:Y:S01]  /*21c0*/  UMOV UR9, 0x3fe62e42 ;  /* 0x3fe62e4200097882 */ /* 0x000fe20000000000 */
[----:B------:R-:W-:Y:S01]  /*21d0*/  DFMA R20, R18, R20, UR6 ;  /* 0x0000000612147e2b */ /* 0x000fe20008000014 */
[----:B------:R-:W-:Y:S01]  /*21e0*/  UMOV UR6, 0xa9ab0956 ;  /* 0xa9ab095600067882 */ /* 0x000fe20000000000 */
[----:B------:R-:W-:Y:S01]  /*21f0*/  UMOV UR7, 0x3f1745cb ;  /* 0x3f1745cb00077882 */ /* 0x000fe20000000000 */
[----:B------:R-:W-:-:S02]  /*2200*/  DFMA R24, R12, -R16, R22 ;  /* 0x800000100c18722b */ /* 0x000fc40000000016 */
[----:B------:R-:W-:-:S03]  /*2210*/  DFMA R12, R8, UR8, R16 ;  /* 0x00000008080c7c2b */ /* 0x000fc60008000010 */
[----:B------:R-:W-:Y:S01]  /*2220*/  DFMA R20, R18, R20, UR6 ;  /* 0x0000000612147e2b */ /* 0x000fe20008000014 */
[----:B------:R-:W-:Y:S01]  /*2230*/  UMOV UR6, 0x2d1b5154 ;  /* 0x2d1b515400067882 */ /* 0x000fe20000000000 */
[----:B------:R-:W-:Y:S01]  /*2240*/  UMOV UR7, 0x3f3c71c7 ;  /* 0x3f3c71c700077882 */ /* 0x000fe20000000000 */
[----:B------:R-:W-:-:S05]  /*2250*/  DMUL R24, R14, R24 ;  /* 0x000000180e187228 */ /* 0x000fca0000000000 */
[----:B------:R-:W-:Y:S01]  /*2260*/  DFMA R20, R18, R20, UR6 ;  /* 0x0000000612147e2b */ /* 0x000fe20008000014 */
[----:B------:R-:W-:Y:S01]  /*2270*/  UMOV UR6, 0x923be72d ;  /* 0x923be72d00067882 */ /* 0x000fe20000000000 */
[----:B------:R-:W-:-:S06]  /*2280*/  UMOV UR7, 0x3f624924 ;  /* 0x3f62492400077882 */ /* 0x000fcc0000000000 */
        /* <DEDUP_REMOVED lines=8> */
[----:B------:R-:W-:Y:S02]  /*2310*/  UMOV UR7, 0x3fe62e42 ;  /* 0x3fe62e4200077882 */ /* 0x000fe40000000000 */
[----:B------:R-:W-:Y:S01]  /*2320*/  DFMA R20, R8, -UR6, R12 ;  /* 0x8000000608147c2b */ /* 0x000fe2000800000c */
[----:B------:R-:W-:Y:S01]  /*2330*/  UMOV UR6, 0x3b39803f ;  /* 0x3b39803f00067882 */ /* 0x000fe20000000000 */
[----:B------:R-:W-:Y:S02]  /*2340*/  UMOV UR7, 0x3c7abc9e ;  /* 0x3c7abc9e00077882 */ /* 0x000fe40000000000 */
[----:B------:R-:W-:-:S04]  /*2350*/  DMUL R22, R18, R22 ;  /* 0x0000001612167228 */ /* 0x000fc80000000000 */
[----:B------:R-:W-:-:S04]  /*2360*/  DADD R20, -R16, R20 ;  /* 0x0000000010147229 */ /* 0x000fc80000000114 */
[----:B------:R-:W-:-:S08]  /*2370*/  DFMA R22, R16, R22, R24 ;  /* 0x000000161016722b */ /* 0x000fd00000000018 */
[----:B------:R-:W-:-:S08]  /*2380*/  DADD R20, R22, -R20 ;  /* 0x0000000016147229 */ /* 0x000fd00000000814 */
[----:B------:R-:W-:-:S08]  /*2390*/  DFMA R20, R8, UR6, R20 ;  /* 0x0000000608147c2b */ /* 0x000fd00008000014 */
[----:B------:R-:W-:Y:S01]  /*23a0*/  DADD R8, R12, R20 ;  /* 0x000000000c087229 */ /* 0x000fe20000000014 */
[----:B------:R-:W-:Y:S10]  /*23b0*/  BRA `(.L_x_50) ;  /* 0x0000000000187947 */ /* 0x000ff40003800000 */
.L_x_49:
[----:B------:R-:W-:Y:S01]  /*23c0*/  IMAD.MOV.U32 R8, RZ, RZ, 0x0 ;  /* 0x00000000ff087424 */ /* 0x000fe200078e00ff */
[----:B------:R-:W-:Y:S02]  /*23d0*/  MOV R9, 0x7ff00000 ;  /* 0x7ff0000000097802 */ /* 0x000fe40000000f00 */
[----:B------:R-:W-:-:S04]  /*23e0*/  LOP3.LUT P0, RZ, R13, 0x7fffffff, RZ, 0xc0, !PT ;  /* 0x7fffffff0dff7812 */ /* 0x000fc8000780c0ff */
[----:B------:R-:W-:-:S10]  /*23f0*/  DFMA R8, R12, R8, +INF ;  /* 0x7ff000000c08742b */ /* 0x000fd40000000008 */
[----:B------:R-:W-:Y:S02]  /*2400*/  FSEL R8, R8, RZ, P0 ;  /* 0x000000ff08087208 */ /* 0x000fe40000000000 */
[----:B------:R-:W-:-:S07]  /*2410*/  FSEL R9, R9, -QNAN , P0 ;  /* 0xfff0000009097808 */ /* 0x000fce0000000000 */
.L_x_50:
[----:B------:R-:W-:Y:S05]  /*2420*/  BSYNC.RECONVERGENT B0 ;  /* 0x0000000000007941 */ /* 0x000fea0003800200 */
.L_x_48:
[----:B------:R-:W-:Y:S01]  /*2430*/  DMUL R8, R8, -2 ;  /* 0xc000000008087828 */ /* 0x000fe20000000000 */
[----:B------:R-:W-:Y:S01]  /*2440*/  IMAD.MOV.U32 R16, RZ, RZ, 0x0 ;  /* 0x00000000ff107424 */ /* 0x000fe200078e00ff */
[----:B------:R-:W-:Y:S01]  /*2450*/  BSSY.RECONVERGENT B0, `(.L_x_51) ;  /* 0x0000012000007945 */ /* 0x000fe20003800200 */
[----:B------:R-:W-:-:S03]  /*2460*/  IMAD.MOV.U32 R17, RZ, RZ, 0x3fd80000 ;  /* 0x3fd80000ff117424 */ /* 0x000fc600078e00ff */
[----:B------:R-:W0:Y:S04]  /*2470*/  MUFU.RSQ64H R13, R9 ;  /* 0x00000009000d7308 */ /* 0x000e280000001c00 */
[----:B------:R-:W-:-:S05]  /*2480*/  VIADD R12, R9, 0xfcb00000 ;  /* 0xfcb00000090c7836 */ /* 0x000fca0000000000 */
[----:B------:R-:W-:Y:S01]  /*2490*/  ISETP.GE.U32.AND P0, PT, R12, 0x7ca00000, PT ;  /* 0x7ca000000c00780c */ /* 0x000fe20003f06070 */
[----:B0-----:R-:W-:-:S08]  /*24a0*/  DMUL R14, R12, R12 ;  /* 0x0000000c0c0e7228 */ /* 0x001fd00000000000 */
[----:B------:R-:W-:-:S08]  /*24b0*/  DFMA R14, R8, -R14, 1 ;  /* 0x3ff00000080e742b */ /* 0x000fd0000000080e */
[----:B------:R-:W-:Y:S02]  /*24c0*/  DFMA R16, R14, R16, 0.5 ;  /* 0x3fe000000e10742b */ /* 0x000fe40000000010 */
[----:B------:R-:W-:-:S08]  /*24d0*/  DMUL R14, R12, R14 ;  /* 0x0000000e0c0e7228 */ /* 0x000fd00000000000 */
[----:B------:R-:W-:-:S08]  /*24e0*/  DFMA R22, R16, R14, R12 ;  /* 0x0000000e1016722b */ /* 0x000fd0000000000c */
[----:B------:R-:W-:Y:S02]  /*24f0*/  DMUL R16, R8, R22 ;  /* 0x0000001608107228 */ /* 0x000fe40000000000 */
[----:B------:R-:W-:Y:S01]  /*2500*/  IADD3 R21, PT, PT, R23, -0x100000, RZ ;  /* 0xfff0000017157810 */ /* 0x000fe20007ffe0ff */
[----:B------:R-:W-:-:S05]  /*2510*/  IMAD.MOV.U32 R20, RZ, RZ, R22 ;  /* 0x000000ffff147224 */ /* 0x000fca00078e0016 */
[----:B------:R-:W-:-:S08]  /*2520*/  DFMA R18, R16, -R16, R8 ;  /* 0x800000101012722b */ /* 0x000fd00000000008 */
[----:B------:R-:W-:Y:S01]  /*2530*/  DFMA R14, R18, R20, R16 ;  /* 0x00000014120e722b */ /* 0x000fe20000000010 */
[----:B------:R-:W-:Y:S10]  /*2540*/  @!P0 BRA `(.L_x_52) ;  /* 0x0000000000088947 */ /* 0x000ff40003800000 */
[----:B------:R-:W-:-:S07]  /*2550*/  MOV R0, 0x2570 ;  /* 0x0000257000007802 */ /* 0x000fce0000000f00 */
[----:B------:R-:W-:Y:S05]  /*2560*/  CALL.REL.NOINC `($__internal_4_$__cuda_sm20_dsqrt_rn_f64_mediumpath_v1) ;  /* 0x00000008001c7944 */ /* 0x000fea0003c00000 */
.L_x_52:
[----:B------:R-:W-:Y:S05]  /*2570*/  BSYNC.RECONVERGENT B0 ;  /* 0x0000000000007941 */ /* 0x000fea0003800200 */
.L_x_51:
[----:B------:R-:W0:Y:S01]  /*2580*/  LDC.64 R8, c[0x0][0x398] ;  /* 0x0000e600ff087b82 */ /* 0x000e220000000a00 */
[----:B------:R-:W-:Y:S01]  /*2590*/  SHF.L.U64.HI R13, R3, 0x1, R2 ;  /* 0x00000001030d7819 */ /* 0x000fe20000010202 */
[C---:B------:R-:W-:Y:S02]  /*25a0*/  DMUL R6, R14.reuse, R6 ;  /* 0x000000060e067228 */ /* 0x040fe40000000000 */
[----:B------:R-:W-:Y:S01]  /*25b0*/  DMUL R4, R14, R4 ;  /* 0x000000040e047228 */ /* 0x000fe20000000000 */
[----:B0-----:R-:W-:Y:S02]  /*25c0*/  LEA.HI R0, P0, R9, R8, RZ, 0x1 ;  /* 0x0000000809007211 */ /* 0x001fe400078108ff */
[----:B------:R-:W-:-:S03]  /*25d0*/  LOP3.LUT R12, R8, 0x1, RZ, 0xc0, !PT ;  /* 0x00000001080c7812 */ /* 0x000fc600078ec0ff */
[----:B------:R-:W-:Y:S01]  /*25e0*/  IMAD.X R17, RZ, RZ, R9, P0 ;  /* 0x000000ffff117224 */ /* 0x000fe200000e0609 */
[----:B------:R-:W-:Y:S01]  /*25f0*/  ISETP.EQ.U32.AND P1, PT, R12, 0x1, PT ;  /* 0x000000010c00780c */ /* 0x000fe20003f22070 */
[----:B------:R-:W-:-:S03]  /*2600*/  IMAD.SHL.U32 R12, R3, 0x2, RZ ;  /* 0x00000002030c7824 */ /* 0x000fc600078e00ff */
[--C-:B------:R-:W-:Y:S02]  /*2610*/  SHF.R.S64 R0, R0, 0x1, R17.reuse ;  /* 0x0000000100007819 */ /* 0x100fe40000001011 */
[----:B------:R-:W-:Y:S02]  /*2620*/  SHF.R.S32.HI R17, RZ, 0x1, R17 ;  /* 0x00000001ff117819 */ /* 0x000fe40000011411 */
[----:B------:R-:W-:Y:S01]  /*2630*/  ISETP.GE.U32.AND P0, PT, R3, R0, PT ;  /* 0x000000000300720c */ /* 0x000fe20003f06070 */
[----:B------:R-:W-:-:S03]  /*2640*/  IMAD R0, R11, R8, RZ ;  /* 0x000000080b007224 */ /* 0x000fc600078e02ff */
[----:B------:R-:W-:Y:S01]  /*2650*/  ISETP.GE.AND.EX P0, PT, R2, R17, PT, P0 ;  /* 0x000000110200720c */ /* 0x000fe20003f06300 */
[----:B------:R-:W-:-:S03]  /*2660*/  IMAD.WIDE.U32 R2, R10, R8, R12 ;  /* 0x000000080a027225 */ /* 0x000fc600078e000c */
[----:B------:R-:W-:Y:S01]  /*2670*/  ISETP.EQ.U32.OR.EX P0, PT, RZ, RZ, P0, P1 ;  /* 0x000000ffff00720c */ /* 0x000fe20000702510 */
[----:B------:R-:W-:-:S05]  /*2680*/  IMAD R11, R10, R9, R0 ;  /* 0x000000090a0b7224 */ /* 0x000fca00078e0200 */
[----:B------:R-:W-:-:S07]  /*2690*/  IADD3 R17, PT, PT, R3, R11, RZ ;  /* 0x0000000b03117210 */ /* 0x000fce0007ffe0ff */
[----:B------:R-:W-:Y:S05]  /*26a0*/  @P0 BRA `(.L_x_53) ;  /* 0x0000000000340947 */ /* 0x000fea0003800000 */
[----:B------:R-:W0:Y:S01]  /*26b0*/  LDC.64 R8, c[0x0][0x3a8] ;  /* 0x0000ea00ff087b82 */ /* 0x000e220000000a00 */
[----:B------:R-:W0:Y:S01]  /*26c0*/  LDCU.64 UR6, c[0x0][0x3b0] ;  /* 0x00007600ff0677ac */ /* 0x000e220008000a00 */
[----:B------:R-:W1:Y:S01]  /*26d0*/  LDCU.64 UR8, c[0x0][0x380] ;  /* 0x00007000ff0877ac */ /* 0x000e620008000a00 */
[--C-:B0-----:R-:W-:Y:S02]  /*26e0*/  DFMA R6, R6, UR6, R8.reuse ;  /* 0x0000000606067c2b */ /* 0x101fe40008000008 */
[----:B------:R-:W-:Y:S01]  /*26f0*/  DFMA R4, R4, UR6, R8 ;  /* 0x0000000604047c2b */ /* 0x000fe20008000008 */
[----:B-1----:R-:W-:-:S04]  /*2700*/  LEA R8, P0, R2, UR8, 0x3 ;  /* 0x0000000802087c11 */ /* 0x002fc8000f8018ff */
[----:B------:R-:W-:-:S03]  /*2710*/  LEA.HI.X R9, R2, UR9, R17, 0x3, P0 ;  /* 0x0000000902097c11 */ /* 0x000fc600080f1c11 */
[----:B------:R-:W-:Y:S02]  /*2720*/  IMAD.MOV.U32 R12, RZ, RZ, R6 ;  /* 0x000000ffff0c7224 */ /* 0x000fe400078e0006 */
[----:B------:R-:W-:Y:S01]  /*2730*/  IMAD.MOV.U32 R13, RZ, RZ, R7 ;  /* 0x000000ffff0d7224 */ /* 0x000fe200078e0007 */
[----:B------:R-:W-:Y:S01]  /*2740*/  MOV R15, R5 ;  /* 0x00000005000f7202 */ /* 0x000fe20000000f00 */
[----:B------:R-:W-:-:S05]  /*2750*/  IMAD.MOV.U32 R14, RZ, RZ, R4 ;  /* 0x000000ffff0e7224 */ /* 0x000fca00078e0004 */
[----:B------:R-:W-:Y:S01]  /*2760*/  STG.E.128 desc[UR4][R8.64], R12 ;  /* 0x0000000c08007986 */ /* 0x000fe2000c101d04 */
[----:B------:R-:W-:Y:S05]  /*2770*/  EXIT ;  /* 0x000000000000794d */ /* 0x000fea0003800000 */
.L_x_53:
[----:B------:R-:W-:-:S04]  /*2780*/  ISETP.GE.U32.AND P0, PT, R12, R8, PT ;  /* 0x000000080c00720c */ /* 0x000fc80003f06070 */
[----:B------:R-:W-:-:S13]  /*2790*/  ISETP.GE.AND.EX P0, PT, R13, R9, PT, P0 ;  /* 0x000000090d00720c */ /* 0x000fda0003f06300 */
[----:B------:R-:W-:Y:S05]  /*27a0*/  @P0 EXIT ;  /* 0x000000000000094d */ /* 0x000fea0003800000 */
[----:B------:R-:W0:Y:S01]  /*27b0*/  LDC.64 R10, c[0x0][0x3b0] ;  /* 0x0000ec00ff0a7b82 */ /* 0x000e220000000a00 */
[----:B------:R-:W1:Y:S01]  /*27c0*/  LDCU.64 UR6, c[0x0][0x380] ;  /* 0x00007000ff0677ac */ /* 0x000e620008000a00 */
[----:B------:R-:W-:-:S04]  /*27d0*/  IADD3 R3, P1, PT, R12, 0x1, RZ ;  /* 0x000000010c037810 */ /* 0x000fc80007f3e0ff */
[----:B------:R-:W-:Y:S01]  /*27e0*/  ISETP.GE.U32.AND P0, PT, R3, R8, PT ;  /* 0x000000080300720c */ /* 0x000fe20003f06070 */
[----:B------:R-:W-:Y:S01]  /*27f0*/  IMAD.X R12, RZ, RZ, R13, P1 ;  /* 0x000000ffff0c7224 */ /* 0x000fe200008e060d */
[----:B------:R-:W0:Y:S04]  /*2800*/  LDC.64 R14, c[0x0][0x3a8] ;  /* 0x0000ea00ff0e7b82 */ /* 0x000e280000000a00 */
[----:B------:R-:W-:Y:S02]  /*2810*/  ISETP.GE.U32.AND.EX P0, PT, R12, R9, PT, P0 ;  /* 0x000000090c00720c */ /* 0x000fe40003f06100 */
[----:B-1----:R-:W-:-:S04]  /*2820*/  LEA R8, P1, R2, UR6, 0x3 ;  /* 0x0000000602087c11 */ /* 0x002fc8000f8218ff */
[----:B------:R-:W-:Y:S01]  /*2830*/  LEA.HI.X R9, R2, UR7, R17, 0x3, P1 ;  /* 0x0000000702097c11 */ /* 0x000fe200088f1c11 */
[----:B0-----:R-:W-:-:S07]  /*2840*/  DFMA R6, R6, R10, R14 ;  /* 0x0000000a0606722b */ /* 0x001fce000000000e */
[----:B------:R0:W-:Y:S01]  /*2850*/  STG.E.64 desc[UR4][R8.64], R6 ;  /* 0x0000000608007986 */ /* 0x0001e2000c101b04 */
[----:B------:R-:W-:Y:S05]  /*2860*/  @P0 EXIT ;  /* 0x000000000000094d */ /* 0x000fea0003800000 */
[----:B------:R-:W-:-:S07]  /*2870*/  DFMA R4, R4, R10, R14 ;  /* 0x0000000a0404722b */ /* 0x000fce000000000e */
[----:B------:R-:W-:Y:S01]  /*2880*/  STG.E.64 desc[UR4][R8.64+0x8], R4 ;  /* 0x0000080408007986 */ /* 0x000fe2000c101b04 */
[----:B------:R-:W-:Y:S05]  /*2890*/  EXIT ;  /* 0x000000000000794d */ /* 0x000fea0003800000 */
        .weak           $__internal_3_$__cuda_sm20_div_s64
        .type           $__internal_3_$__cuda_sm20_div_s64,@function
        .size           $__internal_3_$__cuda_sm20_div_s64,($__internal_4_$__cuda_sm20_dsqrt_rn_f64_mediumpath_v1 - $__internal_3_$__cuda_sm20_div_s64)
$__internal_3_$__cuda_sm20_div_s64:
        /* <DEDUP_REMOVED lines=8> */
[----:B0-----:R-:W-:-:S06]  /*2920*/  VIADD R2, R8, 0x1ffffffe ;  /* 0x1ffffffe08027836 */ /* 0x001fcc0000000000 */
        /* <DEDUP_REMOVED lines=12> */
[----:B------:R-:W-:Y:S01]  /*29f0*/  IADD3 R7, P2, PT, R13, R6, RZ ;  /* 0x000000060d077210 */ /* 0x000fe20007f5e0ff */
[----:B------:R-:W-:Y:S01]  /*2a00*/  IMAD.X R6, R11, 0x1, R3, P0 ;  /* 0x000000010b067824 */ /* 0x000fe200000e0603 */
[----:B------:R-:W-:-:S03]  /*2a10*/  IADD3 R11, P4, PT, RZ, -R4, RZ ;  /* 0x80000004ff0b7210 */ /* 0x000fc60007f9e0ff */
[----:B------:R-:W-:Y:S01]  /*2a20*/  IMAD.WIDE.U32 R2, R7, UR4, RZ ;  /* 0x0000000407027c25 */ /* 0x000fe2000f8e00ff */
[----:B------:R-:W-:Y:S02]  /*2a30*/  IADD3.X R9, PT, PT, RZ, RZ, R6, P2, P1 ;  /* 0x000000ffff097210 */ /* 0x000fe400017e2406 */
[----:B------:R-:W-:Y:S01]  /*2a40*/  SEL R11, R11, R4, !P3 ;  /* 0x000000040b0b7207 */ /* 0x000fe20005800000 */
[----:B------:R-:W-:Y:S01]  /*2a50*/  IMAD R6, R7, UR5, R3 ;  /* 0x0000000507067c24 */ /* 0x000fe2000f8e0203 */
[----:B------:R-:W-:-:S03]  /*2a60*/  IADD3 R3, P0, PT, RZ, -R2, RZ ;  /* 0x80000002ff037210 */ /* 0x000fc60007f1e0ff */
[----:B------:R-:W-:Y:S02]  /*2a70*/  IMAD R2, R9, UR4, R6 ;  /* 0x0000000409027c24 */ /* 0x000fe4000f8e0206 */
[----:B------:R-:W-:-:S04]  /*2a80*/  IMAD.HI.U32 R6, R7, R3, RZ ;  /* 0x0000000307067227 */ /* 0x000fc800078e00ff */
[----:B------:R-:W-:-:S04]  /*2a90*/  IMAD.X R2, RZ, RZ, ~R2, P0 ;  /* 0x000000ffff027224 */ /* 0x000fc800000e0e02 */
[----:B------:R-:W-:-:S04]  /*2aa0*/  IMAD.WIDE.U32 R6, P0, R7, R2, R6 ;  /* 0x0000000207067225 */ /* 0x000fc80007800006 */
[----:B------:R-:W-:-:S04]  /*2ab0*/  IMAD.HI.U32 R7, P1, R9, R3, R6 ;  /* 0x0000000309077227 */ /* 0x000fc80007820006 */
[CC--:B------:R-:W-:Y:S02]  /*2ac0*/  IMAD R6, R9.reuse, R2.reuse, RZ ;  /* 0x0000000209067224 */ /* 0x0c0fe400078e02ff */
[----:B------:R-:W-:-:S03]  /*2ad0*/  IMAD.HI.U32 R2, R9, R2, RZ ;  /* 0x0000000209027227 */ /* 0x000fc600078e00ff */
[----:B------:R-:W-:Y:S01]  /*2ae0*/  IADD3 R7, P2, PT, R6, R7, RZ ;  /* 0x0000000706077210 */ /* 0x000fe20007f5e0ff */
[----:B------:R-:W-:Y:S01]  /*2af0*/  IMAD.X R3, RZ, RZ, ~R5, P4 ;  /* 0x000000ffff037224 */ /* 0x000fe200020e0e05 */
[----:B------:R-:W-:-:S03]  /*2b00*/  IADD3.X R9, PT, PT, R2, R9, RZ, P0, !PT ;  /* 0x0000000902097210 */ /* 0x000fc600007fe4ff */
[----:B------:R-:W-:Y:S01]  /*2b10*/  IMAD.HI.U32 R2, R7, R11, RZ ;  /* 0x0000000b07027227 */ /* 0x000fe200078e00ff */
[----:B------:R-:W-:Y:S02]  /*2b20*/  SEL R10, R3, R5, !P3 ;  /* 0x00000005030a7207 */ /* 0x000fe40005800000 */
[----:B------:R-:W-:Y:S01]  /*2b30*/  IADD3.X R9, PT, PT, RZ, RZ, R9, P2, P1 ;  /* 0x000000ffff097210 */ /* 0x000fe200017e2409 */
[----:B------:R-:W-:Y:S02]  /*2b40*/  IMAD.MOV.U32 R3, RZ, RZ, RZ ;  /* 0x000000ffff037224 */ /* 0x000fe400078e00ff */
[----:B------:R-:W-:-:S04]  /*2b50*/  IMAD.WIDE.U32 R2, R7, R10, R2 ;  /* 0x0000000a07027225 */ /* 0x000fc800078e0002 */
[C---:B------:R-:W-:Y:S02]  /*2b60*/  IMAD R7, R9.reuse, R10, RZ ;  /* 0x0000000a09077224 */ /* 0x040fe400078e02ff */
[----:B------:R-:W-:-:S04]  /*2b70*/  IMAD.HI.U32 R2, P0, R9, R11, R2 ;  /* 0x0000000b09027227 */ /* 0x000fc80007800002 */
[----:B------:R-:W-:Y:S01]  /*2b80*/  IMAD.HI.U32 R6, R9, R10, RZ ;  /* 0x0000000a09067227 */ /* 0x000fe200078e00ff */
[----:B------:R-:W-:-:S03]  /*2b90*/  IADD3 R7, P1, PT, R7, R2, RZ ;  /* 0x0000000207077210 */ /* 0x000fc60007f3e0ff */
[----:B------:R-:W-:Y:S02]  /*2ba0*/  IMAD.X R6, RZ, RZ, R6, P0 ;  /* 0x000000ffff067224 */ /* 0x000fe400000e0606 */
[----:B------:R-:W-:-:S04]  /*2bb0*/  IMAD.WIDE.U32 R2, R7, UR4, RZ ;  /* 0x0000000407027c25 */ /* 0x000fc8000f8e00ff */
[----:B------:R-:W-:Y:S01]  /*2bc0*/  IMAD.X R6, RZ, RZ, R6, P1 ;  /* 0x000000ffff067224 */ /* 0x000fe200008e0606 */
[----:B------:R-:W-:Y:S01]  /*2bd0*/  IADD3 R11, P1, PT, -R2, R11, RZ ;  /* 0x0000000b020b7210 */ /* 0x000fe20007f3e1ff */
[C---:B------:R-:W-:Y:S01]  /*2be0*/  IMAD R3, R7.reuse, UR5, R3 ;  /* 0x0000000507037c24 */ /* 0x040fe2000f8e0203 */
[----:B------:R-:W-:Y:S02]  /*2bf0*/  IADD3 R2, P2, PT, R7, 0x1, RZ ;  /* 0x0000000107027810 */ /* 0x000fe40007f5e0ff */
[----:B------:R-:W-:Y:S01]  /*2c00*/  ISETP.GE.U32.AND P0, PT, R11, UR4, PT ;  /* 0x000000040b007c0c */ /* 0x000fe2000bf06070 */
[----:B------:R-:W-:-:S05]  /*2c10*/  IMAD R3, R6, UR4, R3 ;  /* 0x0000000406037c24 */ /* 0x000fca000f8e0203 */
[----:B------:R-:W-:Y:S01]  /*2c20*/  IADD3.X R10, PT, PT, ~R3, R10, RZ, P1, !PT ;  /* 0x0000000a030a7210 */ /* 0x000fe20000ffe5ff */
[----:B------:R-:W-:Y:S01]  /*2c30*/  IMAD.X R3, RZ, RZ, R6, P2 ;  /* 0x000000ffff037224 */ /* 0x000fe200010e0606 */
[----:B------:R-:W-:Y:S02]  /*2c40*/  IADD3 R8, P1, PT, R11, -UR4, RZ ;  /* 0x800000040b087c10 */ /* 0x000fe4000ff3e0ff */
[C---:B------:R-:W-:Y:S02]  /*2c50*/  ISETP.GE.U32.AND.EX P0, PT, R10.reuse, UR5, PT, P0 ;  /* 0x000000050a007c0c */ /* 0x040fe4000bf06100 */
[----:B------:R-:W-:Y:S02]  /*2c60*/  IADD3.X R9, PT, PT, R10, ~UR5, RZ, P1, !PT ;  /* 0x800000050a097c10 */ /* 0x000fe40008ffe4ff */
[----:B------:R-:W-:Y:S02]  /*2c70*/  SEL R8, R8, R11, P0 ;  /* 0x0000000b08087207 */ /* 0x000fe40000000000 */
[----:B------:R-:W-:-:S02]  /*2c80*/  SEL R7, R2, R7, P0 ;  /* 0x0000000702077207 */ /* 0x000fc40000000000 */
[----:B------:R-:W-:Y:S02]  /*2c90*/  SEL R9, R9, R10, P0 ;  /* 0x0000000a09097207 */ /* 0x000fe40000000000 */
[----:B------:R-:W-:Y:S02]  /*2ca0*/  ISETP.GE.U32.AND P1, PT, R8, UR4, PT ;  /* 0x0000000408007c0c */ /* 0x000fe4000bf26070 */
[----:B------:R-:W-:Y:S02]  /*2cb0*/  SEL R6, R3, R6, P0 ;  /* 0x0000000603067207 */ /* 0x000fe40000000000 */
[----:B------:R-:W-:Y:S02]  /*2cc0*/  IADD3 R10, P2, PT, R7, 0x1, RZ ;  /* 0x00000001070a7810 */ /* 0x000fe40007f5e0ff */
[----:B------:R-:W-:Y:S02]  /*2cd0*/  ISETP.GE.U32.AND.EX P0, PT, R9, UR5, PT, P1 ;  /* 0x0000000509007c0c */ /* 0x000fe4000bf06110 */
[----:B------:R-:W-:Y:S01]  /*2ce0*/  LOP3.LUT R2, R5, UR10, RZ, 0x3c, !PT ;  /* 0x0000000a05027c12 */ /* 0x000fe2000f8e3cff */
[----:B------:R-:W-:Y:S01]  /*2cf0*/  IMAD.X R11, RZ, RZ, R6, P2 ;  /* 0x000000ffff0b7224 */ /* 0x000fe200010e0606 */
[----:B------:R-:W-:-:S02]  /*2d00*/  SEL R10, R10, R7, P0 ;  /* 0x000000070a0a7207 */ /* 0x000fc40000000000 */
[----:B------:R-:W-:Y:S02]  /*2d10*/  ISETP.GE.AND P1, PT, R2, RZ, PT ;  /* 0x000000ff0200720c */ /* 0x000fe40003f26270 */
[----:B------:R-:W-:Y:S02]  /*2d20*/  SEL R11, R11, R6, P0 ;  /* 0x000000060b0b7207 */ /* 0x000fe40000000000 */
[-C--:B------:R-:W-:Y:S02]  /*2d30*/  IADD3 R3, P2, PT, RZ, -R10.reuse, RZ ;  /* 0x8000000aff037210 */ /* 0x080fe40007f5e0ff */
[----:B------:R-:W-:Y:S02]  /*2d40*/  ISETP.NE.U32.AND P0, PT, RZ, UR6, PT ;  /* 0x00000006ff007c0c */ /* 0x000fe4000bf05070 */
[----:B------:R-:W-:Y:S01]  /*2d50*/  SEL R10, R3, R10, !P1 ;  /* 0x0000000a030a7207 */ /* 0x000fe20004800000 */
[----:B------:R-:W-:Y:S01]  /*2d60*/  IMAD.X R2, RZ, RZ, ~R11, P2 ;  /* 0x000000ffff027224 */ /* 0x000fe200010e0e0b */
[----:B------:R-:W-:Y:S01]  /*2d70*/  ISETP.NE.AND.EX P0, PT, RZ, UR10, PT, P0 ;  /* 0x0000000aff007c0c */ /* 0x000fe2000bf05300 */
[----:B------:R-:W-:-:S03]  /*2d80*/  IMAD.MOV.U32 R3, RZ, RZ, 0x0 ;  /* 0x00000000ff037424 */ /* 0x000fc600078e00ff */
[----:B------:R-:W-:Y:S02]  /*2d90*/  SEL R11, R2, R11, !P1 ;  /* 0x0000000b020b7207 */ /* 0x000fe40004800000 */
[----:B------:R-:W-:Y:S02]  /*2da0*/  MOV R2, R0 ;  /* 0x0000000000027202 */ /* 0x000fe40000000f00 */
[----:B------:R-:W-:Y:S02]  /*2db0*/  SEL R10, R10, 0xffffffff, P0 ;  /* 0xffffffff0a0a7807 */ /* 0x000fe40000000000 */
[----:B------:R-:W-:Y:S01]  /*2dc0*/  SEL R11, R11, 0xffffffff, P0 ;  /* 0xffffffff0b0b7807 */ /* 0x000fe20000000000 */
[----:B------:R-:W-:Y:S06]  /*2dd0*/  RET.REL.NODEC R2 `(_ZN2at6native54_GLOBAL__N__f6d41790_21_PhiloxDistribution_cu_0636f2c123philox_multi_key_kernelIdZZZZNS0_20_philox_normal_cuda_ERNS_6TensorERKS3_ddENKUlvE_clEvENKUlvE_clEvENKUlvE_clEvEUlmmE_ZZZNS0_20_philox_normal_cuda_ES4_S6_ddENKS7_clEvENKS8_clEvEUldE_EEvPT_PKmllT0_T1_16OffsetCalculatorILi1EjLb0EE) ;  /* 0xffffffd002887950 */ /* 0x000fec0003c3ffff */
        .weak           $__internal_4_$__cuda_sm20_dsqrt_rn_f64_mediumpath_v1
        .type           $__internal_4_$__cuda_sm20_dsqrt_rn_f64_mediumpath_v1,@function
        .size           $__internal_4_$__cuda_sm20_dsqrt_rn_f64_mediumpath_v1,($_ZN2at6native54_GLOBAL__N__f6d41790_21_PhiloxDistribution_cu_0636f2c123philox_multi_key_kernelIdZZZZNS0_20_philox_normal_cuda_ERNS_6TensorERKS3_ddENKUlvE_clEvENKUlvE_clEvENKUlvE_clEvEUlmmE_ZZZNS0_20_philox_normal_cuda_ES4_S6_ddENKS7_clEvENKS8_clEvEUldE_EEvPT_PKmllT0_T1_16OffsetCalculatorILi1EjLb0EE$__internal_trig_reduction_slowpathd - $__internal_4_$__cuda_sm20_dsqrt_rn_f64_mediumpath_v1)
$__internal_4_$__cuda_sm20_dsqrt_rn_f64_mediumpath_v1:
[----:B------:R-:W-:Y:S01]  /*2de0*/  ISETP.GE.U32.AND P0, PT, R12, -0x3400000, PT ;  /* 0xfcc000000c00780c */ /* 0x000fe20003f06070 */
[----:B------:R-:W-:Y:S01]  /*2df0*/  BSSY.RECONVERGENT B1, `(.L_x_54) ;  /* 0x0000026000017945 */ /* 0x000fe20003800200 */
[----:B------:R-:W-:Y:S01]  /*2e00*/  IMAD.MOV.U32 R20, RZ, RZ, R22 ;  /* 0x000000ffff147224 */ /* 0x000fe200078e0016 */
[----:B------:R-:W-:Y:S01]  /*2e10*/  MOV R13, R19 ;  /* 0x00000013000d7202 */ /* 0x000fe20000000f00 */
[----:B------:R-:W-:-:S09]  /*2e20*/  IMAD.MOV.U32 R12, RZ, RZ, R18 ;  /* 0x000000ffff0c7224 */ /* 0x000fd200078e0012 */
[----:B------:R-:W-:Y:S05]  /*2e30*/  @!P0 BRA `(.L_x_55) ;  /* 0x0000000000208947 */ /* 0x000fea0003800000 */
[----:B------:R-:W-:-:S10]  /*2e40*/  DFMA.RM R12, R12, R20, R16 ;  /* 0x000000140c0c722b */ /* 0x000fd40000004010 */
[----:B------:R-:W-:-:S05]  /*2e50*/  IADD3 R14, P0, PT, R12, 0x1, RZ ;  /* 0x000000010c0e7810 */ /* 0x000fca0007f1e0ff */
[----:B------:R-:W-:-:S06]  /*2e60*/  IMAD.X R15, RZ, RZ, R13, P0 ;  /* 0x000000ffff0f7224 */ /* 0x000fcc00000e060d */
[----:B------:R-:W-:-:S08]  /*2e70*/  DFMA.RP R8, -R12, R14, R8 ;  /* 0x0000000e0c08722b */ /* 0x000fd00000008108 */
[----:B------:R-:W-:-:S06]  /*2e80*/  DSETP.GT.AND P0, PT, R8, RZ, PT ;  /* 0x000000ff0800722a */ /* 0x000fcc0003f04000 */
[----:B------:R-:W-:Y:S02]  /*2e90*/  FSEL R12, R14, R12, P0 ;  /* 0x0000000c0e0c7208 */ /* 0x000fe40000000000 */
[----:B------:R-:W-:Y:S01]  /*2ea0*/  FSEL R13, R15, R13, P0 ;  /* 0x0000000d0f0d7208 */ /* 0x000fe20000000000 */
[----:B------:R-:W-:Y:S06]  /*2eb0*/  BRA `(.L_x_56) ;  /* 0x0000000000647947 */ /* 0x000fec0003800000 */
.L_x_55:
[----:B------:R-:W-:-:S14]  /*2ec0*/  DSETP.NE.AND P0, PT, R8, RZ, PT ;  /* 0x000000ff0800722a */ /* 0x000fdc0003f05000 */
[----:B------:R-:W-:Y:S05]  /*2ed0*/  @!P0 BRA `(.L_x_57) ;  /* 0x0000000000588947 */ /* 0x000fea0003800000 */
[----:B------:R-:W-:-:S13]  /*2ee0*/  ISETP.GE.AND P0, PT, R9, RZ, PT ;  /* 0x000000ff0900720c */ /* 0x000fda0003f06270 */
[----:B------:R-:W-:Y:S02]  /*2ef0*/  @!P0 IMAD.MOV.U32 R12, RZ, RZ, 0x0 ;  /* 0x00000000ff0c8424 */ /* 0x000fe400078e00ff */
[----:B------:R-:W-:Y:S01]  /*2f00*/  @!P0 IMAD.MOV.U32 R13, RZ, RZ, -0x80000 ;  /* 0xfff80000ff0d8424 */ /* 0x000fe200078e00ff */
[----:B------:R-:W-:Y:S06]  /*2f10*/  @!P0 BRA `(.L_x_56) ;  /* 0x00000000004c8947 */ /* 0x000fec0003800000 */
[----:B------:R-:W-:-:S13]  /*2f20*/  ISETP.GT.AND P0, PT, R9, 0x7fefffff, PT ;  /* 0x7fefffff0900780c */ /* 0x000fda0003f04270 */
[----:B------:R-:W-:Y:S05]  /*2f30*/  @P0 BRA `(.L_x_57) ;  /* 0x0000000000400947 */ /* 0x000fea0003800000 */
[----:B------:R-:W-:Y:S01]  /*2f40*/  DMUL R8, R8, 8.11296384146066816958e+31 ;  /* 0x4690000008087828 */ /* 0x000fe20000000000 */
[----:B------:R-:W-:Y:S01]  /*2f50*/  MOV R12, RZ ;  /* 0x000000ff000c7202 */ /* 0x000fe20000000f00 */
[----:B------:R-:W-:Y:S02]  /*2f60*/  IMAD.MOV.U32 R16, RZ, RZ, 0x0 ;  /* 0x00000000ff107424 */ /* 0x000fe400078e00ff */
[----:B------:R-:W-:Y:S02]  /*2f70*/  IMAD.MOV.U32 R17, RZ, RZ, 0x3fd80000 ;  /* 0x3fd80000ff117424 */ /* 0x000fe400078e00ff */
[----:B------:R-:W0:Y:S02]  /*2f80*/  MUFU.RSQ64H R13, R9 ;  /* 0x00000009000d7308 */ /* 0x000e240000001c00 */
[----:B0-----:R-:W-:-:S08]  /*2f90*/  DMUL R14, R12, R12 ;  /* 0x0000000c0c0e7228 */ /* 0x001fd00000000000 */
[----:B------:R-:W-:-:S08]  /*2fa0*/  DFMA R14, R8, -R14, 1 ;  /* 0x3ff00000080e742b */ /* 0x000fd0000000080e */
[----:B------:R-:W-:Y:S02]  /*2fb0*/  DFMA R16, R14, R16, 0.5 ;  /* 0x3fe000000e10742b */ /* 0x000fe40000000010 */
[----:B------:R-:W-:-:S08]  /*2fc0*/  DMUL R14, R12, R14 ;  /* 0x0000000e0c0e7228 */ /* 0x000fd00000000000 */
[----:B------:R-:W-:-:S08]  /*2fd0*/  DFMA R14, R16, R14, R12 ;  /* 0x0000000e100e722b */ /* 0x000fd0000000000c */
[----:B------:R-:W-:Y:S02]  /*2fe0*/  DMUL R12, R8, R14 ;  /* 0x0000000e080c7228 */ /* 0x000fe40000000000 */
[----:B------:R-:W-:-:S06]  /*2ff0*/  VIADD R15, R15, 0xfff00000 ;  /* 0xfff000000f0f7836 */ /* 0x000fcc0000000000 */
[----:B------:R-:W-:-:S08]  /*3000*/  DFMA R16, R12, -R12, R8 ;  /* 0x8000000c0c10722b */ /* 0x000fd00000000008 */
[----:B------:R-:W-:-:S10]  /*3010*/  DFMA R12, R14, R16, R12 ;  /* 0x000000100e0c722b */ /* 0x000fd4000000000c */
[----:B------:R-:W-:Y:S01]  /*3020*/  IADD3 R13, PT, PT, R13, -0x3500000, RZ ;  /* 0xfcb000000d0d7810 */ /* 0x000fe20007ffe0ff */
[----:B------:R-:W-:Y:S06]  /*3030*/  BRA `(.L_x_56) ;  /* 0x0000000000047947 */ /* 0x000fec0003800000 */
.L_x_57:
[----:B------:R-:W-:-:S11]  /*3040*/  DADD R12, R8, R8 ;  /* 0x00000000080c7229 */ /* 0x000fd60000000008 */
.L_x_56:
[----:B------:R-:W-:Y:S05]  /*3050*/  BSYNC.RECONVERGENT B1 ;  /* 0x0000000000017941 */ /* 0x000fea0003800200 */
.L_x_54:
[----:B------:R-:W-:Y:S01]  /*3060*/  IMAD.MOV.U32 R8, RZ, RZ, R0 ;  /* 0x000000ffff087224 */ /* 0x000fe200078e0000 */
[----:B------:R-:W-:Y:S01]  /*3070*/  MOV R9, 0x0 ;  /* 0x0000000000097802 */ /* 0x000fe20000000f00 */
[----:B------:R-:W-:Y:S02]  /*3080*/  IMAD.MOV.U32 R14, RZ, RZ, R12 ;  /* 0x000000ffff0e7224 */ /* 0x000fe400078e000c */
[----:B------:R-:W-:Y:S01]  /*3090*/  IMAD.MOV.U32 R15, RZ, RZ, R13 ;  /* 0x000000ffff0f7224 */ /* 0x000fe200078e000d */
[----:B------:R-:W-:Y:S06]  /*30a0*/  RET.REL.NODEC R8 `(_ZN2at6native54_GLOBAL__N__f6d41790_21_PhiloxDistribution_cu_0636f2c123philox_multi_key_kernelIdZZZZNS0_20_philox_normal_cuda_ERNS_6TensorERKS3_ddENKUlvE_clEvENKUlvE_clEvENKUlvE_clEvEUlmmE_ZZZNS0_20_philox_normal_cuda_ES4_S6_ddENKS7_clEvENKS8_clEvEUldE_EEvPT_PKmllT0_T1_16OffsetCalculatorILi1EjLb0EE) ;  /* 0xffffffcc08d47950 */ /* 0x000fec0003c3ffff */
        .type           $_ZN2at6native54_GLOBAL__N__f6d41790_21_PhiloxDistribution_cu_0636f2c123philox_multi_key_kernelIdZZZZNS0_20_philox_normal_cuda_ERNS_6TensorERKS3_ddENKUlvE_clEvENKUlvE_clEvENKUlvE_clEvEUlmmE_ZZZNS0_20_philox_normal_cuda_ES4_S6_ddENKS7_clEvENKS8_clEvEUldE_EEvPT_PKmllT0_T1_16OffsetCalculatorILi1EjLb0EE$__internal_trig_reduction_slowpathd,@function
        .size           $_ZN2at6native54_GLOBAL__N__f6d41790_21_PhiloxDistribution_cu_0636f2c123philox_multi_key_kernelIdZZZZNS0_20_philox_normal_cuda_ERNS_6TensorERKS3_ddENKUlvE_clEvENKUlvE_clEvENKUlvE_clEvEUlmmE_ZZZNS0_20_philox_normal_cuda_ES4_S6_ddENKS7_clEvENKS8_clEvEUldE_EEvPT_PKmllT0_T1_16OffsetCalculatorILi1EjLb0EE$__internal_trig_reduction_slowpathd,(.L_x_158 - $_ZN2at6native54_GLOBAL__N__f6d41790_21_PhiloxDistribution_cu_0636f2c123philox_multi_key_kernelIdZZZZNS0_20_philox_normal_cuda_ERNS_6TensorERKS3_ddENKUlvE_clEvENKUlvE_clEvENKUlvE_clEvEUlmmE_ZZZNS0_20_philox_normal_cuda_ES4_S6_ddENKS7_clEvENKS8_clEvEUldE_EEvPT_PKmllT0_T1_16OffsetCalculatorILi1EjLb0EE$__internal_trig_reduction_slowpathd)
$_ZN2at6native54_GLOBAL__N__f6d41790_21_PhiloxDistribution_cu_0636f2c123philox_multi_key_kernelIdZZZZNS0_20_philox_normal_cuda_ERNS_6TensorERKS3_ddENKUlvE_clEvENKUlvE_clEvENKUlvE_clEvEUlmmE_ZZZNS0_20_philox_normal_cuda_ES4_S6_ddENKS7_clEvENKS8_clEvEUldE_EEvPT_PKmllT0_T1_16OffsetCalculatorILi1EjLb0EE$__internal_trig_reduction_slowpathd:
[--C-:B------:R-:W-:Y:S01]  /*30b0*/  SHF.R.U32.HI R4, RZ, 0x14, R7.reuse ;  /* 0x00000014ff047819 */ /* 0x100fe20000011607 */
[----:B------:R-:W-:Y:S02]  /*30c0*/  IMAD.MOV.U32 R8, RZ, RZ, R6 ;  /* 0x000000ffff087224 */ /* 0x000fe400078e0006 */
[----:B------:R-:W-:Y:S01]  /*30d0*/  IMAD.MOV.U32 R9, RZ, RZ, R7 ;  /* 0x000000ffff097224 */ /* 0x000fe200078e0007 */
[----:B------:R-:W-:Y:S01]  /*30e0*/  LOP3.LUT R14, R4, 0x7ff, RZ, 0xc0, !PT ;  /* 0x000007ff040e7812 */ /* 0x000fe200078ec0ff */
[----:B------:R-:W-:-:S03]  /*30f0*/  IMAD.MOV.U32 R5, RZ, RZ, RZ ;  /* 0x000000ffff057224 */ /* 0x000fc600078e00ff */
[----:B------:R-:W-:-:S13]  /*3100*/  ISETP.NE.AND P0, PT, R14, 0x7ff, PT ;  /* 0x000007ff0e00780c */ /* 0x000fda0003f05270 */
[----:B------:R-:W-:Y:S05]  /*3110*/  @!P0 BRA `(.L_x_58) ;  /* 0x0000000800488947 */ /* 0x000fea0003800000 */
[----:B------:R-:W-:Y:S01]  /*3120*/  IADD3 R6, PT, PT, R14, -0x400, RZ ;  /* 0xfffffc000e067810 */ /* 0x000fe20007ffe0ff */
[----:B------:R-:W-:Y:S01]  /*3130*/  BSSY.RECONVERGENT B1, `(.L_x_59) ;  /* 0x000002f000017945 */ /* 0x000fe20003800200 */
[----:B------:R-:W-:Y:S02]  /*3140*/  CS2R R16, SRZ ;  /* 0x0000000000107805 */ /* 0x000fe4000001ff00 */
[----:B------:R-:W-:Y:S02]  /*3150*/  SHF.R.U32.HI R5, RZ, 0x6, R6 ;  /* 0x00000006ff057819 */ /* 0x000fe40000011606 */
[----:B------:R-:W-:Y:S02]  /*3160*/  ISETP.GE.U32.AND P0, PT, R6, 0x80, PT ;  /* 0x000000800600780c */ /* 0x000fe40003f06070 */
[C---:B------:R-:W-:Y:S02]  /*3170*/  IADD3 R6, PT, PT, -R5.reuse, 0x13, RZ ;  /* 0x0000001305067810 */ /* 0x040fe40007ffe1ff */
[----:B------:R-:W-:-:S02]  /*3180*/  IADD3 R23, PT, PT, -R5, 0xf, RZ ;  /* 0x0000000f05177810 */ /* 0x000fc40007ffe1ff */
[----:B------:R-:W-:-:S04]  /*3190*/  SEL R6, R6, 0x12, P0 ;  /* 0x0000001206067807 */ /* 0x000fc80000000000 */
[----:B------:R-:W-:-:S13]  /*31a0*/  ISETP.GE.AND P0, PT, R23, R6, PT ;  /* 0x000000061700720c */ /* 0x000fda0003f06270 */
[----:B------:R-:W-:Y:S05]  /*31b0*/  @P0 BRA `(.L_x_60) ;  /* 0x0000000000980947 */ /* 0x000fea0003800000 */
[----:B------:R-:W0:Y:S01]  /*31c0*/  LDC.64 R14, c[0x0][0x358] ;  /* 0x0000d600ff0e7b82 */ /* 0x000e220000000a00 */
[C---:B------:R-:W-:Y:S01]  /*31d0*/  SHF.L.U64.HI R18, R8.reuse, 0xb, R9 ;  /* 0x0000000b08127819 */ /* 0x040fe20000010209 */
[----:B------:R-:W-:Y:S01]  /*31e0*/  BSSY.RECONVERGENT B2, `(.L_x_61) ;  /* 0x0000022000027945 */ /* 0x000fe20003800200 */
[----:B------:R-:W-:Y:S01]  /*31f0*/  IMAD.SHL.U32 R9, R8, 0x800, RZ ;  /* 0x0000080008097824 */ /* 0x000fe200078e00ff */
[----:B------:R-:W-:Y:S01]  /*3200*/  IADD3 R21, PT, PT, RZ, -R5, -R6 ;  /* 0x80000005ff157210 */ /* 0x000fe20007ffe806 */
[----:B------:R-:W-:Y:S01]  /*3210*/  IMAD.MOV.U32 R20, RZ, RZ, RZ ;  /* 0x000000ffff147224 */ /* 0x000fe200078e00ff */
[----:B------:R-:W-:Y:S02]  /*3220*/  CS2R R16, SRZ ;  /* 0x0000000000107805 */ /* 0x000fe4000001ff00 */
[----:B------:R-:W-:-:S07]  /*3230*/  LOP3.LUT R8, R18, 0x80000000, RZ, 0xfc, !PT ;  /* 0x8000000012087812 */ /* 0x000fce00078efcff */
.L_x_62:
[----:B------:R-:W1:Y:S01]  /*3240*/  LDC.64 R18, c[0x4][0xe0] ;  /* 0x01003800ff127b82 */ /* 0x000e620000000a00 */
[----:B0-----:R-:W-:Y:S02]  /*3250*/  R2UR UR6, R14 ;  /* 0x000000000e0672ca */ /* 0x001fe400000e0000 */
[----:B------:R-:W-:Y:S01]  /*3260*/  R2UR UR7, R15 ;  /* 0x000000000f0772ca */ /* 0x000fe200000e0000 */
[----:B-1----:R-:W-:-:S12]  /*3270*/  IMAD.WIDE R18, R23, 0x8, R18 ;  /* 0x0000000817127825 */ /* 0x002fd800078e0212 */
[----:B------:R-:W2:Y:S01]  /*3280*/  LDG.E.64.CONSTANT R18, desc[UR6][R18.64] ;  /* 0x0000000612127981 */ /* 0x000ea2000c1e9b00 */
[----:B------:R-:W-:Y:S02]  /*3290*/  VIADD R21, R21, 0x1 ;  /* 0x0000000115157836 */ /* 0x000fe40000000000 */
[----:B------:R-:W-:Y:S02]  /*32a0*/  VIADD R23, R23, 0x1 ;  /* 0x0000000117177836 */ /* 0x000fe40000000000 */
[----:B--2---:R-:W-:-:S04]  /*32b0*/  IMAD.WIDE.U32 R16, P2, R18, R9, R16 ;  /* 0x0000000912107225 */ /* 0x004fc80007840010 */
[----:B------:R-:W-:Y:S02]  /*32c0*/  IMAD R25, R18, R8, RZ ;  /* 0x0000000812197224 */ /* 0x000fe400078e02ff */
[CC--:B------:R-:W-:Y:S02]  /*32d0*/  IMAD R22, R19.reuse, R9.reuse, RZ ;  /* 0x0000000913167224 */ /* 0x0c0fe400078e02ff */
[----:B------:R-:W-:Y:S01]  /*32e0*/  IMAD.HI.U32 R27, R19, R9, RZ ;  /* 0x00000009131b7227 */ /* 0x000fe200078e00ff */
[----:B------:R-:W-:-:S03]  /*32f0*/  IADD3 R17, P0, PT, R25, R17, RZ ;  /* 0x0000001119117210 */ /* 0x000fc60007f1e0ff */
[----:B------:R-:W-:Y:S01]  /*3300*/  IMAD R25, R20, 0x8, R1 ;  /* 0x0000000814197824 */ /* 0x000fe200078e0201 */
[----:B------:R-:W-:Y:S01]  /*3310*/  IADD3 R17, P1, PT, R22, R17, RZ ;  /* 0x0000001116117210 */ /* 0x000fe20007f3e0ff */
[----:B------:R-:W-:Y:S01]  /*3320*/  IMAD.HI.U32 R22, R18, R8, RZ ;  /* 0x0000000812167227 */ /* 0x000fe200078e00ff */
[----:B------:R-:W-:-:S03]  /*3330*/  IADD3 R20, PT, PT, R20, 0x1, RZ ;  /* 0x0000000114147810 */ /* 0x000fc60007ffe0ff */
[----:B------:R0:W-:Y:S01]  /*3340*/  STL.64 [R25], R16 ;  /* 0x0000001019007387 */ /* 0x0001e20000100a00 */
[----:B------:R-:W-:Y:S01]  /*3350*/  IADD3.X R18, PT, PT, R22, RZ, RZ, P2, !PT ;  /* 0x000000ff16127210 */ /* 0x000fe200017fe4ff */
[----:B------:R-:W-:-:S03]  /*3360*/  IMAD.HI.U32 R22, R19, R8, RZ ;  /* 0x0000000813167227 */ /* 0x000fc600078e00ff */
[----:B------:R-:W-:Y:S01]  /*3370*/  IADD3.X R18, P0, PT, R27, R18, RZ, P0, !PT ;  /* 0x000000121b127210 */ /* 0x000fe2000071e4ff */
[----:B------:R-:W-:-:S05]  /*3380*/  IMAD R19, R19, R8, RZ ;  /* 0x0000000813137224 */ /* 0x000fca00078e02ff */
[----:B------:R-:W-:Y:S01]  /*3390*/  IADD3.X R19, P1, PT, R19, R18, RZ, P1, !PT ;  /* 0x0000001213137210 */ /* 0x000fe20000f3e4ff */
[----:B------:R-:W-:Y:S01]  /*33a0*/  IMAD.X R18, RZ, RZ, R22, P0 ;  /* 0x000000ffff127224 */ /* 0x000fe200000e0616 */
[----:B------:R-:W-:-:S03]  /*33b0*/  ISETP.NE.AND P0, PT, R21, -0xf, PT ;  /* 0xfffffff11500780c */ /* 0x000fc60003f05270 */
[----:B------:R-:W-:Y:S02]  /*33c0*/  IMAD.X R18, RZ, RZ, R18, P1 ;  /* 0x000000ffff127224 */ /* 0x000fe400008e0612 */
[----:B0-----:R-:W-:Y:S02]  /*33d0*/  IMAD.MOV.U32 R16, RZ, RZ, R19 ;  /* 0x000000ffff107224 */ /* 0x001fe400078e0013 */
[----:B------:R-:W-:-:S06]  /*33e0*/  IMAD.MOV.U32 R17, RZ, RZ, R18 ;  /* 0x000000ffff117224 */ /* 0x000fcc00078e0012 */
[----:B------:R-:W-:Y:S05]  /*33f0*/  @P0 BRA `(.L_x_62) ;  /* 0xfffffffc00900947 */ /* 0x000fea000383ffff */
[----:B------:R-:W-:Y:S05]  /*3400*/  BSYNC.RECONVERGENT B2 ;  /* 0x0000000000027941 */ /* 0x000fea0003800200 */
.L_x_61:
[----:B------:R-:W-:-:S07]  /*3410*/  MOV R23, R6 ;  /* 0x0000000600177202 */ /* 0x000fce0000000f00 */
.L_x_60:
[----:B------:R-:W-:Y:S05]  /*3420*/  BSYNC.RECONVERGENT B1 ;  /* 0x0000000000017941 */ /* 0x000fea0003800200 */
.L_x_59:
[----:B------:R-:W-:Y:S01]  /*3430*/  LOP3.LUT P0, R27, R4, 0x3f, RZ, 0xc0, !PT ;  /* 0x0000003f041b7812 */ /* 0x000fe2000780c0ff */
[----:B------:R-:W-:-:S04]  /*3440*/  IMAD.IADD R4, R5, 0x1, R23 ;  /* 0x0000000105047824 */ /* 0x000fc800078e0217 */
[----:B------:R-:W-:-:S05]  /*3450*/  IMAD.U32 R29, R4, 0x8, R1 ;  /* 0x00000008041d7824 */ /* 0x000fca00078e0001 */
[----:B------:R0:W-:Y:S04]  /*3460*/  STL.64 [R29+-0x78], R16 ;  /* 0xffff88101d007387 */ /* 0x0001e80000100a00 */
[----:B------:R-:W2:Y:S04]  /*3470*/  @P0 LDL.64 R18, [R1+0x8] ;  /* 0x0000080001120983 */ /* 0x000ea80000100a00 */
[----:B------:R-:W3:Y:S04]  /*3480*/  LDL.64 R8, [R1+0x10] ;  /* 0x0000100001087983 */ /* 0x000ee80000100a00 */
[----:B------:R-:W0:Y:S01]  /*3490*/  LDL.64 R4, [R1+0x18] ;  /* 0x0000180001047983 */ /* 0x000e220000100a00 */
[----:B------:R-:W-:Y:S01]  /*34a0*/  @P0 LOP3.LUT R6, R27, 0x3f, RZ, 0x3c, !PT ;  /* 0x0000003f1b060812 */ /* 0x000fe200078e3cff */
[----:B------:R-:W-:Y:S01]  /*34b0*/  BSSY.RECONVERGENT B1, `(.L_x_63) ;  /* 0x0000034000017945 */ /* 0x000fe20003800200 */
[----:B--2---:R-:W-:-:S02]  /*34c0*/  @P0 SHF.R.U64 R15, R18, 0x1, R19 ;  /* 0x00000001120f0819 */ /* 0x004fc40000001213 */
[----:B------:R-:W-:Y:S02]  /*34d0*/  @P0 SHF.R.U32.HI R19, RZ, 0x1, R19 ;  /* 0x00000001ff130819 */ /* 0x000fe40000011613 */
[CC--:B---3--:R-:W-:Y:S02]  /*34e0*/  @P0 SHF.L.U32 R21, R8.reuse, R27.reuse, RZ ;  /* 0x0000001b08150219 */ /* 0x0c8fe400000006ff */
[----:B------:R-:W-:Y:S02]  /*34f0*/  @P0 SHF.R.U64 R14, R15, R6, R19 ;  /* 0x000000060f0e0219 */ /* 0x000fe40000001213 */
[--C-:B------:R-:W-:Y:S02]  /*3500*/  @P0 SHF.R.U32.HI R25, RZ, 0x1, R9.reuse ;  /* 0x00000001ff190819 */ /* 0x100fe40000011609 */
[C-C-:B------:R-:W-:Y:S02]  /*3510*/  @P0 SHF.R.U64 R23, R8.reuse, 0x1, R9.reuse ;  /* 0x0000000108170819 */ /* 0x140fe40000001209 */
[----:B------:R-:W-:-:S02]  /*3520*/  @P0 SHF.L.U64.HI R18, R8, R27, R9 ;  /* 0x0000001b08120219 */ /* 0x000fc40000010209 */
[----:B------:R-:W-:Y:S02]  /*3530*/  @P0 SHF.R.U32.HI R15, RZ, R6, R19 ;  /* 0x00000006ff0f0219 */ /* 0x000fe40000011613 */
[----:B------:R-:W-:Y:S02]  /*3540*/  @P0 LOP3.LUT R8, R21, R14, RZ, 0xfc, !PT ;  /* 0x0000000e15080212 */ /* 0x000fe400078efcff */
[----:B0-----:R-:W-:Y:S02]  /*3550*/  @P0 SHF.L.U32 R16, R4, R27, RZ ;  /* 0x0000001b04100219 */ /* 0x001fe400000006ff */
[----:B------:R-:W-:Y:S01]  /*3560*/  @P0 SHF.R.U64 R23, R23, R6, R25 ;  /* 0x0000000617170219 */ /* 0x000fe20000001219 */
[----:B------:R-:W-:Y:S01]  /*3570*/  IMAD.SHL.U32 R14, R8, 0x4, RZ ;  /* 0x00000004080e7824 */ /* 0x000fe200078e00ff */
[----:B------:R-:W-:Y:S02]  /*3580*/  @P0 LOP3.LUT R9, R18, R15, RZ, 0xfc, !PT ;  /* 0x0000000f12090212 */ /* 0x000fe400078efcff */
[----:B------:R-:W-:-:S02]  /*3590*/  @P0 SHF.L.U64.HI R27, R4, R27, R5 ;  /* 0x0000001b041b0219 */ /* 0x000fc40000010205 */
[----:B------:R-:W-:Y:S02]  /*35a0*/  @P0 SHF.R.U32.HI R6, RZ, R6, R25 ;  /* 0x00000006ff060219 */ /* 0x000fe40000011619 */
[----:B------:R-:W-:Y:S02]  /*35b0*/  @P0 LOP3.LUT R4, R16, R23, RZ, 0xfc, !PT ;  /* 0x0000001710040212 */ /* 0x000fe400078efcff */
[----:B------:R-:W-:Y:S02]  /*35c0*/  SHF.L.U64.HI R18, R8, 0x2, R9 ;  /* 0x0000000208127819 */ /* 0x000fe40000010209 */
[----:B------:R-:W-:Y:S02]  /*35d0*/  @P0 LOP3.LUT R5, R27, R6, RZ, 0xfc, !PT ;  /* 0x000000061b050212 */ /* 0x000fe400078efcff */
[----:B------:R-:W-:Y:S02]  /*35e0*/  SHF.L.W.U32.HI R9, R9, 0x2, R4 ;  /* 0x0000000209097819 */ /* 0x000fe40000010e04 */
[----:B------:R-:W-:-:S02]  /*35f0*/  IADD3 RZ, P0, PT, RZ, -R14, RZ ;  /* 0x8000000effff7210 */ /* 0x000fc40007f1e0ff */
[----:B------:R-:W-:Y:S02]  /*3600*/  LOP3.LUT R6, RZ, R18, RZ, 0x33, !PT ;  /* 0x00000012ff067212 */ /* 0x000fe400078e33ff */
[----:B------:R-:W-:Y:S02]  /*3610*/  SHF.L.W.U32.HI R4, R4, 0x2, R5 ;  /* 0x0000000204047819 */ /* 0x000fe40000010e05 */
[----:B------:R-:W-:Y:S02]  /*3620*/  LOP3.LUT R8, RZ, R9, RZ, 0x33, !PT ;  /* 0x00000009ff087212 */ /* 0x000fe400078e33ff */
[----:B------:R-:W-:Y:S02]  /*3630*/  IADD3.X R15, P0, PT, RZ, R6, RZ, P0, !PT ;  /* 0x00000006ff0f7210 */ /* 0x000fe4000071e4ff */
[----:B------:R-:W-:Y:S02]  /*3640*/  LOP3.LUT R6, RZ, R4, RZ, 0x33, !PT ;  /* 0x00000004ff067212 */ /* 0x000fe400078e33ff */
[----:B------:R-:W-:-:S02]  /*3650*/  ISETP.GT.U32.AND P2, PT, R9, -0x1, PT ;  /* 0xffffffff0900780c */ /* 0x000fc40003f44070 */
[----:B------:R-:W-:Y:S02]  /*3660*/  IADD3.X R8, P1, PT, RZ, R8, RZ, P0, !PT ;  /* 0x00000008ff087210 */ /* 0x000fe4000073e4ff */
[C---:B------:R-:W-:Y:S02]  /*3670*/  ISETP.GT.AND.EX P0, PT, R4.reuse, -0x1, PT, P2 ;  /* 0xffffffff0400780c */ /* 0x040fe40003f04320 */
[----:B------:R-:W-:Y:S02]  /*3680*/  IADD3.X R17, PT, PT, RZ, R6, RZ, P1, !PT ;  /* 0x00000006ff117210 */ /* 0x000fe40000ffe4ff */
[----:B------:R-:W-:Y:S02]  /*3690*/  SEL R9, R9, R8, P0 ;  /* 0x0000000809097207 */ /* 0x000fe40000000000 */
[----:B------:R-:W-:Y:S02]  /*36a0*/  SEL R6, R4, R17, P0 ;  /* 0x0000001104067207 */ /* 0x000fe40000000000 */
[----:B------:R-:W-:-:S02]  /*36b0*/  SEL R15, R18, R15, P0 ;  /* 0x0000000f120f7207 */ /* 0x000fc40000000000 */
[----:B------:R-:W-:-:S03]  /*36c0*/  ISETP.NE.U32.AND P1, PT, R6, RZ, PT ;  /* 0x000000ff0600720c */ /* 0x000fc60003f25070 */
[----:B------:R-:W-:Y:S01]  /*36d0*/  @!P0 IMAD.MOV R14, RZ, RZ, -R14 ;  /* 0x000000ffff0e8224 */ /* 0x000fe200078e0a0e */
[----:B------:R-:W-:-:S06]  /*36e0*/  SEL R16, R9, R6, !P1 ;  /* 0x0000000609107207 */ /* 0x000fcc0004800000 */
[----:B------:R-:W0:Y:S02]  /*36f0*/  FLO.U32 R16, R16 ;  /* 0x0000001000107300 */ /* 0x000e2400000e0000 */
[C---:B0-----:R-:W-:Y:S02]  /*3700*/  IADD3 R17, PT, PT, -R16.reuse, 0x1f, RZ ;  /* 0x0000001f10117810 */ /* 0x041fe40007ffe1ff */
[----:B------:R-:W-:-:S03]  /*3710*/  IADD3 R8, PT, PT, -R16, 0x3f, RZ ;  /* 0x0000003f10087810 */ /* 0x000fc60007ffe1ff */
[----:B------:R-:W-:-:S05]  /*3720*/  @P1 IMAD.MOV R8, RZ, RZ, R17 ;  /* 0x000000ffff081224 */ /* 0x000fca00078e0211 */
[----:B------:R-:W-:-:S13]  /*3730*/  ISETP.NE.AND P1, PT, R8, RZ, PT ;  /* 0x000000ff0800720c */ /* 0x000fda0003f25270 */
[----:B------:R-:W-:Y:S05]  /*3740*/  @!P1 BRA `(.L_x_64) ;  /* 0x0000000000289947 */ /* 0x000fea0003800000 */
[--C-:B------:R-:W-:Y:S02]  /*3750*/  SHF.R.U64 R16, R14, 0x1, R15.reuse ;  /* 0x000000010e107819 */ /* 0x100fe4000000120f */
[C---:B------:R-:W-:Y:S02]  /*3760*/  LOP3.LUT R14, R8.reuse, 0x3f, RZ, 0xc0, !PT ;  /* 0x0000003f080e7812 */ /* 0x040fe400078ec0ff */
[----:B------:R-:W-:Y:S02]  /*3770*/  SHF.R.U32.HI R18, RZ, 0x1, R15 ;  /* 0x00000001ff127819 */ /* 0x000fe4000001160f */
[----:B------:R-:W-:Y:S02]  /*3780*/  LOP3.LUT R15, R8, 0x3f, RZ, 0xc, !PT ;  /* 0x0000003f080f7812 */ /* 0x000fe400078e0cff */
[CC--:B------:R-:W-:Y:S02]  /*3790*/  SHF.L.U64.HI R17, R9.reuse, R14.reuse, R6 ;  /* 0x0000000e09117219 */ /* 0x0c0fe40000010206 */
[----:B------:R-:W-:-:S02]  /*37a0*/  SHF.L.U32 R14, R9, R14, RZ ;  /* 0x0000000e090e7219 */ /* 0x000fc400000006ff */
[-CC-:B------:R-:W-:Y:S02]  /*37b0*/  SHF.R.U64 R9, R16, R15.reuse, R18.reuse ;  /* 0x0000000f10097219 */ /* 0x180fe40000001212 */
[----:B------:R-:W-:Y:S02]  /*37c0*/  SHF.R.U32.HI R6, RZ, R15, R18 ;  /* 0x0000000fff067219 */ /* 0x000fe40000011612 */
[----:B------:R-:W-:Y:S02]  /*37d0*/  LOP3.LUT R9, R14, R9, RZ, 0xfc, !PT ;  /* 0x000000090e097212 */ /* 0x000fe400078efcff */
[----:B------:R-:W-:-:S07]  /*37e0*/  LOP3.LUT R6, R17, R6, RZ, 0xfc, !PT ;  /* 0x0000000611067212 */ /* 0x000fce00078efcff */
.L_x_64:
[----:B------:R-:W-:Y:S05]  /*37f0*/  BSYNC.RECONVERGENT B1 ;  /* 0x0000000000017941 */ /* 0x000fea0003800200 */
.L_x_63:
[----:B------:R-:W-:Y:S02]  /*3800*/  HFMA2 R15, -RZ, RZ, 0, 0 ;  /* 0x00000000ff0f7431 */ /* 0x000fe400000001ff */
[----:B------:R-:W-:Y:S01]  /*3810*/  IMAD.WIDE.U32 R16, R9, 0x2168c235, RZ ;  /* 0x2168c23509107825 */ /* 0x000fe200078e00ff */
[----:B------:R-:W-:-:S03]  /*3820*/  SHF.R.U32.HI R5, RZ, 0x1e, R5 ;  /* 0x0000001eff057819 */ /* 0x000fc60000011605 */
[----:B------:R-:W-:Y:S01]  /*3830*/  IMAD.MOV.U32 R14, RZ, RZ, R17 ;  /* 0x000000ffff0e7224 */ /* 0x000fe200078e0011 */
[----:B------:R-:W-:Y:S01]  /*3840*/  IADD3 RZ, P1, PT, R16, R16, RZ ;  /* 0x0000001010ff7210 */ /* 0x000fe20007f3e0ff */
[----:B------:R-:W-:Y:S01]  /*3850*/  IMAD R17, R6, -0x36f0255e, RZ ;  /* 0xc90fdaa206117824 */ /* 0x000fe200078e02ff */
[----:B------:R-:W-:Y:S01]  /*3860*/  LEA.HI R5, R4, R5, RZ, 0x1 ;  /* 0x0000000504057211 */ /* 0x000fe200078f08ff */
[----:B------:R-:W-:-:S04]  /*3870*/  IMAD.WIDE.U32 R14, R9, -0x36f0255e, R14 ;  /* 0xc90fdaa2090e7825 */ /* 0x000fc800078e000e */
[----:B------:R-:W-:-:S04]  /*3880*/  IMAD.HI.U32 R9, R6, -0x36f0255e, RZ ;  /* 0xc90fdaa206097827 */ /* 0x000fc800078e00ff */
[----:B------:R-:W-:-:S04]  /*3890*/  IMAD.WIDE.U32 R14, P2, R6, 0x2168c235, R14 ;  /* 0x2168c235060e7825 */ /* 0x000fc8000784000e */
[----:B------:R-:W-:Y:S01]  /*38a0*/  IMAD.X R6, RZ, RZ, R9, P2 ;  /* 0x000000ffff067224 */ /* 0x000fe200010e0609 */
[----:B------:R-:W-:Y:S02]  /*38b0*/  IADD3 R9, P2, PT, R17, R15, RZ ;  /* 0x0000000f11097210 */ /* 0x000fe40007f5e0ff */
[----:B------:R-:W-:Y:S02]  /*38c0*/  IADD3.X RZ, P1, PT, R14, R14, RZ, P1, !PT ;  /* 0x0000000e0eff7210 */ /* 0x000fe40000f3e4ff */
[C---:B------:R-:W-:Y:S01]  /*38d0*/  ISETP.GT.U32.AND P3, PT, R9.reuse, RZ, PT ;  /* 0x000000ff0900720c */ /* 0x040fe20003f64070 */
[----:B------:R-:W-:Y:S01]  /*38e0*/  IMAD.X R6, RZ, RZ, R6, P2 ;  /* 0x000000ffff067224 */ /* 0x000fe200010e0606 */
[----:B------:R-:W-:-:S04]  /*38f0*/  IADD3.X R14, P2, PT, R9, R9, RZ, P1, !PT ;  /* 0x00000009090e7210 */ /* 0x000fc80000f5e4ff */
[C---:B------:R-:W-:Y:S01]  /*3900*/  ISETP.GT.AND.EX P1, PT, R6.reuse, RZ, PT, P3 ;  /* 0x000000ff0600720c */ /* 0x040fe20003f24330 */
[----:B------:R-:W-:-:S03]  /*3910*/  IMAD.X R15, R6, 0x1, R6, P2 ;  /* 0x00000001060f7824 */ /* 0x000fc600010e0606 */
[----:B------:R-:W-:Y:S02]  /*3920*/  SEL R14, R14, R9, P1 ;  /* 0x000000090e0e7207 */ /* 0x000fe40000800000 */
[----:B------:R-:W-:Y:S02]  /*3930*/  SEL R9, R15, R6, P1 ;  /* 0x000000060f097207 */ /* 0x000fe40000800000 */
[----:B------:R-:W-:Y:S02]  /*3940*/  IADD3 R6, P2, PT, R14, 0x1, RZ ;  /* 0x000000010e067810 */ /* 0x000fe40007f5e0ff */
[----:B------:R-:W-:Y:S02]  /*3950*/  SEL R15, RZ, 0xffffffff, !P1 ;  /* 0xffffffffff0f7807 */ /* 0x000fe40004800000 */
[----:B------:R-:W-:Y:S02]  /*3960*/  IADD3.X R9, PT, PT, RZ, R9, RZ, P2, !PT ;  /* 0x00000009ff097210 */ /* 0x000fe400017fe4ff */
[----:B------:R-:W-:Y:S01]  /*3970*/  LOP3.LUT P1, R7, R7, 0x80000000, RZ, 0xc0, !PT ;  /* 0x8000000007077812 */ /* 0x000fe2000782c0ff */
[----:B------:R-:W-:Y:S01]  /*3980*/  IMAD.IADD R14, R15, 0x1, -R8 ;  /* 0x000000010f0e7824 */ /* 0x000fe200078e0a08 */
[----:B------:R-:W-:-:S02]  /*3990*/  SHF.R.U64 R6, R6, 0xa, R9 ;  /* 0x0000000a06067819 */ /* 0x000fc40000001209 */
[----:B------:R-:W-:Y:S02]  /*39a0*/  @!P0 LOP3.LUT R7, R7, 0x80000000, RZ, 0x3c, !PT ;  /* 0x8000000007078812 */ /* 0x000fe400078e3cff */
[----:B------:R-:W-:-:S04]  /*39b0*/  IADD3 R6, P2, PT, R6, 0x1, RZ ;  /* 0x0000000106067810 */ /* 0x000fc80007f5e0ff */
[----:B------:R-:W-:-:S03]  /*39c0*/  LEA.HI.X R9, R9, RZ, RZ, 0x16, P2 ;  /* 0x000000ff09097211 */ /* 0x000fc600010fb4ff */
[----:B------:R-:W-:Y:S01]  /*39d0*/  @P1 IMAD.MOV R5, RZ, RZ, -R5 ;  /* 0x000000ffff051224 */ /* 0x000fe200078e0a05 */
[--C-:B------:R-:W-:Y:S01]  /*39e0*/  SHF.R.U64 R8, R6, 0x1, R9.reuse ;  /* 0x0000000106087819 */ /* 0x100fe20000001209 */
[----:B------:R-:W-:Y:S01]  /*39f0*/  IMAD.SHL.U32 R6, R14, 0x100000, RZ ;  /* 0x001000000e067824 */ /* 0x000fe200078e00ff */
[----:B------:R-:W-:Y:S02]  /*3a00*/  SHF.R.U32.HI R9, RZ, 0x1, R9 ;  /* 0x00000001ff097819 */ /* 0x000fe40000011609 */
[----:B------:R-:W-:-:S04]  /*3a10*/  IADD3 R8, P2, P3, RZ, RZ, R8 ;  /* 0x000000ffff087210 */ /* 0x000fc80007b5e008 */
[----:B------:R-:W-:-:S04]  /*3a20*/  IADD3.X R4, PT, PT, R6, 0x3fe00000, R9, P2, P3 ;  /* 0x3fe0000006047810 */ /* 0x000fc800017e6409 */
[----:B------:R-:W-:-:S07]  /*3a30*/  LOP3.LUT R9, R4, R7, RZ, 0xfc, !PT ;  /* 0x0000000704097212 */ /* 0x000fce00078efcff */
.L_x_58:
[----:B------:R-:W-:Y:S01]  /*3a40*/  MOV R6, R5 ;  /* 0x0000000500067202 */ /* 0x000fe20000000f00 */
[----:B------:R-:W-:Y:S02]  /*3a50*/  IMAD.MOV.U32 R4, RZ, RZ, R0 ;  /* 0x000000ffff047224 */ /* 0x000fe400078e0000 */
[----:B------:R-:W-:-:S04]  /*3a60*/  IMAD.MOV.U32 R5, RZ, RZ, 0x0 ;  /* 0x00000000ff057424 */ /* 0x000fc800078e00ff */
[----:B------:R-:W-:Y:S05]  /*3a70*/  RET.REL.NODEC R4 `(_ZN2at6native54_GLOBAL__N__f6d41790_21_PhiloxDistribution_cu_0636f2c123philox_multi_key_kernelIdZZZZNS0_20_philox_normal_cuda_ERNS_6TensorERKS3_ddENKUlvE_clEvENKUlvE_clEvENKUlvE_clEvEUlmmE_ZZZNS0_20_philox_normal_cuda_ES4_S6_ddENKS7_clEvENKS8_clEvEUldE_EEvPT_PKmllT0_T1_16OffsetCalculatorILi1EjLb0EE) ;  /* 0xffffffc404607950 */ /* 0x000fea0003c3ffff */
.L_x_65:
        /* <DEDUP_REMOVED lines=16> */
.L_x_158:


//--------------------- .text._ZN2at6native54_GLOBAL__N__f6d41790_21_PhiloxDistribution_cu_0636f2c124philox_single_key_kernelIdZZZZNS0_20_philox_normal_cuda_ERNS_6TensorERKS3_ddENKUlvE_clEvENKUlvE_clEvENKUlvE_clEvEUlmmE_ZZZNS0_20_philox_normal_cuda_ES4_S6_ddENKS7_clEvENKS8_clEvEUldE_EEvPT_PKmlT0_T1_ --------------------------
	.section	.text._ZN2at6native54_GLOBAL__N__f6d41790_21_PhiloxDistribution_cu_0636f2c124philox_single_key_kernelIdZZZZNS0_20_philox_normal_cuda_ERNS_6TensorERKS3_ddENKUlvE_clEvENKUlvE_clEvENKUlvE_clEvEUlmmE_ZZZNS0_20_philox_normal_cuda_ES4_S6_ddENKS7_clEvENKS8_clEvEUldE_EEvPT_PKmlT0_T1_,"ax",@progbits
	.align	128
.text._ZN2at6native54_GLOBAL__N__f6d41790_21_PhiloxDistribution_cu_0636f2c124philox_single_key_kernelIdZZZZNS0_20_philox_normal_cuda_ERNS_6TensorERKS3_ddENKUlvE_clEvENKUlvE_clEvENKUlvE_clEvEUlmmE_ZZZNS0_20_philox_normal_cuda_ES4_S6_ddENKS7_clEvENKS8_clEvEUldE_EEvPT_PKmlT0_T1_:
        .type           _ZN2at6native54_GLOBAL__N__f6d41790_21_PhiloxDistribution_cu_0636f2c124philox_single_key_kernelIdZZZZNS0_20_philox_normal_cuda_ERNS_6TensorERKS3_ddENKUlvE_clEvENKUlvE_clEvENKUlvE_clEvEUlmmE_ZZZNS0_20_philox_normal_cuda_ES4_S6_ddENKS7_clEvENKS8_clEvEUldE_EEvPT_PKmlT0_T1_,@function
        .size           _ZN2at6native54_GLOBAL__N__f6d41790_21_PhiloxDistribution_cu_0636f2c124philox_single_key_kernelIdZZZZNS0_20_philox_normal_cuda_ERNS_6TensorERKS3_ddENKUlvE_clEvENKUlvE_clEvENKUlvE_clEvEUlmmE_ZZZNS0_20_philox_normal_cuda_ES4_S6_ddENKS7_clEvENKS8_clEvEUldE_EEvPT_PKmlT0_T1_,(.L_x_162 - _ZN2at6native54_GLOBAL__N__f6d41790_21_PhiloxDistribution_cu_0636f2c124philox_single_key_kernelIdZZZZNS0_20_philox_normal_cuda_ERNS_6TensorERKS3_ddENKUlvE_clEvENKUlvE_clEvENKUlvE_clEvEUlmmE_ZZZNS0_20_philox_normal_cuda_ES4_S6_ddENKS7_clEvENKS8_clEvEUldE_EEvPT_PKmlT0_T1_)
        .other          _ZN2at6native54_GLOBAL__N__f6d41790_21_PhiloxDistribution_cu_0636f2c124philox_single_key_kernelIdZZZZNS0_20_philox_normal_cuda_ERNS_6TensorERKS3_ddENKUlvE_clEvENKUlvE_clEvENKUlvE_clEvEUlmmE_ZZZNS0_20_philox_normal_cuda_ES4_S6_ddENKS7_clEvENKS8_clEvEUldE_EEvPT_PKmlT0_T1_,@"STO_CUDA_ENTRY STV_DEFAULT"
_ZN2at6native54_GLOBAL__N__f6d41790_21_PhiloxDistribution_cu_0636f2c124philox_single_key_kernelIdZZZZNS0_20_philox_normal_cuda_ERNS_6TensorERKS3_ddENKUlvE_clEvENKUlvE_clEvENKUlvE_clEvEUlmmE_ZZZNS0_20_philox_normal_cuda_ES4_S6_ddENKS7_clEvENKS8_clEvEUldE_EEvPT_PKmlT0_T1_:
[----:B------:R-:W0:Y:S08]  /*0000*/  LDC R1, c[0x0][0x37c] ;  /* 0x0000df00ff017b82 */ /* 0x000e300000000800 */
[----:B------:R-:W1:Y:S01]  /*0010*/  LDC.64 R8, c[0x0][0x388] ;  /* 0x0000e200ff087b82 */ /* 0x000e620000000a00 */
[----:B------:R-:W1:Y:S01]  /*0020*/  LDCU.64 UR8, c[0x0][0x358] ;  /* 0x00006b00ff0877ac */ /* 0x000e620008000a00 */
[----:B0-----:R-:W-:Y:S01]  /*0030*/  VIADD R1, R1, 0xffffffc0 ;  /* 0xffffffc001017836 */ /* 0x001fe20000000000 */
[----:B------:R-:W0:Y:S01]  /*0040*/  LDCU.64 UR4, c[0x0][0x390] ;  /* 0x00007200ff0477ac */ /* 0x000e220008000a00 */
[----:B-1----:R-:W5:Y:S04]  /*0050*/  LDG.E.128 R8, desc[UR8][R8.64] ;  /* 0x0000000808087981 */ /* 0x002f68000c1e1d00 */
[----:B------:R-:W1:Y:S01]  /*0060*/  S2UR UR6, SR_CTAID.X ;  /* 0x00000000000679c3 */ /* 0x000e620000002500 */
[----:B0-----:R-:W-:Y:S01]  /*0070*/  ULEA.HI UR4, UP0, UR5, UR4, URZ, 0x1 ;  /* 0x0000000405047291 */ /* 0x001fe2000f8108ff */
[----:B------:R-:W-:Y:S01]  /*0080*/  IMAD.MOV.U32 R13, RZ, RZ, RZ ;  /* 0x000000ffff0d7224 */ /* 0x000fe200078e00ff */
[----:B------:R-:W1:Y:S01]  /*0090*/  S2R R12, SR_TID.X ;  /* 0x00000000000c7919 */ /* 0x000e620000002100 */
[----:B------:R-:W-:Y:S01]  /*00a0*/  BSSY.RECONVERGENT B0, `(.L_x_66) ;  /* 0x000011b000007945 */ /* 0x000fe20003800200 */
[----:B------:R-:W-:-:S03]  /*00b0*/  UIADD3.X UR5, UPT, UPT, URZ, UR5, URZ, UP0, !UPT ;  /* 0x00000005ff057290 */ /* 0x000fc600087fe4ff */
[----:B------:R-:W1:Y:S01]  /*00c0*/  LDC R3, c[0x0][0x360] ;  /* 0x0000d800ff037b82 */ /* 0x000e620000000800 */
[----:B------:R-:W-:Y:S02]  /*00d0*/  USHF.R.S64 UR4, UR4, 0x1, UR5 ;  /* 0x0000000104047899 */ /* 0x000fe40008001005 */
[----:B------:R-:W-:Y:S01]  /*00e0*/  USHF.R.S32.HI UR5, URZ, 0x1, UR5 ;  /* 0x00000001ff057899 */ /* 0x000fe20008011405 */
[----:B-1----:R-:W-:-:S03]  /*00f0*/  IMAD.WIDE.U32 R12, R3, UR6, R12 ;  /* 0x00000006030c7c25 */ /* 0x002fc6000f8e000c */
[----:B------:R-:W-:-:S04]  /*0100*/  ISETP.GE.U32.AND P0, PT, R12, UR4, PT ;  /* 0x000000040c007c0c */ /* 0x000fc8000bf06070 */
[----:B------:R-:W-:-:S13]  /*0110*/  ISETP.GE.AND.EX P0, PT, R13, UR5, PT, P0 ;  /* 0x000000050d007c0c */ /* 0x000fda000bf06300 */
[----:B------:R-:W-:Y:S05]  /*0120*/  @P0 BRA `(.L_x_67) ;  /* 0x0000001000480947 */ /* 0x000fea0003800000 */
[----:B-----5:R-:W-:Y:S01]  /*0130*/  IADD3 R4, P0, PT, R10, R12, RZ ;  /* 0x0000000c0a047210 */ /* 0x020fe20007f1e0ff */
[----:B------:R-:W-:Y:S01]  /*0140*/  VIADD R7, R9, 0xbb67ae85 ;  /* 0xbb67ae8509077836 */ /* 0x000fe20000000000 */
[----:B------:R-:W-:Y:S01]  /*0150*/  UMOV UR6, 0x54442d18 ;  /* 0x54442d1800067882 */ /* 0x000fe20000000000 */
[----:B------:R-:W-:Y:S01]  /*0160*/  VIADD R15, R8, 0x3c6ef372 ;  /* 0x3c6ef372080f7836 */ /* 0x000fe20000000000 */
[----:B------:R-:W-:Y:S01]  /*0170*/  UMOV UR7, 0x401921fb ;  /* 0x401921fb00077882 */ /* 0x000fe20000000000 */
[----:B------:R-:W-:Y:S01]  /*0180*/  IMAD.X R3, R11, 0x1, R13, P0 ;  /* 0x000000010b037824 */ /* 0x000fe200000e060d */
[----:B------:R-:W-:Y:S01]  /*0190*/  BSSY.RECONVERGENT B1, `(.L_x_68) ;  /* 0x000005e000017945 */ /* 0x000fe20003800200 */
[----:B------:R-:W-:-:S03]  /*01a0*/  IMAD.WIDE.U32 R4, R4, -0x2daee0ad, RZ ;  /* 0xd2511f5304047825 */ /* 0x000fc600078e00ff */
[----:B------:R-:W-:Y:S02]  /*01b0*/  LOP3.LUT R2, R3, R8, RZ, 0x3c, !PT ;  /* 0x0000000803027212 */ /* 0x000fe400078e3cff */
[----:B------:R-:W-:-:S03]  /*01c0*/  LOP3.LUT R6, R5, R9, RZ, 0x3c, !PT ;  /* 0x0000000905067212 */ /* 0x000fc600078e3cff */
[----:B------:R-:W-:-:S05]  /*01d0*/  IMAD.WIDE.U32 R2, R2, -0x2daee0ad, RZ ;  /* 0xd2511f5302027825 */ /* 0x000fca00078e00ff */
[----:B------:R-:W-:Y:S01]  /*01e0*/  LOP3.LUT R4, R7, R4, R3, 0x96, !PT ;  /* 0x0000000407047212 */ /* 0x000fe200078e9603 */
[----:B------:R-:W-:Y:S02]  /*01f0*/  VIADD R3, R8, 0x9e3779b9 ;  /* 0x9e3779b908037836 */ /* 0x000fe40000000000 */
[----:B------:R-:W-:-:S04]  /*0200*/  IMAD.WIDE.U32 R6, R6, -0x326172a9, RZ ;  /* 0xcd9e8d5706067825 */ /* 0x000fc800078e00ff */
[----:B------:R-:W-:Y:S01]  /*0210*/  IMAD.WIDE.U32 R4, R4, -0x326172a9, RZ ;  /* 0xcd9e8d5704047825 */ /* 0x000fe200078e00ff */
[----:B------:R-:W-:-:S04]  /*0220*/  LOP3.LUT R3, R7, R3, RZ, 0x3c, !PT ;  /* 0x0000000307037212 */ /* 0x000fc800078e3cff */
        /* <DEDUP_REMOVED lines=33> */
[----:B------:R-:W-:-:S04]  /*0440*/  IMAD.WIDE.U32 R4, R5, -0x326172a9, RZ ;  /* 0xcd9e8d5705047825 */ /* 0x000fc800078e00ff */
[----:B------:R-:W-:Y:S01]  /*0450*/  IMAD.MOV.U32 R7, RZ, RZ, 0x3df00000 ;  /* 0x3df00000ff077424 */ /* 0x000fe200078e00ff */
[----:B------:R-:W-:Y:S01]  /*0460*/  LOP3.LUT R3, R3, R5, R16, 0x96, !PT ;  /* 0x0000000503037212 */ /* 0x000fe200078e9610 */
[----:B------:R-:W-:-:S04]  /*0470*/  VIADD R5, R8, 0x8ff34781 ;  /* 0x8ff3478108057836 */ /* 0x000fc80000000000 */
[----:B------:R-:W-:-:S04]  /*0480*/  IMAD.WIDE.U32 R20, R3, -0x2daee0ad, RZ ;  /* 0xd2511f5303147825 */ /* 0x000fc800078e00ff */
[----:B------:R-:W-:Y:S01]  /*0490*/  VIADD R3, R8, 0x5384540f ;  /* 0x5384540f08037836 */ /* 0x000fe20000000000 */
[----:B------:R-:W0:Y:S04]  /*04a0*/  I2F.F64.U32 R14, R20 ;  /* 0x00000014000e7312 */ /* 0x000e280000201800 */
[----:B------:R-:W-:Y:S01]  /*04b0*/  LOP3.LUT R3, R3, R17, R6, 0x96, !PT ;  /* 0x0000001103037212 */ /* 0x000fe200078e9606 */
[----:B------:R-:W-:-:S04]  /*04c0*/  IMAD.MOV.U32 R6, RZ, RZ, 0x0 ;  /* 0x00000000ff067424 */ /* 0x000fc800078e00ff */
[----:B------:R-:W-:-:S04]  /*04d0*/  IMAD.WIDE.U32 R18, R3, -0x2daee0ad, RZ ;  /* 0xd2511f5303127825 */ /* 0x000fc800078e00ff */
[----:B------:R-:W-:Y:S01]  /*04e0*/  VIADD R3, R9, 0x96a522ad ;  /* 0x96a522ad09037836 */ /* 0x000fe20000000000 */
[----:B0-----:R-:W-:-:S04]  /*04f0*/  DMUL R14, R14, 2.3283064365386962891e-10 ;  /* 0x3df000000e0e7828 */ /* 0x001fc80000000000 */
[----:B------:R-:W-:Y:S01]  /*0500*/  LOP3.LUT R16, R18, R3, R21, 0x96, !PT ;  /* 0x0000000312107212 */ /* 0x000fe200078e9615 */
[----:B------:R-:W-:-:S05]  /*0510*/  VIADD R3, R9, 0xdb3d7428 ;  /* 0xdb3d742809037836 */ /* 0x000fca0000000000 */
[----:B------:R-:W0:Y:S01]  /*0520*/  I2F.F64.U32 R16, R16 ;  /* 0x0000001000107312 */ /* 0x000e220000201800 */
[----:B------:R-:W-:Y:S01]  /*0530*/  LOP3.LUT R18, R3, R2, R19, 0x96, !PT ;  /* 0x0000000203127212 */ /* 0x000fe200078e9613 */
[----:B------:R-:W-:-:S04]  /*0540*/  DFMA R2, R14, R6, 2.710505431213761085e-20 ;  /* 0x3be000000e02742b */ /* 0x000fc80000000006 */
[----:B------:R-:W-:-:S04]  /*0550*/  IMAD.WIDE.U32 R18, R18, -0x326172a9, RZ ;  /* 0xcd9e8d5712127825 */ /* 0x000fc800078e00ff */
[----:B------:R-:W1:Y:S01]  /*0560*/  I2F.F64.U32 R14, R18 ;  /* 0x00000012000e7312 */ /* 0x000e620000201800 */
[----:B------:R-:W-:Y:S01]  /*0570*/  LOP3.LUT R19, R4, R19, R5, 0x96, !PT ;  /* 0x0000001304137212 */ /* 0x000fe200078e9605 */
[----:B0-----:R-:W-:-:S08]  /*0580*/  DFMA R2, R16, 2.3283064365386962891e-10, R2 ;  /* 0x3df000001002782b */ /* 0x001fd00000000002 */
[----:B------:R-:W-:Y:S02]  /*0590*/  DMUL R2, R2, UR6 ;  /* 0x0000000602027c28 */ /* 0x000fe40008000000 */
[----:B-1----:R-:W-:Y:S01]  /*05a0*/  DMUL R4, R14, 2.3283064365386962891e-10 ;  /* 0x3df000000e047828 */ /* 0x002fe20000000000 */
[----:B------:R-:W0:Y:S05]  /*05b0*/  I2F.F64.U32 R14, R19 ;  /* 0x00000013000e7312 */ /* 0x000e2a0000201800 */
        /* <DEDUP_REMOVED lines=11> */
[----:B------:R-:W-:-:S08]  /*0670*/  UMOV UR7, 0x3ff921fb ;  /* 0x3ff921fb00077882 */ /* 0x000fd00000000000 */
        /* <DEDUP_REMOVED lines=10> */
[----:B------:R-:W-:Y:S01]  /*0720*/  IMAD.MOV.U32 R20, RZ, RZ, R2 ;  /* 0x000000ffff147224 */ /* 0x000fe200078e0002 */
[----:B------:R-:W-:-:S07]  /*0730*/  MOV R0, 0x750 ;  /* 0x0000075000007802 */ /* 0x000fce0000000f00 */
[----:B------:R-:W-:Y:S05]  /*0740*/  CALL.REL.NOINC `($_ZN2at6native54_GLOBAL__N__f6d41790_21_PhiloxDistribution_cu_0636f2c124philox_single_key_kernelIdZZZZNS0_20_philox_normal_cuda_ERNS_6TensorERKS3_ddENKUlvE_clEvENKUlvE_clEvENKUlvE_clEvEUlmmE_ZZZNS0_20_philox_normal_cuda_ES4_S6_ddENKS7_clEvENKS8_clEvEUldE_EEvPT_PKmlT0_T1_$__internal_trig_reduction_slowpathd) ;  /* 0x0000002c00987944 */ /* 0x000fea0003c00000 */
[----:B------:R-:W-:Y:S02]  /*0750*/  IMAD.MOV.U32 R6, RZ, RZ, R20 ;  /* 0x000000ffff067224 */ /* 0x000fe400078e0014 */
[----:B------:R-:W-:-:S07]  /*0760*/  IMAD.MOV.U32 R7, RZ, RZ, R21 ;  /* 0x000000ffff077224 */ /* 0x000fce00078e0015 */
.L_x_69:
[----:B------:R-:W-:Y:S05]  /*0770*/  BSYNC.RECONVERGENT B1 ;  /* 0x0000000000017941 */ /* 0x000fea0003800200 */
.L_x_68:
[----:B------:R-:W-:Y:S01]  /*0780*/  DMUL R2, R6, R6 ;  /* 0x0000000606027228 */ /* 0x000fe20000000000 */
[----:B------:R-:W-:Y:S01]  /*0790*/  IMAD.MOV.U32 R18, RZ, RZ, 0x2cb0d246 ;  /* 0x2cb0d246ff127424 */ /* 0x000fe200078e00ff */
[----:B------:R-:W-:Y:S01]  /*07a0*/  UMOV UR10, 0xf9785eba ;  /* 0xf9785eba000a7882 */ /* 0x000fe20000000000 */
[----:B------:R-:W-:Y:S01]  /*07b0*/  IMAD.MOV.U32 R19, RZ, RZ, 0x3e5ae5f1 ;  /* 0x3e5ae5f1ff137424 */ /* 0x000fe200078e00ff */
[----:B------:R-:W-:Y:S01]  /*07c0*/  UMOV UR11, 0x3de5db65 ;  /* 0x3de5db65000b7882 */ /* 0x000fe20000000000 */
[----:B------:R-:W-:Y:S01]  /*07d0*/  IMAD.MOV.U32 R16, RZ, RZ, -0x3e107ad8 ;  /* 0xc1ef8528ff107424 */ /* 0x000fe200078e00ff */
[----:B------:R-:W-:Y:S01]  /*07e0*/  UMOV UR6, 0x20fd8164 ;  /* 0x20fd816400067882 */ /* 0x000fe20000000000 */
[----:B------:R-:W-:Y:S01]  /*07f0*/  IMAD.MOV.U32 R17, RZ, RZ, 0x3e21eea7 ;  /* 0x3e21eea7ff117424 */ /* 0x000fe200078e00ff */
[----:B------:R-:W-:Y:S01]  /*0800*/  UMOV UR7, 0x3da8ff83 ;  /* 0x3da8ff8300077882 */ /* 0x000fe20000000000 */
[C---:B------:R-:W-:Y:S01]  /*0810*/  DFMA R18, R2.reuse, UR10, -R18 ;  /* 0x0000000a02127c2b */ /* 0x040fe20008000812 */
[----:B------:R-:W-:Y:S01]  /*0820*/  UMOV UR10, 0x69ace392 ;  /* 0x69ace392000a7882 */ /* 0x000fe20000000000 */
[----:B------:R-:W-:Y:S01]  /*0830*/  UMOV UR11, 0x3ec71de3 ;  /* 0x3ec71de3000b7882 */ /* 0x000fe20000000000 */
[----:B------:R-:W-:Y:S01]  /*0840*/  ISETP.GT.AND P2, PT, R15, 0xfffff, PT ;  /* 0x000fffff0f00780c */ /* 0x000fe20003f44270 */
[C---:B------:R-:W-:Y:S01]  /*0850*/  DFMA R16, R2.reuse, -UR6, R16 ;  /* 0x8000000602107c2b */ /* 0x040fe20008000010 */
[----:B------:R-:W-:Y:S01]  /*0860*/  UMOV UR6, 0x8e06e6d9 ;  /* 0x8e06e6d900067882 */ /* 0x000fe20000000000 */
[----:B------:R-:W-:Y:S01]  /*0870*/  UMOV UR7, 0x3e927e4f ;  /* 0x3e927e4f00077882 */ /* 0x000fe20000000000 */
[----:B------:R-:W-:Y:S01]  /*0880*/  IMAD.MOV.U32 R0, RZ, RZ, R15 ;  /* 0x000000ffff007224 */ /* 0x000fe200078e000f */
[C---:B------:R-:W-:Y:S01]  /*0890*/  DFMA R18, R2.reuse, R18, UR10 ;  /* 0x0000000a02127e2b */ /* 0x040fe20008000012 */
[----:B------:R-:W-:Y:S01]  /*08a0*/  UMOV UR10, 0x19db62a1 ;  /* 0x19db62a1000a7882 */ /* 0x000fe20000000000 */
[----:B------:R-:W-:Y:S01]  /*08b0*/  UMOV UR11, 0x3f2a01a0 ;  /* 0x3f2a01a0000b7882 */ /* 0x000fe20000000000 */
[----:B------:R-:W-:Y:S01]  /*08c0*/  LOP3.LUT P1, RZ, R4, 0x2, RZ, 0xc0, !PT ;  /* 0x0000000204ff7812 */ /* 0x000fe2000782c0ff */
[C---:B------:R-:W-:Y:S01]  /*08d0*/  DFMA R16, R2.reuse, R16, -UR6 ;  /* 0x8000000602107e2b */ /* 0x040fe20008000010 */
[----:B------:R-:W-:Y:S01]  /*08e0*/  UMOV UR6, 0x19ddbce9 ;  /* 0x19ddbce900067882 */ /* 0x000fe20000000000 */
[----:B------:R-:W-:Y:S01]  /*08f0*/  UMOV UR7, 0x3efa01a0 ;  /* 0x3efa01a000077882 */ /* 0x000fe20000000000 */
[----:B------:R-:W-:Y:S01]  /*0900*/  BSSY.RECONVERGENT B1, `(.L_x_70) ;  /* 0x000006d000017945 */ /* 0x000fe20003800200 */
[----:B------:R-:W-:Y:S01]  /*0910*/  DFMA R18, R2, R18, -UR10 ;  /* 0x8000000a02127e2b */ /* 0x000fe20008000012 */
[----:B------:R-:W-:Y:S01]  /*0920*/  UMOV UR10, 0x11110818 ;  /* 0x11110818000a7882 */ /* 0x000fe20000000000 */
[----:B------:R-:W-:-:S02]  /*0930*/  UMOV UR11, 0x3f811111 ;  /* 0x3f811111000b7882 */ /* 0x000fc40000000000 */
[C---:B------:R-:W-:Y:S01]  /*0940*/  DFMA R16, R2.reuse, R16, UR6 ;  /* 0x0000000602107e2b */ /* 0x040fe20008000010 */
[----:B------:R-:W-:Y:S01]  /*0950*/  UMOV UR6, 0x16c15d47 ;  /* 0x16c15d4700067882 */ /* 0x000fe20000000000 */
[----:B------:R-:W-:Y:S02]  /*0960*/  UMOV UR7, 0x3f56c16c ;  /* 0x3f56c16c00077882 */ /* 0x000fe40000000000 */
[C---:B------:R-:W-:Y:S01]  /*0970*/  DFMA R18, R2.reuse, R18, UR10 ;  /* 0x0000000a02127e2b */ /* 0x040fe20008000012 */
[----:B------:R-:W-:Y:S01]  /*0980*/  UMOV UR10, 0x55555554 ;  /* 0x55555554000a7882 */ /* 0x000fe20000000000 */
[----:B------:R-:W-:Y:S02]  /*0990*/  UMOV UR11, 0x3fc55555 ;  /* 0x3fc55555000b7882 */ /* 0x000fe40000000000 */
[----:B------:R-:W-:Y:S01]  /*09a0*/  DFMA R16, R2, R16, -UR6 ;  /* 0x8000000602107e2b */ /* 0x000fe20008000010 */
[----:B------:R-:W-:Y:S01]  /*09b0*/  UMOV UR6, 0x55555551 ;  /* 0x5555555100067882 */ /* 0x000fe20000000000 */
[----:B------:R-:W-:-:S02]  /*09c0*/  UMOV UR7, 0x3fa55555 ;  /* 0x3fa5555500077882 */ /* 0x000fc40000000000 */
[----:B------:R-:W-:-:S04]  /*09d0*/  DFMA R18, R2, R18, -UR10 ;  /* 0x8000000a02127e2b */ /* 0x000fc80008000012 */
[----:B------:R-:W-:-:S04]  /*09e0*/  DFMA R16, R2, R16, UR6 ;  /* 0x0000000602107e2b */ /* 0x000fc80008000010 */
[----:B------:R-:W-:-:S04]  /*09f0*/  DFMA R20, R2, R18, RZ ;  /* 0x000000120214722b */ /* 0x000fc800000000ff */
[----:B------:R-:W-:Y:S01]  /*0a00*/  DFMA R18, R2, R16, -0.5 ;  /* 0xbfe000000212742b */ /* 0x000fe20000000010 */
[----:B------:R-:W-:Y:S01]  /*0a10*/  IMAD.MOV.U32 R16, RZ, RZ, R14 ;  /* 0x000000ffff107224 */ /* 0x000fe200078e000e */
[----:B------:R-:W-:Y:S02]  /*0a20*/  @!P2 DMUL R14, R14, 1.80143985094819840000e+16 ;  /* 0x435000000e0ea828 */ /* 0x000fe40000000000 */
[----:B------:R-:W-:-:S04]  /*0a30*/  DFMA R6, R20, R6, R6 ;  /* 0x000000061406722b */ /* 0x000fc80000000006 */
[----:B------:R-:W-:Y:S01]  /*0a40*/  DFMA R18, R2, R18, 1 ;  /* 0x3ff000000212742b */ /* 0x000fe20000000012 */
[----:B------:R-:W-:-:S03]  /*0a50*/  LOP3.LUT R2, R4, 0x1, RZ, 0xc0, !PT ;  /* 0x0000000104027812 */ /* 0x000fc600078ec0ff */
[----:B------:R-:W-:Y:S01]  /*0a60*/  @!P2 IMAD.MOV.U32 R0, RZ, RZ, R15 ;  /* 0x000000ffff00a224 */ /* 0x000fe200078e000f */
[----:B------:R-:W-:Y:S01]  /*0a70*/  ISETP.NE.U32.AND P0, PT, R2, 0x1, PT ;  /* 0x000000010200780c */ /* 0x000fe20003f05070 */
[----:B------:R-:W-:Y:S01]  /*0a80*/  @!P2 IMAD.MOV.U32 R16, RZ, RZ, R14 ;  /* 0x000000ffff10a224 */ /* 0x000fe200078e000e */
[----:B------:R-:W-:Y:S01]  /*0a90*/  LOP3.LUT R3, R7, 0x80000000, RZ, 0x3c, !PT ;  /* 0x8000000007037812 */ /* 0x000fe200078e3cff */
[----:B------:R-:W-:Y:S02]  /*0aa0*/  VIADD R17, R0, 0xffffffff ;  /* 0xffffffff00117836 */ /* 0x000fe40000000000 */
[----:B------:R-:W-:Y:S02]  /*0ab0*/  FSEL R4, R18, R6, !P0 ;  /* 0x0000000612047208 */ /* 0x000fe40004000000 */
[----:B------:R-:W-:Y:S01]  /*0ac0*/  FSEL R5, R19, R7, !P0 ;  /* 0x0000000713057208 */ /* 0x000fe20004000000 */
[----:B------:R-:W-:Y:S01]  /*0ad0*/  IMAD.MOV.U32 R7, RZ, RZ, -0x3ff ;  /* 0xfffffc01ff077424 */ /* 0x000fe200078e00ff */
[----:B------:R-:W-:Y:S01]  /*0ae0*/  FSEL R2, R6, R18, !P0 ;  /* 0x0000001206027208 */ /* 0x000fe20004000000 */
[----:B------:R-:W-:Y:S01]  /*0af0*/  @!P2 IMAD.MOV.U32 R7, RZ, RZ, -0x435 ;  /* 0xfffffbcbff07a424 */ /* 0x000fe200078e00ff */
[----:B------:R-:W-:-:S02]  /*0b00*/  FSEL R3, R3, R19, !P0 ;  /* 0x0000001303037208 */ /* 0x000fc40004000000 */
        /* <DEDUP_REMOVED lines=8> */
[----:B------:R-:W-:Y:S01]  /*0b90*/  UMOV UR6, 0x3ae80f1e ;  /* 0x3ae80f1e00067882 */ /* 0x000fe20000000000 */
[----:B------:R-:W-:Y:S01]  /*0ba0*/  IMAD.MOV.U32 R24, RZ, RZ, -0x748574fc ;  /* 0x8b7a8b04ff187424 */ /* 0x000fe200078e00ff */
[----:B------:R-:W-:Y:S01]  /*0bb0*/  LOP3.LUT R17, R6, 0x3ff00000, RZ, 0xfc, !PT ;  /* 0x3ff0000006117812 */ /* 0x000fe200078efcff */
[----:B------:R-:W-:Y:S01]  /*0bc0*/  IMAD.MOV.U32 R25, RZ, RZ, 0x3ed0ee25 ;  /* 0x3ed0ee25ff197424 */ /* 0x000fe200078e00ff */
[----:B------:R-:W-:Y:S01]  /*0bd0*/  UMOV UR7, 0x3eb1380b ;  /* 0x3eb1380b00077882 */ /* 0x000fe20000000000 */
[----:B------:R-:W-:Y:S01]  /*0be0*/  LEA.HI R0, R0, R7, RZ, 0xc ;  /* 0x0000000700007211 */ /* 0x000fe200078f60ff */
[----:B------:R-:W-:Y:S01]  /*0bf0*/  IMAD.MOV.U32 R27, RZ, RZ, 0x43300000 ;  /* 0x43300000ff1b7424 */ /* 0x000fe200078e00ff */
[----:B------:R-:W-:Y:S01]  /*0c00*/  ISETP.GE.U32.AND P0, PT, R17, 0x3ff6a09f, PT ;  /* 0x3ff6a09f1100780c */ /* 0x000fe20003f06070 */
[----:B------:R-:W-:Y:S01]  /*0c10*/  UMOV UR10, 0x80000000 ;  /* 0x80000000000a7882 */ /* 0x000fe20000000000 */
[----:B------:R-:W-:-:S11]  /*0c20*/  UMOV UR11, 0x43300000 ;  /* 0x43300000000b7882 */ /* 0x000fd60000000000 */
[----:B------:R-:W-:Y:S02]  /*0c30*/  @P0 VIADD R15, R17, 0xfff00000 ;  /* 0xfff00000110f0836 */ /* 0x000fe40000000000 */
[----:B------:R-:W-:Y:S02]  /*0c40*/  @P0 VIADD R0, R0, 0x1 ;  /* 0x0000000100000836 */ /* 0x000fe40000000000 */
[----:B------:R-:W-:-:S03]  /*0c50*/  @P0 IMAD.MOV.U32 R17, RZ, RZ, R15 ;  /* 0x000000ffff110224 */ /* 0x000fc600078e000f */
[----:B------:R-:W-:-:S03]  /*0c60*/  LOP3.LUT R26, R0, 0x80000000, RZ, 0x3c, !PT ;  /* 0x80000000001a7812 */ /* 0x000fc600078e3cff */
        /* <DEDUP_REMOVED lines=48> */
.L_x_71:
[----:B------:R-:W-:Y:S01]  /*0f70*/  IMAD.MOV.U32 R6, RZ, RZ, 0x0 ;  /* 0x00000000ff067424 */ /* 0x000fe200078e00ff */
[----:B------:R-:W-:Y:S01]  /*0f80*/  LOP3.LUT P0, RZ, R15, 0x7fffffff, RZ, 0xc0, !PT ;  /* 0x7fffffff0fff7812 */ /* 0x000fe2000780c0ff */
[----:B------:R-:W-:-:S06]  /*0f90*/  IMAD.MOV.U32 R7, RZ, RZ, 0x7ff00000 ;  /* 0x7ff00000ff077424 */ /* 0x000fcc00078e00ff */
[----:B------:R-:W-:-:S10]  /*0fa0*/  DFMA R6, R14, R6, +INF ;  /* 0x7ff000000e06742b */ /* 0x000fd40000000006 */
[----:B------:R-:W-:Y:S02]  /*0fb0*/  FSEL R18, R6, RZ, P0 ;  /* 0x000000ff06127208 */ /* 0x000fe40000000000 */
[----:B------:R-:W-:-:S07]  /*0fc0*/  FSEL R19, R7, -QNAN , P0 ;  /* 0xfff0000007137808 */ /* 0x000fce0000000000 */
.L_x_72:
[----:B------:R-:W-:Y:S05]  /*0fd0*/  BSYNC.RECONVERGENT B1 ;  /* 0x0000000000017941 */ /* 0x000fea0003800200 */
.L_x_70:
        /* <DEDUP_REMOVED lines=13> */
[----:B------:R-:W-:Y:S02]  /*10b0*/  VIADD R7, R25, 0xfff00000 ;  /* 0xfff0000019077836 */ /* 0x000fe40000000000 */
[----:B------:R-:W-:-:S04]  /*10c0*/  IMAD.MOV.U32 R6, RZ, RZ, R24 ;  /* 0x000000ffff067224 */ /* 0x000fc800078e0018 */
[----:B------:R-:W-:-:S08]  /*10d0*/  DFMA R20, R16, -R16, R18 ;  /* 0x800000101014722b */ /* 0x000fd00000000012 */
[----:B------:R-:W-:Y:S01]  /*10e0*/  DFMA R22, R20, R6, R16 ;  /* 0x000000061416722b */ /* 0x000fe20000000010 */
[----:B------:R-:W-:Y:S10]  /*10f0*/  @!P0 BRA `(.L_x_74) ;  /* 0x0000000000188947 */ /* 0x000ff40003800000 */
[----:B------:R-:W-:Y:S02]  /*1100*/  IMAD.MOV.U32 R0, RZ, RZ, R20 ;  /* 0x000000ffff007224 */ /* 0x000fe400078e0014 */
[----:B------:R-:W-:Y:S01]  /*1110*/  IMAD.MOV.U32 R20, RZ, RZ, R14 ;  /* 0x000000ffff147224 */ /* 0x000fe200078e000e */
[----:B------:R-:W-:Y:S01]  /*1120*/  MOV R14, 0x1160 ;  /* 0x00001160000e7802 */ /* 0x000fe20000000f00 */
[----:B------:R-:W-:Y:S02]  /*1130*/  IMAD.MOV.U32 R6, RZ, RZ, R24 ;  /* 0x000000ffff067224 */ /* 0x000fe400078e0018 */
[----:B------:R-:W-:-:S07]  /*1140*/  IMAD.MOV.U32 R15, RZ, RZ, R21 ;  /* 0x000000ffff0f7224 */ /* 0x000fce00078e0015 */
[----:B------:R-:W-:Y:S05]  /*1150*/  CALL.REL.NOINC `($__internal_5_$__cuda_sm20_dsqrt_rn_f64_mediumpath_v1) ;  /* 0x0000002000687944 */ /* 0x000fea0003c00000 */
.L_x_74:
[----:B------:R-:W-:Y:S05]  /*1160*/  BSYNC.RECONVERGENT B1 ;  /* 0x0000000000017941 */ /* 0x000fea0003800200 */
.L_x_73:
[----:B------:R-:W0:Y:S01]  /*1170*/  LDC.64 R14, c[0x0][0x3a0] ;  /* 0x0000e800ff0e7b82 */ /* 0x000e220000000a00 */
[----:B------:R-:W1:Y:S01]  /*1180*/  LDCU.64 UR6, c[0x0][0x380] ;  /* 0x00007000ff0677ac */ /* 0x000e620008000a00 */
[C---:B------:R-:W-:Y:S02]  /*1190*/  DMUL R2, R22.reuse, R2 ;  /* 0x0000000216027228 */ /* 0x040fe40000000000 */
[----:B------:R-:W-:-:S04]  /*11a0*/  DMUL R4, R22, R4 ;  /* 0x0000000416047228 */ /* 0x000fc80000000000 */
[----:B------:R-:W0:Y:S02]  /*11b0*/  LDC.64 R6, c[0x0][0x3a8] ;  /* 0x0000ea00ff067b82 */ /* 0x000e240000000a00 */
[-CC-:B0-----:R-:W-:Y:S02]  /*11c0*/  DFMA R2, R2, R6.reuse, R14.reuse ;  /* 0x000000060202722b */ /* 0x181fe4000000000e */
[----:B------:R-:W-:Y:S01]  /*11d0*/  DFMA R4, R4, R6, R14 ;  /* 0x000000060404722b */ /* 0x000fe2000000000e */
[----:B-1----:R-:W-:-:S04]  /*11e0*/  LEA R6, P0, R12, UR6, 0x4 ;  /* 0x000000060c067c11 */ /* 0x002fc8000f8020ff */
[----:B------:R-:W-:-:S03]  /*11f0*/  LEA.HI.X R7, R12, UR7, R13, 0x4, P0 ;  /* 0x000000070c077c11 */ /* 0x000fc600080f240d */
[----:B------:R-:W-:Y:S02]  /*1200*/  IMAD.MOV.U32 R16, RZ, RZ, R2 ;  /* 0x000000ffff107224 */ /* 0x000fe400078e0002 */
[----:B------:R-:W-:Y:S02]  /*1210*/  IMAD.MOV.U32 R17, RZ, RZ, R3 ;  /* 0x000000ffff117224 */ /* 0x000fe400078e0003 */
[----:B------:R-:W-:Y:S02]  /*1220*/  IMAD.MOV.U32 R18, RZ, RZ, R4 ;  /* 0x000000ffff127224 */ /* 0x000fe400078e0004 */
[----:B------:R-:W-:-:S05]  /*1230*/  IMAD.MOV.U32 R19, RZ, RZ, R5 ;  /* 0x000000ffff137224 */ /* 0x000fca00078e0005 */
[----:B------:R0:W-:Y:S02]  /*1240*/  STG.E.128 desc[UR8][R6.64], R16 ;  /* 0x0000001006007986 */ /* 0x0001e4000c101d08 */
.L_x_67:
[----:B------:R-:W-:Y:S05]  /*1250*/  BSYNC.RECONVERGENT B0 ;  /* 0x0000000000007941 */ /* 0x000fea0003800200 */
.L_x_66:
[----:B------:R-:W-:-:S04]  /*1260*/  ISETP.NE.U32.AND P0, PT, R12, UR4, PT ;  /* 0x000000040c007c0c */ /* 0x000fc8000bf05070 */
[----:B------:R-:W-:-:S13]  /*1270*/  ISETP.NE.AND.EX P0, PT, R13, UR5, PT, P0 ;  /* 0x000000050d007c0c */ /* 0x000fda000bf05300 */
[----:B------:R-:W-:Y:S05]  /*1280*/  @P0 EXIT ;  /* 0x000000000000094d */ /* 0x000fea0003800000 */
[----:B-----5:R-:W-:Y:S01]  /*1290*/  IADD3 R2, P0, PT, R10, UR4, RZ ;  /* 0x000000040a027c10 */ /* 0x020fe2000ff1e0ff */
[----:B0-----:R-:W-:Y:S01]  /*12a0*/  VIADD R7, R9, 0xbb67ae85 ;  /* 0xbb67ae8509077836 */ /* 0x001fe20000000000 */
[----:B------:R-:W-:Y:S02]  /*12b0*/  UMOV UR4, 0x54442d18 ;  /* 0x54442d1800047882 */ /* 0x000fe40000000000 */
[----:B------:R-:W-:Y:S01]  /*12c0*/  IADD3.X R11, PT, PT, R11, UR5, RZ, P0, !PT ;  /* 0x000000050b0b7c10 */ /* 0x000fe200087fe4ff */
[----:B------:R-:W-:Y:S01]  /*12d0*/  IMAD.WIDE.U32 R2, R2, -0x2daee0ad, RZ ;  /* 0xd2511f5302027825 */ /* 0x000fe200078e00ff */
[----:B------:R-:W-:Y:S02]  /*12e0*/  UMOV UR5, 0x401921fb ;  /* 0x401921fb00057882 */ /* 0x000fe40000000000 */
[----:B------:R-:W-:Y:S01]  /*12f0*/  LOP3.LUT R4, R11, R8, RZ, 0x3c, !PT ;  /* 0x000000080b047212 */ /* 0x000fe200078e3cff */
        /* <DEDUP_REMOVED lines=8> */
[----:B------:R-:W-:Y:S01]  /*1380*/  VIADD R5, R9, 0x32370b8f ;  /* 0x32370b8f09057836 */ /* 0x000fe20000000000 */
[----:B------:R-:W-:Y:S01]  /*1390*/  LOP3.LUT R6, R11, R3, R6, 0x96, !PT ;  /* 0x000000030b067212 */ /* 0x000fe200078e9606 */
[----:B------:R-:W-:Y:S02]  /*13a0*/  VIADD R3, R9, 0x76cf5d0a ;  /* 0x76cf5d0a09037836 */ /* 0x000fe40000000000 */
[----:B------:R-:W-:-:S04]  /*13b0*/  IMAD.WIDE.U32 R10, R10, -0x2daee0ad, RZ ;  /* 0xd2511f530a0a7825 */ /* 0x000fc800078e00ff */
        /* <DEDUP_REMOVED lines=13> */
[----:B------:R-:W-:Y:S02]  /*1490*/  VIADD R7, R9, 0xa9066899 ;  /* 0xa906689909077836 */ /* 0x000fe40000000000 */
[----:B------:R-:W-:-:S03]  /*14a0*/  VIADD R5, R8, 0xb54cda56 ;  /* 0xb54cda5608057836 */ /* 0x000fc60000000000 */
        /* <DEDUP_REMOVED lines=10> */
[----:B------:R-:W-:Y:S02]  /*1550*/  VIADD R7, R9, 0x1fd5c5a3 ;  /* 0x1fd5c5a309077836 */ /* 0x000fe40000000000 */
[----:B------:R-:W-:-:S03]  /*1560*/  IMAD.WIDE.U32 R12, R12, -0x326172a9, RZ ;  /* 0xcd9e8d570c0c7825 */ /* 0x000fc600078e00ff */
[----:B------:R-:W-:Y:S01]  /*1570*/  LOP3.LUT R2, R7, R10, R5, 0x96, !PT ;  /* 0x0000000a07027212 */ /* 0x000fe200078e9605 */
[----:B------:R-:W-:Y:S02]  /*1580*/  VIADD R5, R8, 0xf1bbcdc8 ;  /* 0xf1bbcdc808057836 */ /* 0x000fe40000000000 */
[----:B------:R-:W-:Y:S02]  /*1590*/  IMAD.MOV.U32 R7, RZ, RZ, 0x3df00000 ;  /* 0x3df00000ff077424 */ /* 0x000fe400078e00ff */
[----:B------:R-:W-:-:S05]  /*15a0*/  IMAD.WIDE.U32 R2, R2, -0x326172a9, RZ ;  /* 0xcd9e8d5702027825 */ /* 0x000fca00078e00ff */
[----:B------:R-:W-:Y:S01]  /*15b0*/  LOP3.LUT R16, R5, R3, R12, 0x96, !PT ;  /* 0x0000000305107212 */ /* 0x000fe200078e960c */
[----:B------:R-:W-:-:S04]  /*15c0*/  VIADD R3, R8, 0x5384540f ;  /* 0x5384540f08037836 */ /* 0x000fc80000000000 */
[----:B------:R-:W-:Y:S01]  /*15d0*/  IMAD.WIDE.U32 R16, R16, -0x2daee0ad, RZ ;  /* 0xd2511f5310107825 */ /* 0x000fe200078e00ff */
[----:B------:R-:W-:-:S03]  /*15e0*/  LOP3.LUT R14, R3, R13, R6, 0x96, !PT ;  /* 0x0000000d030e7212 */ /* 0x000fc600078e9606 */
[----:B------:R-:W0:Y:S01]  /*15f0*/  I2F.F64.U32 R10, R16 ;  /* 0x00000010000a7312 */ /* 0x000e220000201800 */
[----:B------:R-:W-:Y:S02]  /*1600*/  VIADD R3, R9, 0x96a522ad ;  /* 0x96a522ad09037836 */ /* 0x000fe40000000000 */
[----:B------:R-:W-:-:S04]  /*1610*/  IMAD.WIDE.U32 R14, R14, -0x2daee0ad, RZ ;  /* 0xd2511f530e0e7825 */ /* 0x000fc800078e00ff */
[----:B------:R-:W-:Y:S01]  /*1620*/  VIADD R9, R9, 0xdb3d7428 ;  /* 0xdb3d742809097836 */ /* 0x000fe20000000000 */
[----:B------:R-:W-:Y:S01]  /*1630*/  LOP3.LUT R12, R14, R3, R17, 0x96, !PT ;  /* 0x000000030e0c7212 */ /* 0x000fe200078e9611 */
[----:B------:R-:W-:Y:S02]  /*1640*/  IMAD.MOV.U32 R6, RZ, RZ, 0x0 ;  /* 0x00000000ff067424 */ /* 0x000fe400078e00ff */
[----:B------:R-:W-:Y:S01]  /*1650*/  VIADD R3, R8, 0x8ff34781 ;  /* 0x8ff3478108037836 */ /* 0x000fe20000000000 */
[----:B------:R-:W-:Y:S02]  /*1660*/  LOP3.LUT R14, R9, R4, R15, 0x96, !PT ;  /* 0x00000004090e7212 */ /* 0x000fe400078e960f */
[----:B------:R-:W1:Y:S01]  /*1670*/  I2F.F64.U32 R12, R12 ;  /* 0x0000000c000c7312 */ /* 0x000e620000201800 */
[----:B0-----:R-:W-:Y:S02]  /*1680*/  DMUL R10, R10, 2.3283064365386962891e-10 ;  /* 0x3df000000a0a7828 */ /* 0x001fe40000000000 */
[----:B------:R-:W-:-:S05]  /*1690*/  IMAD.WIDE.U32 R14, R14, -0x326172a9, RZ ;  /* 0xcd9e8d570e0e7825 */ /* 0x000fca00078e00ff */
[----:B------:R-:W-:Y:S01]  /*16a0*/  LOP3.LUT R15, R2, R15, R3, 0x96, !PT ;  /* 0x0000000f020f7212 */ /* 0x000fe200078e9603 */
[----:B------:R-:W-:Y:S02]  /*16b0*/  DFMA R4, R10, R6, 2.710505431213761085e-20 ;  /* 0x3be000000a04742b */ /* 0x000fe40000000006 */
[----:B------:R-:W0:Y:S06]  /*16c0*/  I2F.F64.U32 R10, R14 ;  /* 0x0000000e000a7312 */ /* 0x000e2c0000201800 */
[----:B-1----:R-:W-:Y:S02]  /*16d0*/  DFMA R4, R12, 2.3283064365386962891e-10, R4 ;  /* 0x3df000000c04782b */ /* 0x002fe40000000004 */
[----:B------:R-:W1:Y:S06]  /*16e0*/  I2F.F64.U32 R8, R15 ;  /* 0x0000000f00087312 */ /* 0x000e6c0000201800 */
[----:B------:R-:W-:-:S02]  /*16f0*/  DMUL R4, R4, UR4 ;  /* 0x0000000404047c28 */ /* 0x000fc40008000000 */
[----:B0-----:R-:W-:-:S06]  /*1700*/  DMUL R10, R10, 2.3283064365386962891e-10 ;  /* 0x3df000000a0a7828 */ /* 0x001fcc0000000000 */
[----:B------:R-:W-:Y:S02]  /*1710*/  DSETP.NEU.AND P0, PT, |R4|, +INF , PT ;  /* 0x7ff000000400742a */ /* 0x000fe40003f0d200 */
[----:B------:R-:W-:-:S08]  /*1720*/  DFMA R10, R10, R6, 2.710505431213761085e-20 ;  /* 0x3be000000a0a742b */ /* 0x000fd00000000006 */
[----:B-1----:R-:W-:-:S04]  /*1730*/  DFMA R8, R8, 2.3283064365386962891e-10, R10 ;  /* 0x3df000000808782b */ /* 0x002fc8000000000a */
        /* <DEDUP_REMOVED lines=19> */
[----:B------:R-:W-:Y:S01]  /*1870*/  BSSY.RECONVERGENT B0, `(.L_x_76) ;  /* 0x0000005000007945 */ /* 0x000fe20003800200 */
[----:B------:R-:W-:Y:S01]  /*1880*/  IMAD.MOV.U32 R20, RZ, RZ, R4 ;  /* 0x000000ffff147224 */ /* 0x000fe200078e0004 */
[----:B------:R-:W-:Y:S01]  /*1890*/  MOV R0, 0x18c0 ;  /* 0x000018c000007802 */ /* 0x000fe20000000f00 */
[----:B------:R-:W-:-:S07]  /*18a0*/  IMAD.MOV.U32 R3, RZ, RZ, R5 ;  /* 0x000000ffff037224 */ /* 0x000fce00078e0005 */
[----:B------:R-:W-:Y:S05]  /*18b0*/  CALL.REL.NOINC `($_ZN2at6native54_GLOBAL__N__f6d41790_21_PhiloxDistribution_cu_0636f2c124philox_single_key_kernelIdZZZZNS0_20_philox_normal_cuda_ERNS_6TensorERKS3_ddENKUlvE_clEvENKUlvE_clEvENKUlvE_clEvEUlmmE_ZZZNS0_20_philox_normal_cuda_ES4_S6_ddENKS7_clEvENKS8_clEvEUldE_EEvPT_PKmlT0_T1_$__internal_trig_reduction_slowpathd) ;  /* 0x0000001c003c7944 */ /* 0x000fea0003c00000 */
[----:B------:R-:W-:Y:S05]  /*18c0*/  BSYNC.RECONVERGENT B0 ;  /* 0x0000000000007941 */ /* 0x000fea0003800200 */
.L_x_76:
[----:B------:R-:W-:Y:S02]  /*18d0*/  IMAD.MOV.U32 R0, RZ, RZ, R4 ;  /* 0x000000ffff007224 */ /* 0x000fe400078e0004 */
[----:B------:R-:W-:Y:S02]  /*18e0*/  IMAD.MOV.U32 R2, RZ, RZ, R20 ;  /* 0x000000ffff027224 */ /* 0x000fe400078e0014 */
[----:B------:R-:W-:-:S07]  /*18f0*/  IMAD.MOV.U32 R3, RZ, RZ, R21 ;  /* 0x000000ffff037224 */ /* 0x000fce00078e0015 */
.L_x_75:
        /* <DEDUP_REMOVED lines=21> */
[----:B------:R-:W-:Y:S01]  /*1a50*/  DFMA R6, R4, R6, -UR4 ;  /* 0x8000000404067e2b */ /* 0x000fe20008000006 */
[----:B------:R-:W-:Y:S01]  /*1a60*/  UMOV UR4, 0x19ddbce9 ;  /* 0x19ddbce900047882 */ /* 0x000fe20000000000 */
[----:B------:R-:W-:-:S02]  /*1a70*/  UMOV UR5, 0x3efa01a0 ;  /* 0x3efa01a000057882 */ /* 0x000fc40000000000 */
[C---:B------:R-:W-:Y:S01]  /*1a80*/  DFMA R10, R4.reuse, R10, -UR6 ;  /* 0x80000006040a7e2b */ /* 0x040fe2000800000a */
[----:B------:R-:W-:Y:S01]  /*1a90*/  UMOV UR6, 0x11110818 ;  /* 0x1111081800067882 */ /* 0x000fe20000000000 */
[----:B------:R-:W-:Y:S02]  /*1aa0*/  UMOV UR7, 0x3f811111 ;  /* 0x3f81111100077882 */ /* 0x000fe40000000000 */
[C---:B------:R-:W-:Y:S01]  /*1ab0*/  DFMA R6, R4.reuse, R6, UR4 ;  /* 0x0000000404067e2b */ /* 0x040fe20008000006 */
[----:B------:R-:W-:Y:S01]  /*1ac0*/  UMOV UR4, 0x16c15d47 ;  /* 0x16c15d4700047882 */ /* 0x000fe20000000000 */
[----:B------:R-:W-:Y:S02]  /*1ad0*/  UMOV UR5, 0x3f56c16c ;  /* 0x3f56c16c00057882 */ /* 0x000fe40000000000 */
[----:B------:R-:W-:Y:S01]  /*1ae0*/  DFMA R10, R4, R10, UR6 ;  /* 0x00000006040a7e2b */ /* 0x000fe2000800000a */
[----:B------:R-:W-:Y:S01]  /*1af0*/  UMOV UR6, 0x55555554 ;  /* 0x5555555400067882 */ /* 0x000fe20000000000 */
[----:B------:R-:W-:-:S02]  /*1b00*/  UMOV UR7, 0x3fc55555 ;  /* 0x3fc5555500077882 */ /* 0x000fc40000000000 */
[C---:B------:R-:W-:Y:S01]  /*1b10*/  DFMA R6, R4.reuse, R6, -UR4 ;  /* 0x8000000404067e2b */ /* 0x040fe20008000006 */
[----:B------:R-:W-:Y:S01]  /*1b20*/  UMOV UR4, 0x55555551 ;  /* 0x5555555100047882 */ /* 0x000fe20000000000 */
[----:B------:R-:W-:Y:S02]  /*1b30*/  UMOV UR5, 0x3fa55555 ;  /* 0x3fa5555500057882 */ /* 0x000fe40000000000 */
[----:B------:R-:W-:-:S04]  /*1b40*/  DFMA R12, R4, R10, -UR6 ;  /* 0x80000006040c7e2b */ /* 0x000fc8000800000a */
[----:B------:R-:W-:Y:S01]  /*1b50*/  DFMA R10, R4, R6, UR4 ;  /* 0x00000004040a7e2b */ /* 0x000fe20008000006 */
[----:B------:R-:W-:Y:S01]  /*1b60*/  IMAD.MOV.U32 R6, RZ, RZ, R9 ;  /* 0x000000ffff067224 */ /* 0x000fe200078e0009 */
[----:B------:R-:W-:Y:S01]  /*1b70*/  @!P2 DMUL R8, R8, 1.80143985094819840000e+16 ;  /* 0x435000000808a828 */ /* 0x000fe20000000000 */
[----:B------:R-:W-:Y:S01]  /*1b80*/  IMAD.MOV.U32 R7, RZ, RZ, -0x3ff ;  /* 0xfffffc01ff077424 */ /* 0x000fe200078e00ff */
[----:B------:R-:W-:Y:S01]  /*1b90*/  DFMA R12, R4, R12, RZ ;  /* 0x0000000c040c722b */ /* 0x000fe200000000ff */
[----:B------:R-:W-:-:S03]  /*1ba0*/  @!P2 IMAD.MOV.U32 R7, RZ, RZ, -0x435 ;  /* 0xfffffbcbff07a424 */ /* 0x000fc600078e00ff */
[----:B------:R-:W-:-:S04]  /*1bb0*/  DFMA R10, R4, R10, -0.5 ;  /* 0xbfe00000040a742b */ /* 0x000fc8000000000a */
[----:B------:R-:W-:Y:S01]  /*1bc0*/  DFMA R12, R12, R2, R2 ;  /* 0x000000020c0c722b */ /* 0x000fe20000000002 */
[----:B------:R-:W-:Y:S01]  /*1bd0*/  @!P2 IMAD.MOV.U32 R6, RZ, RZ, R9 ;  /* 0x000000ffff06a224 */ /* 0x000fe200078e0009 */
[----:B------:R-:W-:Y:S02]  /*1be0*/  LOP3.LUT R2, R0, 0x1, RZ, 0xc0, !PT ;  /* 0x0000000100027812 */ /* 0x000fe400078ec0ff */
[----:B------:R-:W-:Y:S01]  /*1bf0*/  DFMA R10, R4, R10, 1 ;  /* 0x3ff00000040a742b */ /* 0x000fe2000000000a */
[----:B------:R-:W-:Y:S01]  /*1c00*/  @!P2 IMAD.MOV.U32 R14, RZ, RZ, R8 ;  /* 0x000000ffff0ea224 */ /* 0x000fe200078e0008 */
[----:B------:R-:W-:Y:S01]  /*1c10*/  ISETP.NE.U32.AND P0, PT, R2, 0x1, PT ;  /* 0x000000010200780c */ /* 0x000fe20003f05070 */
[----:B------:R-:W-:-:S03]  /*1c20*/  VIADD R0, R6, 0xffffffff ;  /* 0xffffffff06007836 */ /* 0x000fc60000000000 */
[----:B------:R-:W-:-:S04]  /*1c30*/  LOP3.LUT R5, R13, 0x80000000, RZ, 0x3c, !PT ;  /* 0x800000000d057812 */ /* 0x000fc800078e3cff */
[----:B------:R-:W-:Y:S02]  /*1c40*/  FSEL R2, R10, R12, !P0 ;  /* 0x0000000c0a027208 */ /* 0x000fe40004000000 */
[----:B------:R-:W-:Y:S02]  /*1c50*/  FSEL R3, R11, R13, !P0 ;  /* 0x0000000d0b037208 */ /* 0x000fe40004000000 */
[----:B------:R-:W-:Y:S02]  /*1c60*/  FSEL R4, R12, R10, !P0 ;  /* 0x0000000a0c047208 */ /* 0x000fe40004000000 */
[----:B------:R-:W-:Y:S02]  /*1c70*/  FSEL R5, R5, R11, !P0 ;  /* 0x0000000b05057208 */ /* 0x000fe40004000000 */
[----:B------:R-:W-:Y:S02]  /*1c80*/  ISETP.GT.U32.AND P0, PT, R0, 0x7feffffe, PT ;  /* 0x7feffffe0000780c */ /* 0x000fe40003f04070 */
[----:B------:R-:W-:-:S02]  /*1c90*/  @P1 LOP3.LUT R11, R3, 0x80000000, RZ, 0x3c, !PT ;  /* 0x80000000030b1812 */ /* 0x000fc400078e3cff */
[----:B------:R-:W-:-:S03]  /*1ca0*/  @P1 LOP3.LUT R13, R5, 0x80000000, RZ, 0x3c, !PT ;  /* 0x80000000050d1812 */ /* 0x000fc600078e3cff */
[----:B------:R-:W-:Y:S02]  /*1cb0*/  @P1 IMAD.MOV.U32 R3, RZ, RZ, R11 ;  /* 0x000000ffff031224 */ /* 0x000fe400078e000b */
[----:B------:R-:W-:-:S04]  /*1cc0*/  @P1 IMAD.MOV.U32 R5, RZ, RZ, R13 ;  /* 0x000000ffff051224 */ /* 0x000fc800078e000d */
[----:B------:R-:W-:Y:S05]  /*1cd0*/  @P0 BRA `(.L_x_77) ;  /* 0x0000000400040947 */ /* 0x000fea0003800000 */
[----:B------:R-:W-:Y:S01]  /*1ce0*/  LOP3.LUT R0, R6, 0xfffff, RZ, 0xc0, !PT ;  /* 0x000fffff06007812 */ /* 0x000fe200078ec0ff */
[----:B------:R-:W-:Y:S01]  /*1cf0*/  IMAD.MOV.U32 R8, RZ, RZ, R14 ;  /* 0x000000ffff087224 */ /* 0x000fe200078e000e */
[----:B------:R-:W-:Y:S01]  /*1d00*/  UMOV UR4, 0x3ae80f1e ;  /* 0x3ae80f1e00047882 */ /* 0x000fe20000000000 */
[----:B------:R-:W-:Y:S01]  /*1d10*/  IMAD.MOV.U32 R10, RZ, RZ, RZ ;  /* 0x000000ffff0a7224 */ /* 0x000fe200078e00ff */
[----:B------:R-:W-:Y:S01]  /*1d20*/  LOP3.LUT R9, R0, 0x3ff00000, RZ, 0xfc, !PT ;  /* 0x3ff0000000097812 */ /* 0x000fe200078efcff */
[----:B------:R-:W-:Y:S01]  /*1d30*/  IMAD.MOV.U32 R18, RZ, RZ, -0x748574fc ;  /* 0x8b7a8b04ff127424 */ /* 0x000fe200078e00ff */
[----:B------:R-:W-:Y:S01]  /*1d40*/  UMOV UR5, 0x3eb1380b ;  /* 0x3eb1380b00057882 */ /* 0x000fe20000000000 */
[----:B------:R-:W-:Y:S01]  /*1d50*/  IMAD.MOV.U32 R19, RZ, RZ, 0x3ed0ee25 ;  /* 0x3ed0ee25ff137424 */ /* 0x000fe200078e00ff */
[----:B------:R-:W-:Y:S01]  /*1d60*/  ISETP.GE.U32.AND P0, PT, R9, 0x3ff6a09f, PT ;  /* 0x3ff6a09f0900780c */ /* 0x000fe20003f06070 */
[----:B------:R-:W-:Y:S01]  /*1d70*/  IMAD.MOV.U32 R21, RZ, RZ, 0x43300000 ;  /* 0x43300000ff157424 */ /* 0x000fe200078e00ff */
[----:B------:R-:W-:Y:S01]  /*1d80*/  LEA.HI R20, R6, R7, RZ, 0xc ;  /* 0x0000000706147211 */ /* 0x000fe200078f60ff */
[----:B------:R-:W-:Y:S01]  /*1d90*/  UMOV UR6, 0x80000000 ;  /* 0x8000000000067882 */ /* 0x000fe20000000000 */
[----:B------:R-:W-:-:S09]  /*1da0*/  UMOV UR7, 0x43300000 ;  /* 0x4330000000077882 */ /* 0x000fd20000000000 */
[----:B------:R-:W-:Y:S02]  /*1db0*/  @P0 VIADD R11, R9, 0xfff00000 ;  /* 0xfff00000090b0836 */ /* 0x000fe40000000000 */
[----:B------:R-:W-:Y:S02]  /*1dc0*/  @P0 VIADD R20, R20, 0x1 ;  /* 0x0000000114140836 */ /* 0x000fe40000000000 */
[----:B------:R-:W-:-:S03]  /*1dd0*/  @P0 IMAD.MOV.U32 R9, RZ, RZ, R11 ;  /* 0x000000ffff090224 */ /* 0x000fc600078e000b */
[----:B------:R-:W-:-:S03]  /*1de0*/  LOP3.LUT R20, R20, 0x80000000, RZ, 0x3c, !PT ;  /* 0x8000000014147812 */ /* 0x000fc600078e3cff */
[C---:B------:R-:W-:Y:S02]  /*1df0*/  DADD R16, R8.reuse, 1 ;  /* 0x3ff0000008107429 */ /* 0x040fe40000000000 */
[----:B------:R-:W-:-:S04]  /*1e00*/  DADD R8, R8, -1 ;  /* 0xbff0000008087429 */ /* 0x000fc80000000000 */
[----:B------:R-:W0:Y:S02]  /*1e10*/  MUFU.RCP64H R11, R17 ;  /* 0x00000011000b7308 */ /* 0x000e240000001800 */
[----:B0-----:R-:W-:-:S08]  /*1e20*/  DFMA R12, -R16, R10, 1 ;  /* 0x3ff00000100c742b */ /* 0x001fd0000000010a */
[----:B------:R-:W-:-:S08]  /*1e30*/  DFMA R12, R12, R12, R12 ;  /* 0x0000000c0c0c722b */ /* 0x000fd0000000000c */
        /* <DEDUP_REMOVED lines=43> */
.L_x_77:
[----:B------:R-:W-:Y:S01]  /*20f0*/  IMAD.MOV.U32 R6, RZ, RZ, 0x0 ;  /* 0x00000000ff067424 */ /* 0x000fe200078e00ff */
[----:B------:R-:W-:Y:S01]  /*2100*/  LOP3.LUT P0, RZ, R9, 0x7fffffff, RZ, 0xc0, !PT ;  /* 0x7fffffff09ff7812 */ /* 0x000fe2000780c0ff */
[----:B------:R-:W-:-:S06]  /*2110*/  IMAD.MOV.U32 R7, RZ, RZ, 0x7ff00000 ;  /* 0x7ff00000ff077424 */ /* 0x000fcc00078e00ff */
[----:B------:R-:W-:-:S10]  /*2120*/  DFMA R6, R8, R6, +INF ;  /* 0x7ff000000806742b */ /* 0x000fd40000000006 */
[----:B------:R-:W-:Y:S02]  /*2130*/  FSEL R18, R6, RZ, P0 ;  /* 0x000000ff06127208 */ /* 0x000fe40000000000 */
[----:B------:R-:W-:-:S07]  /*2140*/  FSEL R19, R7, -QNAN , P0 ;  /* 0xfff0000007137808 */ /* 0x000fce0000000000 */
.L_x_78:
[----:B------:R-:W-:Y:S01]  /*2150*/  DMUL R18, R18, -2 ;  /* 0xc000000012127828 */ /* 0x000fe20000000000 */
[----:B------:R-:W-:Y:S01]  /*2160*/  IMAD.MOV.U32 R10, RZ, RZ, 0x0 ;  /* 0x00000000ff0a7424 */ /* 0x000fe200078e00ff */
[----:B------:R-:W0:Y:S01]  /*2170*/  LDCU.64 UR4, c[0x0][0x390] ;  /* 0x00007200ff0477ac */ /* 0x000e220008000a00 */
[----:B------:R-:W-:-:S03]  /*2180*/  IMAD.MOV.U32 R11, RZ, RZ, 0x3fd80000 ;  /* 0x3fd80000ff0b7424 */ /* 0x000fc600078e00ff */
[----:B------:R-:W1:Y:S04]  /*2190*/  MUFU.RSQ64H R9, R19 ;  /* 0x0000001300097308 */ /* 0x000e680000001c00 */
[----:B------:R-:W-:-:S05]  /*21a0*/  VIADD R8, R19, 0xfcb00000 ;  /* 0xfcb0000013087836 */ /* 0x000fca0000000000 */
[----:B------:R-:W-:Y:S01]  /*21b0*/  ISETP.GE.U32.AND P0, PT, R8, 0x7ca00000, PT ;  /* 0x7ca000000800780c */ /* 0x000fe20003f06070 */
[----:B0-----:R-:W-:Y:S01]  /*21c0*/  ULEA.HI UR4, UP0, UR5, UR4, URZ, 0x1 ;  /* 0x0000000405047291 */ /* 0x001fe2000f8108ff */
[----:B-1----:R-:W-:-:S03]  /*21d0*/  DMUL R6, R8, R8 ;  /* 0x0000000808067228 */ /* 0x002fc60000000000 */
[----:B------:R-:W-:-:S04]  /*21e0*/  UIADD3.X UR5, UPT, UPT, URZ, UR5, URZ, UP0, !UPT ;  /* 0x00000005ff057290 */ /* 0x000fc800087fe4ff */
[----:B------:R-:W-:Y:S02]  /*21f0*/  USHF.R.S64 UR6, UR4, 0x1, UR5 ;  /* 0x0000000104067899 */ /* 0x000fe40008001005 */
[----:B------:R-:W-:Y:S01]  /*2200*/  USHF.R.S32.HI UR7, URZ, 0x1, UR5 ;  /* 0x00000001ff077899 */ /* 0x000fe20008011405 */
[----:B------:R-:W-:Y:S01]  /*2210*/  DFMA R6, R18, -R6, 1 ;  /* 0x3ff000001206742b */ /* 0x000fe20000000806 */
[----:B------:R-:W-:Y:S02]  /*2220*/  USHF.L.U32 UR10, UR6, 0x1, URZ ;  /* 0x00000001060a7899 */ /* 0x000fe400080006ff */
[----:B------:R-:W-:-:S05]  /*2230*/  USHF.L.U64.HI UR11, UR6, 0x1, UR7 ;  /* 0x00000001060b7899 */ /* 0x000fca0008010207 */
        /* <DEDUP_REMOVED lines=9> */
[----:B------:R-:W-:Y:S01]  /*22d0*/  IMAD.MOV.U32 R0, RZ, RZ, R14 ;  /* 0x000000ffff007224 */ /* 0x000fe200078e000e */
[----:B------:R-:W-:Y:S01]  /*22e0*/  MOV R14, 0x2320 ;  /* 0x00002320000e7802 */ /* 0x000fe20000000f00 */
[----:B------:R-:W-:Y:S02]  /*22f0*/  IMAD.MOV.U32 R6, RZ, RZ, R12 ;  /* 0x000000ffff067224 */ /* 0x000fe400078e000c */
[----:B------:R-:W-:-:S07]  /*2300*/  IMAD.MOV.U32 R20, RZ, RZ, R8 ;  /* 0x000000ffff147224 */ /* 0x000fce00078e0008 */
[----:B------:R-:W-:Y:S05]  /*2310*/  CALL.REL.NOINC `($__internal_5_$__cuda_sm20_dsqrt_rn_f64_mediumpath_v1) ;  /* 0x0000000c00f87944 */ /* 0x000fea0003c00000 */
[----:B------:R-:W-:Y:S02]  /*2320*/  IMAD.MOV.U32 R10, RZ, RZ, R22 ;  /* 0x000000ffff0a7224 */ /* 0x000fe400078e0016 */
[----:B------:R-:W-:-:S07]  /*2330*/  IMAD.MOV.U32 R11, RZ, RZ, R23 ;  /* 0x000000ffff0b7224 */ /* 0x000fce00078e0017 */
.L_x_79:
[----:B------:R-:W0:Y:S01]  /*2340*/  LDC.64 R12, c[0x0][0x390] ;  /* 0x0000e400ff0c7b82 */ /* 0x000e220000000a00 */
[C---:B------:R-:W-:Y:S02]  /*2350*/  DMUL R4, R10.reuse, R4 ;  /* 0x000000040a047228 */ /* 0x040fe40000000000 */
[----:B------:R-:W-:-:S07]  /*2360*/  DMUL R6, R10, R2 ;  /* 0x000000020a067228 */ /* 0x000fce0000000000 */
[----:B------:R1:W-:Y:S01]  /*2370*/  STL.128 [R1], R4 ;  /* 0x0000000401007387 */ /* 0x0003e20000100c00 */
[----:B0-----:R-:W-:-:S04]  /*2380*/  IADD3 R0, P1, PT, R12, -UR10, RZ ;  /* 0x8000000a0c007c10 */ /* 0x001fc8000ff3e0ff */
[----:B------:R-:W-:Y:S02]  /*2390*/  ISETP.GE.U32.AND P0, PT, R0, 0x1, PT ;  /* 0x000000010000780c */ /* 0x000fe40003f06070 */
[----:B------:R-:W-:-:S04]  /*23a0*/  IADD3.X R8, PT, PT, R13, ~UR11, RZ, P1, !PT ;  /* 0x8000000b0d087c10 */ /* 0x000fc80008ffe4ff */
[----:B------:R-:W-:-:S13]  /*23b0*/  ISETP.GE.AND.EX P0, PT, R8, RZ, PT, P0 ;  /* 0x000000ff0800720c */ /* 0x000fda0003f06300 */
[----:B-1----:R-:W-:Y:S05]  /*23c0*/  @!P0 EXIT ;  /* 0x000000000000894d */ /* 0x002fea0003800000 */
[----:B------:R-:W-:Y:S01]  /*23d0*/  IADD3 R3, P0, PT, -R12, UR10, RZ ;  /* 0x0000000a0c037c10 */ /* 0x000fe2000ff1e1ff */
[----:B------:R-:W-:Y:S01]  /*23e0*/  IMAD.MOV.U32 R20, RZ, RZ, RZ ;  /* 0x000000ffff147224 */ /* 0x000fe200078e00ff */
[----:B------:R-:W-:Y:S02]  /*23f0*/  LOP3.LUT R2, R0, 0xf, RZ, 0xc0, !PT ;  /* 0x0000000f00027812 */ /* 0x000fe400078ec0ff */
[----:B------:R-:W-:Y:S02]  /*2400*/  ISETP.GT.U32.AND P1, PT, R3, -0x10, PT ;  /* 0xfffffff00300780c */ /* 0x000fe40003f24070 */
[----:B------:R-:W-:Y:S02]  /*2410*/  IADD3.X R3, PT, PT, ~R13, UR11, RZ, P0, !PT ;  /* 0x0000000b0d037c10 */ /* 0x000fe400087fe5ff */
[----:B------:R-:W-:Y:S02]  /*2420*/  ISETP.NE.U32.AND P0, PT, R2, RZ, PT ;  /* 0x000000ff0200720c */ /* 0x000fe40003f05070 */
[----:B------:R-:W-:Y:S01]  /*2430*/  ISETP.GT.U32.AND.EX P1, PT, R3, -0x1, PT, P1 ;  /* 0xffffffff0300780c */ /* 0x000fe20003f24110 */
[----:B------:R-:W-:Y:S01]  /*2440*/  IMAD.MOV.U32 R3, RZ, RZ, RZ ;  /* 0x000000ffff037224 */ /* 0x000fe200078e00ff */
[----:B------:R-:W-:-:S11]  /*2450*/  ISETP.NE.AND.EX P0, PT, RZ, RZ, PT, P0 ;  /* 0x000000ffff00720c */ /* 0x000fd60003f05300 */
[----:B------:R-:W-:Y:S05]  /*2460*/  @P1 BRA `(.L_x_80) ;  /* 0x0000000000f81947 */ /* 0x000fea0003800000 */
[----:B------:R-:W0:Y:S01]  /*2470*/  LDCU.64 UR4, c[0x0][0x380] ;  /* 0x00007000ff0477ac */ /* 0x000e220008000a00 */
[----:B------:R-:W1:Y:S01]  /*2480*/  LDC.64 R24, c[0x0][0x3a0] ;  /* 0x0000e800ff187b82 */ /* 0x000e620000000a00 */
[----:B------:R-:W-:Y:S01]  /*2490*/  LOP3.LUT R3, R8, 0x7fffffff, RZ, 0xc0, !PT ;  /* 0x7fffffff08037812 */ /* 0x000fe200078ec0ff */
[----:B------:R-:W-:Y:S01]  /*24a0*/  VIADD R21, R1, 0x40 ;  /* 0x0000004001157836 */ /* 0x000fe20000000000 */
[----:B------:R-:W-:-:S03]  /*24b0*/  LOP3.LUT R20, R0, 0xfffffff0, RZ, 0xc0, !PT ;  /* 0xfffffff000147812 */ /* 0x000fc600078ec0ff */
[----:B------:R-:W-:Y:S02]  /*24c0*/  IMAD.MOV.U32 R22, RZ, RZ, R3 ;  /* 0x000000ffff167224 */ /* 0x000fe400078e0003 */
[----:B------:R-:W2:Y:S01]  /*24d0*/  LDC.64 R26, c[0x0][0x3a8] ;  /* 0x0000ea00ff1a7b82 */ /* 0x000ea20000000a00 */
[----:B------:R-:W-:Y:S01]  /*24e0*/  IMAD.MOV.U32 R23, RZ, RZ, R20 ;  /* 0x000000ffff177224 */ /* 0x000fe200078e0014 */
[----:B0-----:R-:W-:-:S04]  /*24f0*/  ULEA UR4, UP0, UR6, UR4, 0x4 ;  /* 0x0000000406047291 */ /* 0x001fc8000f8020ff */
[----:B------:R-:W-:Y:S02]  /*2500*/  ULEA.HI.X UR5, UR6, UR5, UR7, 0x4, UP0 ;  /* 0x0000000506057291 */ /* 0x000fe400080f2407 */
[----:B------:R-:W-:-:S04]  /*2510*/  UIADD3 UR4, UP0, UPT, UR4, 0x40, URZ ;  /* 0x0000004004047890 */ /* 0x000fc8000ff1e0ff */
[----:B------:R-:W-:Y:S02]  /*2520*/  UIADD3.X UR5, UPT, UPT, URZ, UR5, URZ, UP0, !UPT ;  /* 0x00000005ff057290 */ /* 0x000fe400087fe4ff */
[----:B------:R-:W-:-:S04]  /*2530*/  IMAD.U32 R28, RZ, RZ, UR4 ;  /* 0x00000004ff1c7e24 */ /* 0x000fc8000f8e00ff */
[----:B------:R-:W-:-:S07]  /*2540*/  IMAD.U32 R29, RZ, RZ, UR5 ;  /* 0x00000005ff1d7e24 */ /* 0x000fce000f8e00ff */
.L_x_81:
[----:B------:R-:W1:Y:S04]  /*2550*/  LDL.128 R16, [R21+-0x30] ;  /* 0xffffd00015107983 */ /* 0x000e680000100c00 */
[----:B------:R-:W3:Y:S04]  /*2560*/  LDL.128 R8, [R21+-0x20] ;  /* 0xffffe00015087983 */ /* 0x000ee80000100c00 */
[----:B------:R-:W4:Y:S04]  /*2570*/  LDL.128 R12, [R21+-0x40] ;  /* 0xffffc000150c7983 */ /* 0x000f280000100c00 */
[----:B------:R-:W5:Y:S01]  /*2580*/  LDL.128 R4, [R21+-0x10] ;  /* 0xfffff00015047983 */ /* 0x000f620000100c00 */
[----:B-12---:R-:W-:-:S02]  /*2590*/  DFMA R16, R16, R26, R24 ;  /* 0x0000001a1010722b */ /* 0x006fc40000000018 */
[-CC-:B------:R-:W-:Y:S02]  /*25a0*/  DFMA R18, R18, R26.reuse, R24.reuse ;  /* 0x0000001a1212722b */ /* 0x180fe40000000018 */
[----:B---3--:R-:W-:-:S03]  /*25b0*/  DFMA R8, R8, R26, R24 ;  /* 0x0000001a0808722b */ /* 0x008fc60000000018 */
[----:B------:R0:W-:Y:S01]  /*25c0*/  STG.E.64 desc[UR8][R28.64+-0x30], R16 ;  /* 0xffffd0101c007986 */ /* 0x0001e2000c101b08 */
[-CC-:B----4-:R-:W-:Y:S02]  /*25d0*/  DFMA R12, R12, R26.reuse, R24.reuse ;  /* 0x0000001a0c0c722b */ /* 0x190fe40000000018 */
[-CC-:B------:R-:W-:Y:S02]  /*25e0*/  DFMA R14, R14, R26.reuse, R24.reuse ;  /* 0x0000001a0e0e722b */ /* 0x180fe40000000018 */
[-CC-:B-----5:R-:W-:Y:S02]  /*25f0*/  DFMA R4, R4, R26.reuse, R24.reuse ;  /* 0x0000001a0404722b */ /* 0x1a0fe40000000018 */
[-CC-:B0-----:R-:W-:Y:S02]  /*2600*/  DFMA R16, R10, R26.reuse, R24.reuse ;  /* 0x0000001a0a10722b */ /* 0x181fe40000000018 */
[----:B------:R-:W-:Y:S01]  /*2610*/  DFMA R10, R6, R26, R24 ;  /* 0x0000001a060a722b */ /* 0x000fe20000000018 */
[----:B------:R-:W-:Y:S04]  /*2620*/  STG.E.64 desc[UR8][R28.64+-0x40], R12 ;  /* 0xffffc00c1c007986 */ /* 0x000fe8000c101b08 */
[----:B------:R0:W-:Y:S04]  /*2630*/  STG.E.64 desc[UR8][R28.64+-0x38], R14 ;  /* 0xffffc80e1c007986 */ /* 0x0001e8000c101b08 */
[----:B------:R-:W-:Y:S04]  /*2640*/  STG.E.64 desc[UR8][R28.64+-0x28], R18 ;  /* 0xffffd8121c007986 */ /* 0x000fe8000c101b08 */
[----:B------:R-:W-:Y:S04]  /*2650*/  STG.E.64 desc[UR8][R28.64+-0x20], R8 ;  /* 0xffffe0081c007986 */ /* 0x000fe8000c101b08 */
[----:B------:R1:W-:Y:S04]  /*2660*/  STG.E.64 desc[UR8][R28.64+-0x18], R16 ;  /* 0xffffe8101c007986 */ /* 0x0003e8000c101b08 */
[----:B------:R2:W-:Y:S04]  /*2670*/  STG.E.64 desc[UR8][R28.64+-0x10], R4 ;  /* 0xfffff0041c007986 */ /* 0x0005e8000c101b08 */
[----:B------:R3:W-:Y:S04]  /*2680*/  STG.E.64 desc[UR8][R28.64+-0x8], R10 ;  /* 0xfffff80a1c007986 */ /* 0x0007e8000c101b08 */
[----:B0-----:R-:W4:Y:S04]  /*2690*/  LDL.128 R12, [R21] ;  /* 0x00000000150c7983 */ /* 0x001f280000100c00 */
[----:B-1----:R-:W5:Y:S04]  /*26a0*/  LDL.128 R16, [R21+0x30] ;  /* 0x0000300015107983 */ /* 0x002f680000100c00 */
[----:B--2---:R-:W2:Y:S04]  /*26b0*/  LDL.128 R4, [R21+0x10] ;  /* 0x0000100015047983 */ /* 0x004ea80000100c00 */
[----:B---3--:R0:W3:Y:S01]  /*26c0*/  LDL.128 R8, [R21+0x20] ;  /* 0x0000200015087983 */ /* 0x0080e20000100c00 */
[----:B------:R-:W-:-:S04]  /*26d0*/  IADD3 R23, P1, PT, R23, -0x10, RZ ;  /* 0xfffffff017177810 */ /* 0x000fc80007f3e0ff */
[----:B------:R-:W-:Y:S02]  /*26e0*/  IADD3.X R22, PT, PT, R22, -0x1, RZ, P1, !PT ;  /* 0xffffffff16167810 */ /* 0x000fe40000ffe4ff */
[----:B------:R-:W-:-:S04]  /*26f0*/  ISETP.NE.U32.AND P1, PT, R23, RZ, PT ;  /* 0x000000ff1700720c */ /* 0x000fc80003f25070 */
[----:B------:R-:W-:Y:S01]  /*2700*/  ISETP.NE.AND.EX P1, PT, R22, RZ, PT, P1 ;  /* 0x000000ff1600720c */ /* 0x000fe20003f25310 */
[----:B0-----:R-:W-:Y:S01]  /*2710*/  VIADD R21, R21, 0x80 ;  /* 0x0000008015157836 */ /* 0x001fe20000000000 */
[-CC-:B----4-:R-:W-:Y:S02]  /*2720*/  DFMA R12, R12, R26.reuse, R24.reuse ;  /* 0x0000001a0c0c722b */ /* 0x190fe40000000018 */
[-CC-:B------:R-:W-:Y:S02]  /*2730*/  DFMA R14, R14, R26.reuse, R24.reuse ;  /* 0x0000001a0e0e722b */ /* 0x180fe40000000018 */
[-CC-:B-----5:R-:W-:Y:S02]  /*2740*/  DFMA R16, R16, R26.reuse, R24.reuse ;  /* 0x0000001a1010722b */ /* 0x1a0fe40000000018 */
[-CC-:B------:R-:W-:Y:S02]  /*2750*/  DFMA R18, R18, R26.reuse, R24.reuse ;  /* 0x0000001a1212722b */ /* 0x180fe40000000018 */
[----:B--2---:R-:W-:-:S02]  /*2760*/  DFMA R4, R4, R26, R24 ;  /* 0x0000001a0404722b */ /* 0x004fc40000000018 */
[-CC-:B------:R-:W-:Y:S02]  /*2770*/  DFMA R6, R6, R26.reuse, R24.reuse ;  /* 0x0000001a0606722b */ /* 0x180fe40000000018 */
[-CC-:B---3--:R-:W-:Y:S02]  /*2780*/  DFMA R8, R8, R26.reuse, R24.reuse ;  /* 0x0000001a0808722b */ /* 0x188fe40000000018 */
[----:B------:R-:W-:Y:S01]  /*2790*/  DFMA R10, R10, R26, R24 ;  /* 0x0000001a0a0a722b */ /* 0x000fe20000000018 */
[----:B------:R-:W-:Y:S04]  /*27a0*/  STG.E.64 desc[UR8][R28.64], R12 ;  /* 0x0000000c1c007986 */ /* 0x000fe8000c101b08 */
[----:B------:R-:W-:Y:S04]  /*27b0*/  STG.E.64 desc[UR8][R28.64+0x8], R14 ;  /* 0x0000080e1c007986 */ /* 0x000fe8000c101b08 */
[----:B------:R-:W-:Y:S04]  /*27c0*/  STG.E.64 desc[UR8][R28.64+0x10], R4 ;  /* 0x000010041c007986 */ /* 0x000fe8000c101b08 */
[----:B------:R-:W-:Y:S04]  /*27d0*/  STG.E.64 desc[UR8][R28.64+0x18], R6 ;  /* 0x000018061c007986 */ /* 0x000fe8000c101b08 */
[----:B------:R-:W-:Y:S04]  /*27e0*/  STG.E.64 desc[UR8][R28.64+0x20], R8 ;  /* 0x000020081c007986 */ /* 0x000fe8000c101b08 */
[----:B------:R-:W-:Y:S04]  /*27f0*/  STG.E.64 desc[UR8][R28.64+0x28], R10 ;  /* 0x0000280a1c007986 */ /* 0x000fe8000c101b08 */
[----:B------:R-:W-:Y:S04]  /*2800*/  STG.E.64 desc[UR8][R28.64+0x30], R16 ;  /* 0x000030101c007986 */ /* 0x000fe8000c101b08 */
[----:B------:R0:W-:Y:S02]  /*2810*/  STG.E.64 desc[UR8][R28.64+0x38], R18 ;  /* 0x000038121c007986 */ /* 0x0001e4000c101b08 */
[----:B0-----:R-:W-:-:S05]  /*2820*/  IADD3 R28, P2, PT, R28, 0x80, RZ ;  /* 0x000000801c1c7810 */ /* 0x001fca0007f5e0ff */
[----:B------:R-:W-:Y:S01]  /*2830*/  IMAD.X R29, RZ, RZ, R29, P2 ;  /* 0x000000ffff1d7224 */ /* 0x000fe200010e061d */
[----:B------:R-:W-:Y:S07]  /*2840*/  @P1 BRA `(.L_x_81) ;  /* 0xfffffffc00401947 */ /* 0x000fee000383ffff */
.L_x_80:
[----:B------:R-:W-:Y:S05]  /*2850*/  @!P0 EXIT ;  /* 0x000000000000894d */ /* 0x000fea0003800000 */
[----:B------:R-:W-:Y:S02]  /*2860*/  ISETP.GE.U32.AND P1, PT, R2, 0x8, PT ;  /* 0x000000080200780c */ /* 0x000fe40003f26070 */
[----:B------:R-:W-:Y:S02]  /*2870*/  LOP3.LUT R4, R0, 0x7, RZ, 0xc0, !PT ;  /* 0x0000000700047812 */ /* 0x000fe400078ec0ff */
[----:B------:R-:W-:Y:S02]  /*2880*/  ISETP.GE.U32.AND.EX P1, PT, RZ, RZ, PT, P1 ;  /* 0x000000ffff00720c */ /* 0x000fe40003f26110 */
[----:B------:R-:W-:-:S04]  /*2890*/  ISETP.NE.U32.AND P0, PT, R4, RZ, PT ;  /* 0x000000ff0400720c */ /* 0x000fc80003f05070 */
[----:B------:R-:W-:-:S07]  /*28a0*/  ISETP.NE.AND.EX P0, PT, RZ, RZ, PT, P0 ;  /* 0x000000ffff00720c */ /* 0x000fce0003f05300 */
[----:B------:R-:W-:Y:S06]  /*28b0*/  @!P1 BRA `(.L_x_82) ;  /* 0x0000000400689947 */ /* 0x000fec0003800000 */
[C---:B------:R-:W-:Y:S01]  /*28c0*/  VIADD R5, R20.reuse, 0x1 ;  /* 0x0000000114057836 */ /* 0x040fe20000000000 */
[----:B------:R-:W0:Y:S01]  /*28d0*/  LDC.64 R10, c[0x0][0x380] ;  /* 0x0000e000ff0a7b82 */ /* 0x000e220000000a00 */
[C---:B------:R-:W-:Y:S02]  /*28e0*/  IMAD.U32 R24, R20.reuse, 0x8, R1 ;  /* 0x0000000814187824 */ /* 0x040fe400078e0001 */
[----:B------:R-:W-:Y:S02]  /*28f0*/  IMAD.SHL.U32 R2, R5, 0x8, RZ ;  /* 0x0000000805027824 */ /* 0x000fe400078e00ff */
[----:B------:R-:W-:Y:S02]  /*2900*/  VIADD R17, R20, 0x2 ;  /* 0x0000000214117836 */ /* 0x000fe40000000000 */
[----:B------:R-:W2:Y:S01]  /*2910*/  LDL.64 R24, [R24] ;  /* 0x0000000018187983 */ /* 0x000ea20000100a00 */
[----:B------:R-:W-:Y:S01]  /*2920*/  LOP3.LUT R2, R2, 0xfffffff8, RZ, 0xc0, !PT ;  /* 0xfffffff802027812 */ /* 0x000fe200078ec0ff */
[----:B------:R-:W2:Y:S04]  /*2930*/  LDC.64 R8, c[0x0][0x3a0] ;  /* 0x0000e800ff087b82 */ /* 0x000ea80000000a00 */
[----:B------:R-:W-:-:S02]  /*2940*/  IMAD.IADD R12, R1, 0x1, R2 ;  /* 0x00000001010c7824 */ /* 0x000fc400078e0202 */
[----:B------:R-:W-:Y:S02]  /*2950*/  IMAD.SHL.U32 R2, R17, 0x8, RZ ;  /* 0x0000000811027824 */ /* 0x000fe400078e00ff */
[----:B------:R-:W2:Y:S02]  /*2960*/  LDC.64 R14, c[0x0][0x3a8] ;  /* 0x0000ea00ff0e7b82 */ /* 0x000ea40000000a00 */
[----:B------:R-:W3:Y:S01]  /*2970*/  LDL.64 R12, [R12] ;  /* 0x000000000c0c7983 */ /* 0x000ee20000100a00 */
[----:B------:R-:W-:-:S05]  /*2980*/  LOP3.LUT R2, R2, 0xfffffff8, RZ, 0xc0, !PT ;  /* 0xfffffff802027812 */ /* 0x000fca00078ec0ff */
[----:B------:R-:W-:-:S06]  /*2990*/  IMAD.IADD R6, R1, 0x1, R2 ;  /* 0x0000000101067824 */ /* 0x000fcc00078e0202 */
[----:B------:R-:W4:Y:S01]  /*29a0*/  LDL.64 R6, [R6] ;  /* 0x0000000006067983 */ /* 0x000f220000100a00 */
[C---:B------:R-:W-:Y:S01]  /*29b0*/  VIADD R2, R20.reuse, 0x3 ;  /* 0x0000000314027836 */ /* 0x040fe20000000000 */
[----:B------:R-:W-:-:S03]  /*29c0*/  IADD3 R18, P1, PT, R20, UR10, RZ ;  /* 0x0000000a14127c10 */ /* 0x000fc6000ff3e0ff */
[----:B------:R-:W-:Y:S01]  /*29d0*/  IMAD.SHL.U32 R16, R2, 0x8, RZ ;  /* 0x0000000802107824 */ /* 0x000fe200078e00ff */
[----:B------:R-:W-:Y:S02]  /*29e0*/  IADD3.X R19, PT, PT, R3, UR11, RZ, P1, !PT ;  /* 0x0000000b03137c10 */ /* 0x000fe40008ffe4ff */
[----:B------:R-:W-:Y:S02]  /*29f0*/  IADD3 R3, P2, PT, R5, UR10, RZ ;  /* 0x0000000a05037c10 */ /* 0x000fe4000ff5e0ff */
[----:B------:R-:W-:Y:S02]  /*2a00*/  IADD3 R5, P3, PT, R17, UR10, RZ ;  /* 0x0000000a11057c10 */ /* 0x000fe4000ff7e0ff */
[----:B------:R-:W-:Y:S02]  /*2a10*/  LOP3.LUT R16, R16, 0xfffffff8, RZ, 0xc0, !PT ;  /* 0xfffffff810107812 */ /* 0x000fe400078ec0ff */
[----:B0-----:R-:W-:Y:S01]  /*2a20*/  LEA R22, P1, R18, R10, 0x3 ;  /* 0x0000000a12167211 */ /* 0x001fe200078218ff */
[----:B------:R-:W-:-:S02]  /*2a30*/  IMAD.X R26, RZ, RZ, UR11, P2 ;  /* 0x0000000bff1a7e24 */ /* 0x000fc400090e06ff */
[----:B------:R-:W-:Y:S01]  /*2a40*/  IMAD.X R28, RZ, RZ, UR11, P3 ;  /* 0x0000000bff1c7e24 */ /* 0x000fe200098e06ff */
[-C--:B------:R-:W-:Y:S01]  /*2a50*/  LEA.HI.X R23, R18, R11.reuse, R19, 0x3, P1 ;  /* 0x0000000b12177211 */ /* 0x080fe200008f1c13 */
[----:B------:R-:W-:Y:S01]  /*2a60*/  IMAD.IADD R27, R1, 0x1, R16 ;  /* 0x00000001011b7824 */ /* 0x000fe200078e0210 */
[-C--:B------:R-:W-:Y:S02]  /*2a70*/  LEA R18, P1, R3, R10.reuse, 0x3 ;  /* 0x0000000a03127211 */ /* 0x080fe400078218ff */
[----:B------:R-:W-:Y:S02]  /*2a80*/  LEA R16, P2, R5, R10, 0x3 ;  /* 0x0000000a05107211 */ /* 0x000fe400078418ff */
[-C--:B------:R-:W-:Y:S01]  /*2a90*/  LEA.HI.X R19, R3, R11.reuse, R26, 0x3, P1 ;  /* 0x0000000b03137211 */ /* 0x080fe200008f1c1a */
[C---:B------:R-:W-:Y:S01]  /*2aa0*/  VIADD R3, R20.reuse, 0x5 ;  /* 0x0000000514037836 */ /* 0x040fe20000000000 */
[----:B------:R-:W-:Y:S01]  /*2ab0*/  LEA.HI.X R17, R5, R11, R28, 0x3, P2 ;  /* 0x0000000b05117211 */ /* 0x000fe200010f1c1c */
[C---:B------:R-:W-:Y:S01]  /*2ac0*/  VIADD R28, R20.reuse, 0x4 ;  /* 0x00000004141c7836 */ /* 0x040fe20000000000 */
[----:B------:R-:W5:Y:S01]  /*2ad0*/  LDL.64 R26, [R27] ;  /* 0x000000001b1a7983 */ /* 0x000f620000100a00 */
[----:B------:R-:W-:-:S02]  /*2ae0*/  VIADD R21, R20, 0x6 ;  /* 0x0000000614157836 */ /* 0x000fc40000000000 */
[----:B------:R-:W-:-:S04]  /*2af0*/  VIADD R5, R20, 0x7 ;  /* 0x0000000714057836 */ /* 0x000fc80000000000 */
[----:B------:R-:W-:Y:S01]  /*2b00*/  IMAD.SHL.U32 R29, R5, 0x8, RZ ;  /* 0x00000008051d7824 */ /* 0x000fe200078e00ff */
[-CC-:B--2---:R-:W-:Y:S02]  /*2b10*/  DFMA R24, R24, R14.reuse, R8.reuse ;  /* 0x0000000e1818722b */ /* 0x184fe40000000008 */
[----:B---3--:R-:W-:-:S05]  /*2b20*/  DFMA R12, R12, R14, R8 ;  /* 0x0000000e0c0c722b */ /* 0x008fca0000000008 */
[----:B------:R0:W-:Y:S04]  /*2b30*/  STG.E.64 desc[UR8][R22.64], R24 ;  /* 0x0000001816007986 */ /* 0x0001e8000c101b08 */
[----:B------:R1:W-:Y:S01]  /*2b40*/  STG.E.64 desc[UR8][R18.64], R12 ;  /* 0x0000000c12007986 */ /* 0x0003e2000c101b08 */
[----:B0-----:R-:W-:Y:S02]  /*2b50*/  IMAD.SHL.U32 R24, R28, 0x8, RZ ;  /* 0x000000081c187824 */ /* 0x001fe400078e00ff */
[----:B------:R-:W-:Y:S02]  /*2b60*/  IMAD.SHL.U32 R22, R3, 0x8, RZ ;  /* 0x0000000803167824 */ /* 0x000fe400078e00ff */
[----:B-1----:R-:W-:Y:S01]  /*2b70*/  IMAD.SHL.U32 R18, R21, 0x8, RZ ;  /* 0x0000000815127824 */ /* 0x002fe200078e00ff */
[----:B----4-:R-:W-:Y:S01]  /*2b80*/  DFMA R6, R6, R14, R8 ;  /* 0x0000000e0606722b */ /* 0x010fe20000000008 */
[----:B------:R-:W-:-:S02]  /*2b90*/  LOP3.LUT R24, R24, 0xfffffff8, RZ, 0xc0, !PT ;  /* 0xfffffff818187812 */ /* 0x000fc400078ec0ff */
[----:B------:R-:W-:Y:S02]  /*2ba0*/  LOP3.LUT R22, R22, 0xfffffff8, RZ, 0xc0, !PT ;  /* 0xfffffff816167812 */ /* 0x000fe400078ec0ff */
[----:B------:R-:W-:Y:S02]  /*2bb0*/  LOP3.LUT R18, R18, 0xfffffff8, RZ, 0xc0, !PT ;  /* 0xfffffff812127812 */ /* 0x000fe400078ec0ff */
[----:B------:R-:W-:Y:S01]  /*2bc0*/  LOP3.LUT R12, R29, 0xfffffff8, RZ, 0xc0, !PT ;  /* 0xfffffff81d0c7812 */ /* 0x000fe200078ec0ff */
[C---:B------:R-:W-:Y:S02]  /*2bd0*/  IMAD.IADD R29, R1.reuse, 0x1, R24 ;  /* 0x00000001011d7824 */ /* 0x040fe400078e0218 */
[C---:B------:R-:W-:Y:S02]  /*2be0*/  IMAD.IADD R13, R1.reuse, 0x1, R22 ;  /* 0x00000001010d7824 */ /* 0x040fe400078e0216 */
[C---:B------:R-:W-:Y:S02]  /*2bf0*/  IMAD.IADD R18, R1.reuse, 0x1, R18 ;  /* 0x0000000101127824 */ /* 0x040fe400078e0212 */
[----:B------:R-:W-:Y:S01]  /*2c00*/  IMAD.IADD R22, R1, 0x1, R12 ;  /* 0x0000000101167824 */ /* 0x000fe200078e020c */
[----:B------:R0:W-:Y:S04]  /*2c10*/  STG.E.64 desc[UR8][R16.64], R6 ;  /* 0x0000000610007986 */ /* 0x0001e8000c101b08 */
[----:B------:R-:W2:Y:S04]  /*2c20*/  LDL.64 R12, [R13] ;  /* 0x000000000d0c7983 */ /* 0x000ea80000100a00 */
[----:B------:R-:W3:Y:S04]  /*2c30*/  LDL.64 R18, [R18] ;  /* 0x0000000012127983 */ /* 0x000ee80000100a00 */
[----:B------:R-:W4:Y:S04]  /*2c40*/  LDL.64 R22, [R22] ;  /* 0x0000000016167983 */ /* 0x000f280000100a00 */
[----:B0-----:R0:W4:Y:S01]  /*2c50*/  LDL.64 R6, [R29] ;  /* 0x000000001d067983 */ /* 0x0011220000100a00 */
[----:B------:R-:W-:-:S05]  /*2c60*/  IADD3 R2, P1, PT, R2, UR10, RZ ;  /* 0x0000000a02027c10 */ /* 0x000fca000ff3e0ff */
[----:B------:R-:W-:Y:S01]  /*2c70*/  IMAD.X R25, RZ, RZ, UR11, P1 ;  /* 0x0000000bff197e24 */ /* 0x000fe200088e06ff */
[C---:B------:R-:W-:Y:S02]  /*2c80*/  LEA R24, P1, R2.reuse, R10, 0x3 ;  /* 0x0000000a02187211 */ /* 0x040fe400078218ff */
[----:B------:R-:W-:Y:S02]  /*2c90*/  IADD3 R3, P2, PT, R3, UR10, RZ ;  /* 0x0000000a03037c10 */ /* 0x000fe4000ff5e0ff */
[----:B------:R-:W-:Y:S02]  /*2ca0*/  LEA.HI.X R25, R2, R11, R25, 0x3, P1 ;  /* 0x0000000b02197211 */ /* 0x000fe400008f1c19 */
[----:B------:R-:W-:Y:S01]  /*2cb0*/  IADD3 R2, P1, PT, R28, UR10, RZ ;  /* 0x0000000a1c027c10 */ /* 0x000fe2000ff3e0ff */
[----:B-----5:R-:W-:Y:S01]  /*2cc0*/  DFMA R26, R26, R14, R8 ;  /* 0x0000000e1a1a722b */ /* 0x020fe20000000008 */
[----:B0-----:R-:W-:Y:S01]  /*2cd0*/  IMAD.X R29, RZ, RZ, UR11, P2 ;  /* 0x0000000bff1d7e24 */ /* 0x001fe200090e06ff */
[----:B------:R-:W-:-:S02]  /*2ce0*/  IADD3 R5, P2, PT, R5, UR10, RZ ;  /* 0x0000000a05057c10 */ /* 0x000fc4000ff5e0ff */
[----:B------:R-:W-:Y:S01]  /*2cf0*/  IMAD.X R17, RZ, RZ, UR11, P1 ;  /* 0x0000000bff117e24 */ /* 0x000fe200088e06ff */
[----:B------:R-:W-:Y:S02]  /*2d00*/  IADD3 R21, P1, PT, R21, UR10, RZ ;  /* 0x0000000a15157c10 */ /* 0x000fe4000ff3e0ff */
[CC--:B------:R-:W-:Y:S02]  /*2d10*/  LEA R16, P3, R2.reuse, R10.reuse, 0x3 ;  /* 0x0000000a02107211 */ /* 0x0c0fe400078618ff */
[CC--:B------:R-:W-:Y:S01]  /*2d20*/  LEA R28, P4, R3.reuse, R10.reuse, 0x3 ;  /* 0x0000000a031c7211 */ /* 0x0c0fe200078818ff */
[----:B------:R0:W-:Y:S01]  /*2d30*/  STG.E.64 desc[UR8][R24.64], R26 ;  /* 0x0000001a18007986 */ /* 0x0001e2000c101b08 */
[-C--:B------:R-:W-:Y:S02]  /*2d40*/  LEA.HI.X R17, R2, R11.reuse, R17, 0x3, P3 ;  /* 0x0000000b02117211 */ /* 0x080fe400018f1c11 */
[----:B------:R-:W-:Y:S02]  /*2d50*/  LEA.HI.X R29, R3, R11, R29, 0x3, P4 ;  /* 0x0000000b031d7211 */ /* 0x000fe400020f1c1d */
[----:B------:R-:W-:-:S02]  /*2d60*/  LEA R2, P3, R21, R10, 0x3 ;  /* 0x0000000a15027211 */ /* 0x000fc400078618ff */
[----:B------:R-:W-:Y:S01]  /*2d70*/  LEA R10, P4, R5, R10, 0x3 ;  /* 0x0000000a050a7211 */ /* 0x000fe200078818ff */
[----:B0-----:R-:W-:Y:S02]  /*2d80*/  IMAD.X R26, RZ, RZ, UR11, P1 ;  /* 0x0000000bff1a7e24 */ /* 0x001fe400088e06ff */
[----:B------:R-:W-:-:S03]  /*2d90*/  IMAD.X R24, RZ, RZ, UR11, P2 ;  /* 0x0000000bff187e24 */ /* 0x000fc600090e06ff */
[-C--:B------:R-:W-:Y:S02]  /*2da0*/  LEA.HI.X R3, R21, R11.reuse, R26, 0x3, P3 ;  /* 0x0000000b15037211 */ /* 0x080fe400018f1c1a */
[----:B------:R-:W-:Y:S01]  /*2db0*/  LEA.HI.X R11, R5, R11, R24, 0x3, P4 ;  /* 0x0000000b050b7211 */ /* 0x000fe200020f1c18 */
[----:B------:R-:W-:Y:S01]  /*2dc0*/  VIADD R20, R20, 0x8 ;  /* 0x0000000814147836 */ /* 0x000fe20000000000 */
[-CC-:B--2---:R-:W-:Y:S02]  /*2dd0*/  DFMA R12, R12, R14.reuse, R8.reuse ;  /* 0x0000000e0c0c722b */ /* 0x184fe40000000008 */
[-CC-:B---3--:R-:W-:Y:S02]  /*2de0*/  DFMA R18, R18, R14.reuse, R8.reuse ;  /* 0x0000000e1212722b */ /* 0x188fe40000000008 */
[-CC-:B----4-:R-:W-:Y:S02]  /*2df0*/  DFMA R22, R22, R14.reuse, R8.reuse ;  /* 0x0000000e1616722b */ /* 0x190fe40000000008 */
[----:B------:R-:W-:-:S07]  /*2e00*/  DFMA R6, R6, R14, R8 ;  /* 0x0000000e0606722b */ /* 0x000fce0000000008 */
[----:B------:R-:W-:Y:S04]  /*2e10*/  STG.E.64 desc[UR8][R16.64], R6 ;  /* 0x0000000610007986 */ /* 0x000fe8000c101b08 */
[----:B------:R-:W-:Y:S04]  /*2e20*/  STG.E.64 desc[UR8][R28.64], R12 ;  /* 0x0000000c1c007986 */ /* 0x000fe8000c101b08 */
[----:B------:R0:W-:Y:S04]  /*2e30*/  STG.E.64 desc[UR8][R2.64], R18 ;  /* 0x0000001202007986 */ /* 0x0001e8000c101b08 */
[----:B------:R1:W-:Y:S01]  /*2e40*/  STG.E.64 desc[UR8][R10.64], R22 ;  /* 0x000000160a007986 */ /* 0x0003e2000c101b08 */
[----:B0-----:R-:W-:-:S07]  /*2e50*/  IMAD.MOV.U32 R3, RZ, RZ, RZ ;  /* 0x000000ffff037224 */ /* 0x001fce00078e00ff */
.L_x_82:
[----:B------:R-:W-:Y:S05]  /*2e60*/  @!P0 EXIT ;  /* 0x000000000000894d */ /* 0x000fea0003800000 */
[----:B------:R-:W0:Y:S01]  /*2e70*/  LDC.64 R6, c[0x0][0x3a0] ;  /* 0x0000e800ff067b82 */ /* 0x000e220000000a00 */
[----:B------:R-:W-:Y:S02]  /*2e80*/  ISETP.GE.U32.AND P0, PT, R4, 0x4, PT ;  /* 0x000000040400780c */ /* 0x000fe40003f06070 */
[----:B------:R-:W-:Y:S02]  /*2e90*/  LOP3.LUT R0, R0, 0x3, RZ, 0xc0, !PT ;  /* 0x0000000300007812 */ /* 0x000fe400078ec0ff */
[----:B------:R-:W-:-:S03]  /*2ea0*/  ISETP.GE.U32.AND.EX P0, PT, RZ, RZ, PT, P0 ;  /* 0x000000ffff00720c */ /* 0x000fc60003f06100 */
[----:B------:R-:W2:Y:S08]  /*2eb0*/  LDC.64 R8, c[0x0][0x3a8] ;  /* 0x0000ea00ff087b82 */ /* 0x000eb00000000a00 */
[----:B-1----:R-:W1:Y:S02]  /*2ec0*/  LDC.64 R10, c[0x0][0x380] ;  /* 0x0000e000ff0a7b82 */ /* 0x002e640000000a00 */
[----:B------:R-:W-:Y:S05]  /*2ed0*/  @!P0 BRA `(.L_x_83) ;  /* 0x0000000000b88947 */ /* 0x000fea0003800000 */
[C---:B------:R-:W-:Y:S01]  /*2ee0*/  IMAD.U32 R18, R20.reuse, 0x8, R1 ;  /* 0x0000000814127824 */ /* 0x040fe200078e0001 */
[----:B------:R-:W3:Y:S01]  /*2ef0*/  LDC.64 R16, c[0x0][0x380] ;  /* 0x0000e000ff107b82 */ /* 0x000ee20000000a00 */
[C---:B------:R-:W-:Y:S02]  /*2f00*/  VIADD R28, R20.reuse, 0x1 ;  /* 0x00000001141c7836 */ /* 0x040fe40000000000 */
[C---:B------:R-:W-:Y:S02]  /*2f10*/  VIADD R2, R20.reuse, 0x2 ;  /* 0x0000000214027836 */ /* 0x040fe40000000000 */
[----:B------:R-:W4:Y:S01]  /*2f20*/  LDL.64 R18, [R18] ;  /* 0x0000000012127983 */ /* 0x000f220000100a00 */
[----:B------:R-:W-:Y:S02]  /*2f30*/  VIADD R21, R20, 0x3 ;  /* 0x0000000314157836 */ /* 0x000fe40000000000 */
[----:B------:R-:W-:Y:S01]  /*2f40*/  IMAD.SHL.U32 R4, R28, 0x8, RZ ;  /* 0x000000081c047824 */ /* 0x000fe200078e00ff */
[----:B------:R-:W-:Y:S01]  /*2f50*/  IADD3 R23, P0, PT, R20, UR10, RZ ;  /* 0x0000000a14177c10 */ /* 0x000fe2000ff1e0ff */
[----:B------:R-:W-:Y:S01]  /*2f60*/  IMAD.SHL.U32 R12, R2, 0x8, RZ ;  /* 0x00000008020c7824 */ /* 0x000fe200078e00ff */
[----:B------:R-:W4:Y:S01]  /*2f70*/  LDC.64 R26, c[0x0][0x3a8] ;  /* 0x0000ea00ff1a7b82 */ /* 0x000f220000000a00 */
[----:B------:R-:W-:Y:S01]  /*2f80*/  IMAD.SHL.U32 R14, R21, 0x8, RZ ;  /* 0x00000008150e7824 */ /* 0x000fe200078e00ff */
[----:B------:R-:W-:-:S02]  /*2f90*/  LOP3.LUT R4, R4, 0xfffffff8, RZ, 0xc0, !PT ;  /* 0xfffffff804047812 */ /* 0x000fc400078ec0ff */
[----:B------:R-:W-:Y:S02]  /*2fa0*/  LOP3.LUT R12, R12, 0xfffffff8, RZ, 0xc0, !PT ;  /* 0xfffffff80c0c7812 */ /* 0x000fe400078ec0ff */
[----:B------:R-:W-:Y:S01]  /*2fb0*/  LOP3.LUT R14, R14, 0xfffffff8, RZ, 0xc0, !PT ;  /* 0xfffffff80e0e7812 */ /* 0x000fe200078ec0ff */
[C---:B------:R-:W-:Y:S02]  /*2fc0*/  IMAD.IADD R15, R1.reuse, 0x1, R4 ;  /* 0x00000001010f7824 */ /* 0x040fe400078e0204 */
[C---:B------:R-:W-:Y:S02]  /*2fd0*/  IMAD.IADD R4, R1.reuse, 0x1, R12 ;  /* 0x0000000101047824 */ /* 0x040fe400078e020c */
[----:B------:R-:W-:Y:S02]  /*2fe0*/  IMAD.IADD R12, R1, 0x1, R14 ;  /* 0x00000001010c7824 */ /* 0x000fe400078e020e */
[----:B------:R-:W5:Y:S04]  /*2ff0*/  LDL.64 R14, [R15] ;  /* 0x000000000f0e7983 */ /* 0x000f680000100a00 */
[----:B------:R-:W2:Y:S04]  /*3000*/  LDL.64 R4, [R4] ;  /* 0x0000000004047983 */ /* 0x000ea80000100a00 */
[----:B------:R-:W2:Y:S01]  /*3010*/  LDL.64 R12, [R12] ;  /* 0x000000000c0c7983 */ /* 0x000ea20000100a00 */
[----:B------:R-:W-:Y:S01]  /*3020*/  IADD3.X R24, PT, PT, R3, UR11, RZ, P0, !PT ;  /* 0x0000000b03187c10 */ /* 0x000fe200087fe4ff */
[----:B------:R-:W-:Y:S01]  /*3030*/  VIADD R20, R20, 0x4 ;  /* 0x0000000414147836 */ /* 0x000fe20000000000 */
[----:B---3--:R-:W-:-:S02]  /*3040*/  LEA R22, P0, R23, R16, 0x3 ;  /* 0x0000001017167211 */ /* 0x008fc400078018ff */
[----:B------:R-:W-:Y:S02]  /*3050*/  IADD3 R3, P1, PT, R2, UR10, RZ ;  /* 0x0000000a02037c10 */ /* 0x000fe4000ff3e0ff */
[----:B------:R-:W-:Y:S02]  /*3060*/  LEA.HI.X R23, R23, R17, R24, 0x3, P0 ;  /* 0x0000001117177211 */ /* 0x000fe400000f1c18 */
[----:B------:R-:W4:Y:S01]  /*3070*/  LDC.64 R24, c[0x0][0x3a0] ;  /* 0x0000e800ff187b82 */ /* 0x000f220000000a00 */
[----:B------:R-:W-:Y:S02]  /*3080*/  IADD3 R29, P0, PT, R28, UR10, RZ ;  /* 0x0000000a1c1d7c10 */ /* 0x000fe4000ff1e0ff */
[----:B------:R-:W-:Y:S01]  /*3090*/  IADD3 R21, P2, PT, R21, UR10, RZ ;  /* 0x0000000a15157c10 */ /* 0x000fe2000ff5e0ff */
[----:B----4-:R-:W-:-:S07]  /*30a0*/  DFMA R18, R18, R26, R24 ;  /* 0x0000001a1212722b */ /* 0x010fce0000000018 */
[----:B------:R3:W-:Y:S01]  /*30b0*/  STG.E.64 desc[UR8][R22.64], R18 ;  /* 0x0000001216007986 */ /* 0x0007e2000c101b08 */
[-CC-:B-----5:R-:W-:Y:S01]  /*30c0*/  DFMA R14, R14, R26.reuse, R24.reuse ;  /* 0x0000001a0e0e722b */ /* 0x1a0fe20000000018 */
[----:B---3--:R-:W-:Y:S01]  /*30d0*/  IMAD.X R18, RZ, RZ, UR11, P0 ;  /* 0x0000000bff127e24 */ /* 0x008fe200080e06ff */
[----:B------:R-:W-:Y:S01]  /*30e0*/  LEA R28, P0, R29, R16, 0x3 ;  /* 0x000000101d1c7211 */ /* 0x000fe200078018ff */
[----:B--2---:R-:W-:-:S03]  /*30f0*/  DFMA R4, R4, R26, R24 ;  /* 0x0000001a0404722b */ /* 0x004fc60000000018 */
[-C--:B------:R-:W-:Y:S01]  /*3100*/  LEA.HI.X R29, R29, R17.reuse, R18, 0x3, P0 ;  /* 0x000000111d1d7211 */ /* 0x080fe200000f1c12 */
[----:B------:R-:W-:Y:S01]  /*3110*/  IMAD.X R18, RZ, RZ, UR11, P1 ;  /* 0x0000000bff127e24 */ /* 0x000fe200088e06ff */
[CC--:B------:R-:W-:Y:S01]  /*3120*/  LEA R2, P0, R3.reuse, R16.reuse, 0x3 ;  /* 0x0000001003027211 */ /* 0x0c0fe200078018ff */
[----:B------:R-:W-:Y:S02]  /*3130*/  DFMA R12, R12, R26, R24 ;  /* 0x0000001a0c0c722b */ /* 0x000fe40000000018 */
[----:B------:R-:W-:Y:S01]  /*3140*/  STG.E.64 desc[UR8][R28.64], R14 ;  /* 0x0000000e1c007986 */ /* 0x000fe2000c101b08 */
[----:B------:R-:W-:Y:S01]  /*3150*/  LEA.HI.X R3, R3, R17, R18, 0x3, P0 ;  /* 0x0000001103037211 */ /* 0x000fe200000f1c12 */
[----:B------:R-:W-:Y:S01]  /*3160*/  IMAD.X R18, RZ, RZ, UR11, P2 ;  /* 0x0000000bff127e24 */ /* 0x000fe200090e06ff */
[----:B------:R-:W-:-:S03]  /*3170*/  LEA R16, P0, R21, R16, 0x3 ;  /* 0x0000001015107211 */ /* 0x000fc600078018ff */
[----:B------:R2:W-:Y:S01]  /*3180*/  STG.E.64 desc[UR8][R2.64], R4 ;  /* 0x0000000402007986 */ /* 0x0005e2000c101b08 */
[----:B------:R-:W-:-:S05]  /*3190*/  LEA.HI.X R17, R21, R17, R18, 0x3, P0 ;  /* 0x0000001115117211 */ /* 0x000fca00000f1c12 */
[----:B------:R3:W-:Y:S01]  /*31a0*/  STG.E.64 desc[UR8][R16.64], R12 ;  /* 0x0000000c10007986 */ /* 0x0007e2000c101b08 */
[----:B--2---:R-:W-:-:S07]  /*31b0*/  IMAD.MOV.U32 R3, RZ, RZ, RZ ;  /* 0x000000ffff037224 */ /* 0x004fce00078e00ff */
.L_x_83:
[----:B------:R-:W-:Y:S01]  /*31c0*/  IMAD.MOV.U32 R15, RZ, RZ, RZ ;  /* 0x000000ffff0f7224 */ /* 0x000fe200078e00ff */
[----:B------:R-:W-:-:S04]  /*31d0*/  ISETP.NE.U32.AND P0, PT, R0, RZ, PT ;  /* 0x000000ff0000720c */ /* 0x000fc80003f05070 */
[----:B------:R-:W-:-:S13]  /*31e0*/  ISETP.NE.AND.EX P0, PT, R15, RZ, PT, P0 ;  /* 0x000000ff0f00720c */ /* 0x000fda0003f05300 */
[----:B------:R-:W-:Y:S05]  /*31f0*/  @!P0 EXIT ;  /* 0x000000000000894d */ /* 0x000fea0003800000 */
.L_x_84:
[----:B------:R-:W-:-:S05]  /*3200*/  IMAD.U32 R14, R20, 0x8, R1 ;  /* 0x00000008140e7824 */ /* 0x000fca00078e0001 */
[----:B----4-:R-:W0:Y:S01]  /*3210*/  LDL.64 R4, [R14] ;  /* 0x000000000e047983 */ /* 0x010e220000100a00 */
[C---:B------:R-:W-:Y:S01]  /*3220*/  IADD3 R2, P0, PT, R20.reuse, UR10, RZ ;  /* 0x0000000a14027c10 */ /* 0x040fe2000ff1e0ff */
[----:B------:R-:W-:-:S03]  /*3230*/  VIADD R20, R20, 0x1 ;  /* 0x0000000114147836 */ /* 0x000fc60000000000 */
[----:B------:R-:W-:Y:S02]  /*3240*/  IADD3.X R3, PT, PT, R3, UR11, RZ, P0, !PT ;  /* 0x0000000b03037c10 */ /* 0x000fe400087fe4ff */
[----:B-1-3--:R-:W-:-:S04]  /*3250*/  LEA R12, P0, R2, R10, 0x3 ;  /* 0x0000000a020c7211 */ /* 0x00afc800078018ff */
[----:B------:R-:W-:Y:S01]  /*3260*/  LEA.HI.X R13, R2, R11, R3, 0x3, P0 ;  /* 0x0000000b020d7211 */ /* 0x000fe200000f1c03 */
[----:B------:R-:W-:Y:S01]  /*3270*/  IMAD.MOV.U32 R3, RZ, RZ, RZ ;  /* 0x000000ffff037224 */ /* 0x000fe200078e00ff */
[----:B------:R-:W-:-:S04]  /*3280*/  IADD3 R0, P0, PT, R0, -0x1, RZ ;  /* 0xffffffff00007810 */ /* 0x000fc80007f1e0ff */
[----:B------:R-:W-:Y:S02]  /*3290*/  IADD3.X R15, PT, PT, R15, -0x1, RZ, P0, !PT ;  /* 0xffffffff0f0f7810 */ /* 0x000fe400007fe4ff */
[----:B------:R-:W-:-:S04]  /*32a0*/  ISETP.NE.U32.AND P0, PT, R0, RZ, PT ;  /* 0x000000ff0000720c */ /* 0x000fc80003f05070 */
[----:B------:R-:W-:Y:S01]  /*32b0*/  ISETP.NE.AND.EX P0, PT, R15, RZ, PT, P0 ;  /* 0x000000ff0f00720c */ /* 0x000fe20003f05300 */
[----:B0-2---:R-:W-:-:S07]  /*32c0*/  DFMA R4, R4, R8, R6 ;  /* 0x000000080404722b */ /* 0x005fce0000000006 */
[----:B------:R4:W-:Y:S05]  /*32d0*/  STG.E.64 desc[UR8][R12.64], R4 ;  /* 0x000000040c007986 */ /* 0x0009ea000c101b08 */
[----:B------:R-:W-:Y:S05]  /*32e0*/  @P0 BRA `(.L_x_84) ;  /* 0xfffffffc00c40947 */ /* 0x000fea000383ffff */
[----:B------:R-:W-:Y:S05]  /*32f0*/  EXIT ;  /* 0x000000000000794d */ /* 0x000fea0003800000 */
        .weak           $__internal_5_$__cuda_sm20_dsqrt_rn_f64_mediumpath_v1
        .type           $__internal_5_$__cuda_sm20_dsqrt_rn_f64_mediumpath_v1,@function
        .size           $__internal_5_$__cuda_sm20_dsqrt_rn_f64_mediumpath_v1,($_ZN2at6native54_GLOBAL__N__f6d41790_21_PhiloxDistribution_cu_0636f2c124philox_single_key_kernelIdZZZZNS0_20_philox_normal_cuda_ERNS_6TensorERKS3_ddENKUlvE_clEvENKUlvE_clEvENKUlvE_clEvEUlmmE_ZZZNS0_20_philox_normal_cuda_ES4_S6_ddENKS7_clEvENKS8_clEvEUldE_EEvPT_PKmlT0_T1_$__internal_trig_reduction_slowpathd - $__internal_5_$__cuda_sm20_dsqrt_rn_f64_mediumpath_v1)
$__internal_5_$__cuda_sm20_dsqrt_rn_f64_mediumpath_v1:
[----:B------:R-:W-:Y:S01]  /*3300*/  ISETP.GE.U32.AND P0, PT, R20, -0x3400000, PT ;  /* 0xfcc000001400780c */ /* 0x000fe20003f06070 */
[----:B------:R-:W-:Y:S01]  /*3310*/  BSSY.RECONVERGENT B2, `(.L_x_85) ;  /* 0x0000025000027945 */ /* 0x000fe20003800200 */
[----:B------:R-:W-:Y:S02]  /*3320*/  IMAD.MOV.U32 R20, RZ, RZ, R0 ;  /* 0x000000ffff147224 */ /* 0x000fe400078e0000 */
        /* <DEDUP_REMOVED lines=10> */
.L_x_86:
        /* <DEDUP_REMOVED lines=9> */
[----:B------:R-:W-:Y:S02]  /*3460*/  IMAD.MOV.U32 R6, RZ, RZ, RZ ;  /* 0x000000ffff067224 */ /* 0x000fe400078e00ff */
[----:B------:R-:W-:Y:S02]  /*3470*/  IMAD.MOV.U32 R20, RZ, RZ, 0x0 ;  /* 0x00000000ff147424 */ /* 0x000fe400078e00ff */
[----:B------:R-:W-:Y:S01]  /*3480*/  IMAD.MOV.U32 R21, RZ, RZ, 0x3fd80000 ;  /* 0x3fd80000ff157424 */ /* 0x000fe200078e00ff */
        /* <DEDUP_REMOVED lines=10> */
[----:B------:R-:W-:Y:S01]  /*3530*/  VIADD R7, R7, 0xfcb00000 ;  /* 0xfcb0000007077836 */ /* 0x000fe20000000000 */
[----:B------:R-:W-:Y:S06]  /*3540*/  BRA `(.L_x_87) ;  /* 0x0000000000047947 */ /* 0x000fec0003800000 */
.L_x_88:
[----:B------:R-:W-:-:S11]  /*3550*/  DADD R6, R18, R18 ;  /* 0x0000000012067229 */ /* 0x000fd60000000012 */
.L_x_87:
[----:B------:R-:W-:Y:S05]  /*3560*/  BSYNC.RECONVERGENT B2 ;  /* 0x0000000000027941 */ /* 0x000fea0003800200 */
.L_x_85:
[----:B------:R-:W-:Y:S02]  /*3570*/  IMAD.MOV.U32 R15, RZ, RZ, 0x0 ;  /* 0x00000000ff0f7424 */ /* 0x000fe400078e00ff */
[----:B------:R-:W-:Y:S02]  /*3580*/  IMAD.MOV.U32 R22, RZ, RZ, R6 ;  /* 0x000000ffff167224 */ /* 0x000fe400078e0006 */
[----:B------:R-:W-:Y:S01]  /*3590*/  IMAD.MOV.U32 R23, RZ, RZ, R7 ;  /* 0x000000ffff177224 */ /* 0x000fe200078e0007 */
[----:B------:R-:W-:Y:S06]  /*35a0*/  RET.REL.NODEC R14 `(_ZN2at6native54_GLOBAL__N__f6d41790_21_PhiloxDistribution_cu_0636f2c124philox_single_key_kernelIdZZZZNS0_20_philox_normal_cuda_ERNS_6TensorERKS3_ddENKUlvE_clEvENKUlvE_clEvENKUlvE_clEvEUlmmE_ZZZNS0_20_philox_normal_cuda_ES4_S6_ddENKS7_clEvENKS8_clEvEUldE_EEvPT_PKmlT0_T1_) ;  /* 0xffffffc80e947950 */ /* 0x000fec0003c3ffff */
        .type           $_ZN2at6native54_GLOBAL__N__f6d41790_21_PhiloxDistribution_cu_0636f2c124philox_single_key_kernelIdZZZZNS0_20_philox_normal_cuda_ERNS_6TensorERKS3_ddENKUlvE_clEvENKUlvE_clEvENKUlvE_clEvEUlmmE_ZZZNS0_20_philox_normal_cuda_ES4_S6_ddENKS7_clEvENKS8_clEvEUldE_EEvPT_PKmlT0_T1_$__internal_trig_reduction_slowpathd,@function
        .size           $_ZN2at6native54_GLOBAL__N__f6d41790_21_PhiloxDistribution_cu_0636f2c124philox_single_key_kernelIdZZZZNS0_20_philox_normal_cuda_ERNS_6TensorERKS3_ddENKUlvE_clEvENKUlvE_clEvENKUlvE_clEvEUlmmE_ZZZNS0_20_philox_normal_cuda_ES4_S6_ddENKS7_clEvENKS8_clEvEUldE_EEvPT_PKmlT0_T1_$__internal_trig_reduction_slowpathd,(.L_x_162 - $_ZN2at6native54_GLOBAL__N__f6d41790_21_PhiloxDistribution_cu_0636f2c124philox_single_key_kernelIdZZZZNS0_20_philox_normal_cuda_ERNS_6TensorERKS3_ddENKUlvE_clEvENKUlvE_clEvENKUlvE_clEvEUlmmE_ZZZNS0_20_philox_normal_cuda_ES4_S6_ddENKS7_clEvENKS8_clEvEUldE_EEvPT_PKmlT0_T1_$__internal_trig_reduction_slowpathd)
$_ZN2at6native54_GLOBAL__N__f6d41790_21_PhiloxDistribution_cu_0636f2c124philox_single_key_kernelIdZZZZNS0_20_philox_normal_cuda_ERNS_6TensorERKS3_ddENKUlvE_clEvENKUlvE_clEvENKUlvE_clEvEUlmmE_ZZZNS0_20_philox_normal_cuda_ES4_S6_ddENKS7_clEvENKS8_clEvEUldE_EEvPT_PKmlT0_T1_$__internal_trig_reduction_slowpathd:
[--C-:B------:R-:W-:Y:S01]  /*35b0*/  SHF.R.U32.HI R2, RZ, 0x14, R3.reuse ;  /* 0x00000014ff027819 */ /* 0x100fe20000011603 */
[----:B------:R-:W-:Y:S02]  /*35c0*/  IMAD.MOV.U32 R21, RZ, RZ, R3 ;  /* 0x000000ffff157224 */ /* 0x000fe400078e0003 */
[----:B------:R-:W-:Y:S01]  /*35d0*/  IMAD.MOV.U32 R4, RZ, RZ, RZ ;  /* 0x000000ffff047224 */ /* 0x000fe200078e00ff */
[----:B------:R-:W-:-:S04]  /*35e0*/  LOP3.LUT R5, R2, 0x7ff, RZ, 0xc0, !PT ;  /* 0x000007ff02057812 */ /* 0x000fc800078ec0ff */
[----:B------:R-:W-:-:S13]  /*35f0*/  ISETP.NE.AND P0, PT, R5, 0x7ff, PT ;  /* 0x000007ff0500780c */ /* 0x000fda0003f05270 */
[----:B------:R-:W-:Y:S05]  /*3600*/  @!P0 BRA `(.L_x_89) ;  /* 0x00000008006c8947 */ /* 0x000fea0003800000 */
[----:B------:R-:W-:Y:S01]  /*3610*/  VIADD R4, R5, 0xfffffc00 ;  /* 0xfffffc0005047836 */ /* 0x000fe20000000000 */
[----:B------:R-:W-:Y:S01]  /*3620*/  BSSY.RECONVERGENT B2, `(.L_x_90) ;  /* 0x0000035000027945 */ /* 0x000fe20003800200 */
[----:B------:R-:W-:-:S03]  /*3630*/  CS2R R18, SRZ ;  /* 0x0000000000127805 */ /* 0x000fc6000001ff00 */
[----:B------:R-:W-:Y:S02]  /*3640*/  SHF.R.U32.HI R6, RZ, 0x6, R4 ;  /* 0x00000006ff067819 */ /* 0x000fe40000011604 */
[----:B------:R-:W-:Y:S02]  /*3650*/  ISETP.GE.U32.AND P0, PT, R4, 0x80, PT ;  /* 0x000000800400780c */ /* 0x000fe40003f06070 */
[C---:B------:R-:W-:Y:S02]  /*3660*/  IADD3 R4, PT, PT, -R6.reuse, 0x13, RZ ;  /* 0x0000001306047810 */ /* 0x040fe40007ffe1ff */
[----:B------:R-:W-:Y:S02]  /*3670*/  IADD3 R25, PT, PT, -R6, 0xf, RZ ;  /* 0x0000000f06197810 */ /* 0x000fe40007ffe1ff */
[----:B------:R-:W-:Y:S01]  /*3680*/  SEL R5, R4, 0x12, P0 ;  /* 0x0000001204057807 */ /* 0x000fe20000000000 */
[----:B------:R-:W-:-:S03]  /*3690*/  VIADD R4, R1, 0x10 ;  /* 0x0000001001047836 */ /* 0x000fc60000000000 */
[----:B------:R-:W-:-:S13]  /*36a0*/  ISETP.GE.AND P0, PT, R25, R5, PT ;  /* 0x000000051900720c */ /* 0x000fda0003f06270 */
[----:B------:R-:W-:Y:S05]  /*36b0*/  @P0 BRA `(.L_x_91) ;  /* 0x0000000000ac0947 */ /* 0x000fea0003800000 */
[----:B------:R-:W0:Y:S01]  /*36c0*/  LDC.64 R16, c[0x0][0x358] ;  /* 0x0000d600ff107b82 */ /* 0x000e220000000a00 */
[----:B------:R-:W-:Y:S01]  /*36d0*/  IADD3 R6, PT, PT, RZ, -R6, -R5 ;  /* 0x80000006ff067210 */ /* 0x000fe20007ffe805 */
[----:B------:R-:W-:Y:S01]  /*36e0*/  BSSY.RECONVERGENT B3, `(.L_x_92) ;  /* 0x0000022000037945 */ /* 0x000fe20003800200 */
[C---:B------:R-:W-:Y:S01]  /*36f0*/  SHF.L.U64.HI R5, R20.reuse, 0xb, R21 ;  /* 0x0000000b14057819 */ /* 0x040fe20000010215 */
[----:B------:R-:W-:Y:S01]  /*3700*/  IMAD.SHL.U32 R7, R20, 0x800, RZ ;  /* 0x0000080014077824 */ /* 0x000fe200078e00ff */
[----:B------:R-:W-:Y:S01]  /*3710*/  CS2R R18, SRZ ;  /* 0x0000000000127805 */ /* 0x000fe2000001ff00 */
[----:B------:R-:W-:Y:S01]  /*3720*/  IMAD.MOV.U32 R23, RZ, RZ, RZ ;  /* 0x000000ffff177224 */ /* 0x000fe200078e00ff */
[----:B------:R-:W-:-:S07]  /*3730*/  LOP3.LUT R5, R5, 0x80000000, RZ, 0xfc, !PT ;  /* 0x8000000005057812 */ /* 0x000fce00078efcff */
.L_x_93:
        /* <DEDUP_REMOVED lines=14> */
[----:B------:R-:W-:-:S04]  /*3820*/  IMAD.HI.U32 R22, R20, R5, RZ ;  /* 0x0000000514167227 */ /* 0x000fc800078e00ff */
[----:B------:R-:W-:Y:S01]  /*3830*/  IMAD.X R22, RZ, RZ, R22, P2 ;  /* 0x000000ffff167224 */ /* 0x000fe200010e0616 */
[----:B------:R0:W-:Y:S01]  /*3840*/  STL.64 [R27], R18 ;  /* 0x000000121b007387 */ /* 0x0001e20000100a00 */
[----:B------:R-:W-:-:S03]  /*3850*/  IMAD.HI.U32 R20, R21, R5, RZ ;  /* 0x0000000515147227 */ /* 0x000fc600078e00ff */
[----:B------:R-:W-:Y:S01]  /*3860*/  IADD3.X R22, P0, PT, R29, R22, RZ, P0, !PT ;  /* 0x000000161d167210 */ /* 0x000fe2000071e4ff */
[----:B------:R-:W-:Y:S02]  /*3870*/  IMAD R21, R21, R5, RZ ;  /* 0x0000000515157224 */ /* 0x000fe400078e02ff */
[----:B------:R-:W-:Y:S02]  /*3880*/  VIADD R23, R23, 0x1 ;  /* 0x0000000117177836 */ /* 0x000fe40000000000 */
[----:B------:R-:W-:Y:S01]  /*3890*/  IMAD.X R20, RZ, RZ, R20, P0 ;  /* 0x000000ffff147224 */ /* 0x000fe200000e0614 */
[----:B------:R-:W-:Y:S02]  /*38a0*/  ISETP.NE.AND P0, PT, R6, -0xf, PT ;  /* 0xfffffff10600780c */ /* 0x000fe40003f05270 */
[----:B------:R-:W-:-:S05]  /*38b0*/  IADD3.X R22, P1, PT, R21, R22, RZ, P1, !PT ;  /* 0x0000001615167210 */ /* 0x000fca0000f3e4ff */
[----:B------:R-:W-:Y:S02]  /*38c0*/  IMAD.X R21, RZ, RZ, R20, P1 ;  /* 0x000000ffff157224 */ /* 0x000fe400008e0614 */
[----:B0-----:R-:W-:Y:S02]  /*38d0*/  IMAD.MOV.U32 R18, RZ, RZ, R22 ;  /* 0x000000ffff127224 */ /* 0x001fe400078e0016 */
[----:B------:R-:W-:Y:S02]  /*38e0*/  IMAD.MOV.U32 R19, RZ, RZ, R21 ;  /* 0x000000ffff137224 */ /* 0x000fe400078e0015 */
[----:B------:R-:W-:Y:S05]  /*38f0*/  @P0 BRA `(.L_x_93) ;  /* 0xfffffffc00900947 */ /* 0x000fea000383ffff */
[----:B------:R-:W-:Y:S05]  /*3900*/  BSYNC.RECONVERGENT B3 ;  /* 0x0000000000037941 */ /* 0x000fea0003800200 */
.L_x_92:
[----:B------:R-:W-:-:S05]  /*3910*/  LOP3.LUT R5, R2, 0x7ff, RZ, 0xc0, !PT ;  /* 0x000007ff02057812 */ /* 0x000fca00078ec0ff */
[----:B------:R-:W-:-:S05]  /*3920*/  VIADD R5, R5, 0xfffffc00 ;  /* 0xfffffc0005057836 */ /* 0x000fca0000000000 */
[----:B------:R-:W-:Y:S02]  /*3930*/  SHF.R.U32.HI R6, RZ, 0x6, R5 ;  /* 0x00000006ff067819 */ /* 0x000fe40000011605 */
[----:B------:R-:W-:Y:S02]  /*3940*/  ISETP.GE.U32.AND P0, PT, R5, 0x80, PT ;  /* 0x000000800500780c */ /* 0x000fe40003f06070 */
[----:B------:R-:W-:-:S04]  /*3950*/  IADD3 R6, PT, PT, -R6, 0x13, RZ ;  /* 0x0000001306067810 */ /* 0x000fc80007ffe1ff */
[----:B------:R-:W-:-:S07]  /*3960*/  SEL R25, R6, 0x12, P0 ;  /* 0x0000001206197807 */ /* 0x000fce0000000000 */
.L_x_91:
[----:B------:R-:W-:Y:S05]  /*3970*/  BSYNC.RECONVERGENT B2 ;  /* 0x0000000000027941 */ /* 0x000fea0003800200 */
.L_x_90:
[C---:B------:R-:W-:Y:S02]  /*3980*/  LOP3.LUT R5, R2.reuse, 0x7ff, RZ, 0xc0, !PT ;  /* 0x000007ff02057812 */ /* 0x040fe400078ec0ff */
[----:B------:R-:W-:-:S03]  /*3990*/  LOP3.LUT P0, R29, R2, 0x3f, RZ, 0xc0, !PT ;  /* 0x0000003f021d7812 */ /* 0x000fc6000780c0ff */
[----:B------:R-:W-:-:S05]  /*39a0*/  VIADD R5, R5, 0xfffffc00 ;  /* 0xfffffc0005057836 */ /* 0x000fca0000000000 */
[----:B------:R-:W-:-:S05]  /*39b0*/  SHF.R.U32.HI R6, RZ, 0x6, R5 ;  /* 0x00000006ff067819 */ /* 0x000fca0000011605 */
[----:B------:R-:W-:-:S04]  /*39c0*/  IMAD.IADD R25, R6, 0x1, R25 ;  /* 0x0000000106197824 */ /* 0x000fc800078e0219 */
[----:B------:R-:W-:-:S05]  /*39d0*/  IMAD.U32 R16, R25, 0x8, R4 ;  /* 0x0000000819107824 */ /* 0x000fca00078e0004 */
[----:B------:R0:W-:Y:S04]  /*39e0*/  STL.64 [R16+-0x78], R18 ;  /* 0xffff881210007387 */ /* 0x0001e80000100a00 */
[----:B------:R-:W2:Y:S04]  /*39f0*/  @P0 LDL.64 R20, [R1+0x18] ;  /* 0x0000180001140983 */ /* 0x000ea80000100a00 */
[----:B------:R-:W3:Y:S04]  /*3a00*/  LDL.64 R6, [R1+0x20] ;  /* 0x0000200001067983 */ /* 0x000ee80000100a00 */
[----:B------:R-:W4:Y:S01]  /*3a10*/  LDL.64 R4, [R1+0x28] ;  /* 0x0000280001047983 */ /* 0x000f220000100a00 */
[----:B------:R-:W-:Y:S01]  /*3a20*/  @P0 LOP3.LUT R2, R29, 0x3f, RZ, 0x3c, !PT ;  /* 0x0000003f1d020812 */ /* 0x000fe200078e3cff */
[----:B------:R-:W-:Y:S01]  /*3a30*/  BSSY.RECONVERGENT B2, `(.L_x_94) ;  /* 0x0000034000027945 */ /* 0x000fe20003800200 */
[----:B--2---:R-:W-:-:S02]  /*3a40*/  @P0 SHF.R.U64 R17, R20, 0x1, R21 ;  /* 0x0000000114110819 */ /* 0x004fc40000001215 */
[----:B------:R-:W-:Y:S02]  /*3a50*/  @P0 SHF.R.U32.HI R21, RZ, 0x1, R21 ;  /* 0x00000001ff150819 */ /* 0x000fe40000011615 */
[CC--:B---3--:R-:W-:Y:S02]  /*3a60*/  @P0 SHF.L.U32 R23, R6.reuse, R29.reuse, RZ ;  /* 0x0000001d06170219 */ /* 0x0c8fe400000006ff */
[----:B0-----:R-:W-:Y:S02]  /*3a70*/  @P0 SHF.R.U64 R16, R17, R2, R21 ;  /* 0x0000000211100219 */ /* 0x001fe40000001215 */
[--C-:B------:R-:W-:Y:S02]  /*3a80*/  @P0 SHF.R.U32.HI R27, RZ, 0x1, R7.reuse ;  /* 0x00000001ff1b0819 */ /* 0x100fe40000011607 */
[C-C-:B------:R-:W-:Y:S02]  /*3a90*/  @P0 SHF.R.U64 R25, R6.reuse, 0x1, R7.reuse ;  /* 0x0000000106190819 */ /* 0x140fe40000001207 */
[----:B------:R-:W-:-:S02]  /*3aa0*/  @P0 SHF.L.U64.HI R20, R6, R29, R7 ;  /* 0x0000001d06140219 */ /* 0x000fc40000010207 */
[----:B------:R-:W-:Y:S02]  /*3ab0*/  @P0 SHF.R.U32.HI R17, RZ, R2, R21 ;  /* 0x00000002ff110219 */ /* 0x000fe40000011615 */
[----:B------:R-:W-:Y:S02]  /*3ac0*/  @P0 LOP3.LUT R6, R23, R16, RZ, 0xfc, !PT ;  /* 0x0000001017060212 */ /* 0x000fe400078efcff */
[----:B----4-:R-:W-:Y:S02]  /*3ad0*/  @P0 SHF.L.U32 R18, R4, R29, RZ ;  /* 0x0000001d04120219 */ /* 0x010fe400000006ff */
        /* <DEDUP_REMOVED lines=15> */
[----:B------:R-:W-:-:S02]  /*3bd0*/  IADD3.X R18, P1, PT, RZ, R17, RZ, P0, !PT ;  /* 0x00000011ff127210 */ /* 0x000fc4000073e4ff */
[----:B------:R-:W-:-:S03]  /*3be0*/  ISETP.GT.U32.AND P2, PT, R7, -0x1, PT ;  /* 0xffffffff0700780c */ /* 0x000fc60003f44070 */
[----:B------:R-:W-:Y:S01]  /*3bf0*/  IMAD.X R17, RZ, RZ, R2, P1 ;  /* 0x000000ffff117224 */ /* 0x000fe200008e0602 */
[----:B------:R-:W-:-:S04]  /*3c00*/  ISETP.GT.AND.EX P0, PT, R4, -0x1, PT, P2 ;  /* 0xffffffff0400780c */ /* 0x000fc80003f04320 */
[----:B------:R-:W-:Y:S02]  /*3c10*/  SEL R2, R4, R17, P0 ;  /* 0x0000001104027207 */ /* 0x000fe40000000000 */
[----:B------:R-:W-:Y:S02]  /*3c20*/  SEL R17, R7, R18, P0 ;  /* 0x0000001207117207 */ /* 0x000fe40000000000 */
[----:B------:R-:W-:Y:S02]  /*3c30*/  ISETP.NE.U32.AND P1, PT, R2, RZ, PT ;  /* 0x000000ff0200720c */ /* 0x000fe40003f25070 */
[----:B------:R-:W-:Y:S02]  /*3c40*/  SEL R21, R6, R19, P0 ;  /* 0x0000001306157207 */ /* 0x000fe40000000000 */
[----:B------:R-:W-:Y:S01]  /*3c50*/  SEL R18, R17, R2, !P1 ;  /* 0x0000000211127207 */ /* 0x000fe20004800000 */
[----:B------:R-:W-:-:S05]  /*3c60*/  @!P0 IMAD.MOV R16, RZ, RZ, -R16 ;  /* 0x000000ffff108224 */ /* 0x000fca00078e0a10 */
[----:B------:R-:W0:Y:S02]  /*3c70*/  FLO.U32 R18, R18 ;  /* 0x0000001200127300 */ /* 0x000e2400000e0000 */
[C---:B0-----:R-:W-:Y:S02]  /*3c80*/  IADD3 R20, PT, PT, -R18.reuse, 0x1f, RZ ;  /* 0x0000001f12147810 */ /* 0x041fe40007ffe1ff */
[----:B------:R-:W-:-:S03]  /*3c90*/  IADD3 R7, PT, PT, -R18, 0x3f, RZ ;  /* 0x0000003f12077810 */ /* 0x000fc60007ffe1ff */
[----:B------:R-:W-:-:S05]  /*3ca0*/  @P1 IMAD.MOV R7, RZ, RZ, R20 ;  /* 0x000000ffff071224 */ /* 0x000fca00078e0214 */
[----:B------:R-:W-:-:S13]  /*3cb0*/  ISETP.NE.AND P1, PT, R7, RZ, PT ;  /* 0x000000ff0700720c */ /* 0x000fda0003f25270 */
[----:B------:R-:W-:Y:S05]  /*3cc0*/  @!P1 BRA `(.L_x_95) ;  /* 0x0000000000289947 */ /* 0x000fea0003800000 */
[C---:B------:R-:W-:Y:S02]  /*3cd0*/  LOP3.LUT R6, R7.reuse, 0x3f, RZ, 0xc0, !PT ;  /* 0x0000003f07067812 */ /* 0x040fe400078ec0ff */
[--C-:B------:R-:W-:Y:S02]  /*3ce0*/  SHF.R.U64 R19, R16, 0x1, R21.reuse ;  /* 0x0000000110137819 */ /* 0x100fe40000001215 */
        /* <DEDUP_REMOVED lines=8> */
.L_x_95:
[----:B------:R-:W-:Y:S05]  /*3d70*/  BSYNC.RECONVERGENT B2 ;  /* 0x0000000000027941 */ /* 0x000fea0003800200 */
.L_x_94:
[----:B------:R-:W-:-:S04]  /*3d80*/  IMAD.WIDE.U32 R18, R17, 0x2168c235, RZ ;  /* 0x2168c23511127825 */ /* 0x000fc800078e00ff */
[----:B------:R-:W-:Y:S01]  /*3d90*/  IMAD.MOV.U32 R20, RZ, RZ, R19 ;  /* 0x000000ffff147224 */ /* 0x000fe200078e0013 */
[----:B------:R-:W-:Y:S01]  /*3da0*/  IADD3 RZ, P1, PT, R18, R18, RZ ;  /* 0x0000001212ff7210 */ /* 0x000fe20007f3e0ff */
[----:B------:R-:W-:Y:S02]  /*3db0*/  IMAD.MOV.U32 R21, RZ, RZ, RZ ;  /* 0x000000ffff157224 */ /* 0x000fe400078e00ff */
[----:B------:R-:W-:-:S04]  /*3dc0*/  IMAD.HI.U32 R6, R2, -0x36f0255e, RZ ;  /* 0xc90fdaa202067827 */ /* 0x000fc800078e00ff */
[----:B------:R-:W-:-:S04]  /*3dd0*/  IMAD.WIDE.U32 R16, R17, -0x36f0255e, R20 ;  /* 0xc90fdaa211107825 */ /* 0x000fc800078e0014 */
[C---:B------:R-:W-:Y:S02]  /*3de0*/  IMAD R19, R2.reuse, -0x36f0255e, RZ ;  /* 0xc90fdaa202137824 */ /* 0x040fe400078e02ff */
        /* <DEDUP_REMOVED lines=13> */
[----:B------:R-:W-:Y:S01]  /*3ec0*/  LOP3.LUT P1, R3, R3, 0x80000000, RZ, 0xc0, !PT ;  /* 0x8000000003037812 */ /* 0x000fe2000782c0ff */
[----:B------:R-:W-:Y:S02]  /*3ed0*/  IMAD.X R17, RZ, RZ, R19, P2 ;  /* 0x000000ffff117224 */ /* 0x000fe400010e0613 */
[----:B------:R-:W-:Y:S01]  /*3ee0*/  IMAD.IADD R2, R2, 0x1, -R7 ;  /* 0x0000000102027824 */ /* 0x000fe200078e0a07 */
[----:B------:R-:W-:-:S02]  /*3ef0*/  SHF.R.U32.HI R7, RZ, 0x1e, R5 ;  /* 0x0000001eff077819 */ /* 0x000fc40000011605 */
[----:B------:R-:W-:Y:S01]  /*3f00*/  SHF.R.U64 R20, R20, 0xa, R17 ;  /* 0x0000000a14147819 */ /* 0x000fe20000001211 */
[----:B------:R-:W-:Y:S01]  /*3f10*/  IMAD.SHL.U32 R2, R2, 0x100000, RZ ;  /* 0x0010000002027824 */ /* 0x000fe200078e00ff */
[----:B------:R-:W-:Y:S02]  /*3f20*/  LEA.HI R4, R4, R7, RZ, 0x1 ;  /* 0x0000000704047211 */ /* 0x000fe400078f08ff */
[----:B------:R-:W-:Y:S02]  /*3f30*/  IADD3 R20, P2, PT, R20, 0x1, RZ ;  /* 0x0000000114147810 */ /* 0x000fe40007f5e0ff */
[----:B------:R-:W-:Y:S01]  /*3f40*/  @!P0 LOP3.LUT R3, R3, 0x80000000, RZ, 0x3c, !PT ;  /* 0x8000000003038812 */ /* 0x000fe200078e3cff */
[----:B------:R-:W-:Y:S01]  /*3f50*/  @P1 IMAD.MOV R4, RZ, RZ, -R4 ;  /* 0x000000ffff041224 */ /* 0x000fe200078e0a04 */
[----:B------:R-:W-:-:S04]  /*3f60*/  LEA.HI.X R17, R17, RZ, RZ, 0x16, P2 ;  /* 0x000000ff11117211 */ /* 0x000fc800010fb4ff */
[--C-:B------:R-:W-:Y:S02]  /*3f70*/  SHF.R.U64 R20, R20, 0x1, R17.reuse ;  /* 0x0000000114147819 */ /* 0x100fe40000001211 */
[----:B------:R-:W-:Y:S02]  /*3f80*/  SHF.R.U32.HI R5, RZ, 0x1, R17 ;  /* 0x00000001ff057819 */ /* 0x000fe40000011611 */
[----:B------:R-:W-:-:S04]  /*3f90*/  IADD3 R20, P2, P3, RZ, RZ, R20 ;  /* 0x000000ffff147210 */ /* 0x000fc80007b5e014 */
[----:B------:R-:W-:-:S04]  /*3fa0*/  IADD3.X R2, PT, PT, R2, 0x3fe00000, R5, P2, P3 ;  /* 0x3fe0000002027810 */ /* 0x000fc800017e6405 */
[----:B------:R-:W-:-:S07]  /*3fb0*/  LOP3.LUT R21, R2, R3, RZ, 0xfc, !PT ;  /* 0x0000000302157212 */ /* 0x000fce00078efcff */
.L_x_89:
[----:B------:R-:W-:Y:S02]  /*3fc0*/  IMAD.MOV.U32 R2, RZ, RZ, R0 ;  /* 0x000000ffff027224 */ /* 0x000fe400078e0000 */
[----:B------:R-:W-:-:S04]  /*3fd0*/  IMAD.MOV.U32 R3, RZ, RZ, 0x0 ;  /* 0x00000000ff037424 */ /* 0x000fc800078e00ff */
[----:B------:R-:W-:Y:S05]  /*3fe0*/  RET.REL.NODEC R2 `(_ZN2at6native54_GLOBAL__N__f6d41790_21_PhiloxDistribution_cu_0636f2c124philox_single_key_kernelIdZZZZNS0_20_philox_normal_cuda_ERNS_6TensorERKS3_ddENKUlvE_clEvENKUlvE_clEvENKUlvE_clEvEUlmmE_ZZZNS0_20_philox_normal_cuda_ES4_S6_ddENKS7_clEvENKS8_clEvEUldE_EEvPT_PKmlT0_T1_) ;  /* 0xffffffc002047950 */ /* 0x000fea0003c3ffff */
.L_x_96:
        /* <DEDUP_REMOVED lines=9> */
.L_x_162:


//--------------------- .text._ZN2at6native54_GLOBAL__N__f6d41790_21_PhiloxDistribution_cu_0636f2c123philox_multi_key_kernelIN3c108BFloat16EZZZZNS0_21_philox_uniform_cuda_ERNS_6TensorERKS5_ddENKUlvE_clEvENKUlvE2_clEvENKUlvE_clEvEUlmmE0_ZZZNS0_21_philox_uniform_cuda_ES6_S8_ddENKS9_clEvENKSA_clEvEUlT_E_EEvPSD_PKmllT0_T1_16OffsetCalculatorILi1EjLb0EE --------------------------
	.section	.text._ZN2at6native54_GLOBAL__N__f6d41790_21_PhiloxDistribution_cu_0636f2c123philox_multi_key_kernelIN3c108BFloat16EZZZZNS0_21_philox_uniform_cuda_ERNS_6TensorERKS5_ddENKUlvE_clEvENKUlvE2_clEvENKUlvE_clEvEUlmmE0_ZZZNS0_21_philox_uniform_cuda_ES6_S8_ddENKS9_clEvENKSA_clEvEUlT_E_EEvPSD_PKmllT0_T1_16OffsetCalculatorILi1EjLb0EE,"ax",@progbits
	.align	128
.text._ZN2at6native54_GLOBAL__N__f6d41790_21_PhiloxDistribution_cu_0636f2c123philox_multi_key_kernelIN3c108BFloat16EZZZZNS0_21_philox_uniform_cuda_ERNS_6TensorERKS5_ddENKUlvE_clEvENKUlvE2_clEvENKUlvE_clEvEUlmmE0_ZZZNS0_21_philox_uniform_cuda_ES6_S8_ddENKS9_clEvENKSA_clEvEUlT_E_EEvPSD_PKmllT0_T1_16OffsetCalculatorILi1EjLb0EE:
        .type           _ZN2at6native54_GLOBAL__N__f6d41790_21_PhiloxDistribution_cu_0636f2c123philox_multi_key_kernelIN3c108BFloat16EZZZZNS0_21_philox_uniform_cuda_ERNS_6TensorERKS5_ddENKUlvE_clEvENKUlvE2_clEvENKUlvE_clEvEUlmmE0_ZZZNS0_21_philox_uniform_cuda_ES6_S8_ddENKS9_clEvENKSA_clEvEUlT_E_EEvPSD_PKmllT0_T1_16OffsetCalculatorILi1EjLb0EE,@function
        .size           _ZN2at6native54_GLOBAL__N__f6d41790_21_PhiloxDistribution_cu_0636f2c123philox_multi_key_kernelIN3c108BFloat16EZZZZNS0_21_philox_uniform_cuda_ERNS_6TensorERKS5_ddENKUlvE_clEvENKUlvE2_clEvENKUlvE_clEvEUlmmE0_ZZZNS0_21_philox_uniform_cuda_ES6_S8_ddENKS9_clEvENKSA_clEvEUlT_E_EEvPSD_PKmllT0_T1_16OffsetCalculatorILi1EjLb0EE,(.L_x_165 - _ZN2at6native54_GLOBAL__N__f6d41790_21_PhiloxDistribution_cu_0636f2c123philox_multi_key_kernelIN3c108BFloat16EZZZZNS0_21_philox_uniform_cuda_ERNS_6TensorERKS5_ddENKUlvE_clEvENKUlvE2_clEvENKUlvE_clEvEUlmmE0_ZZZNS0_21_philox_uniform_cuda_ES6_S8_ddENKS9_clEvENKSA_clEvEUlT_E_EEvPSD_PKmllT0_T1_16OffsetCalculatorILi1EjLb0EE)
        .other          _ZN2at6native54_GLOBAL__N__f6d41790_21_PhiloxDistribution_cu_0636f2c123philox_multi_key_kernelIN3c108BFloat16EZZZZNS0_21_philox_uniform_cuda_ERNS_6TensorERKS5_ddENKUlvE_clEvENKUlvE2_clEvENKUlvE_clEvEUlmmE0_ZZZNS0_21_philox_uniform_cuda_ES6_S8_ddENKS9_clEvENKSA_clEvEUlT_E_EEvPSD_PKmllT0_T1_16OffsetCalculatorILi1EjLb0EE,@"STO_CUDA_ENTRY STV_DEFAULT"
_ZN2at6native54_GLOBAL__N__f6d41790_21_PhiloxDistribution_cu_0636f2c123philox_multi_key_kernelIN3c108BFloat16EZZZZNS0_21_philox_uniform_cuda_ERNS_6TensorERKS5_ddENKUlvE_clEvENKUlvE2_clEvENKUlvE_clEvEUlmmE0_ZZZNS0_21_philox_uniform_cuda_ES6_S8_ddENKS9_clEvENKSA_clEvEUlT_E_EEvPSD_PKmllT0_T1_16OffsetCalculatorILi1EjLb0EE:
        /* <DEDUP_REMOVED lines=26> */
[----:B------:R-:W-:Y:S02]  /*01a0*/  ISETP.NE.U32.AND P2, PT, RZ, UR6, PT ;  /* 0x00000006ff007c0c */ /* 0x000fe4000bf45070 */
[----:B------:R-:W-:-:S05]  /*01b0*/  MOV R15, RZ ;  /* 0x000000ff000f7202 */ /* 0x000fca0000000f00 */
        /* <DEDUP_REMOVED lines=14> */
[----:B------:R-:W-:-:S13]  /*02a0*/  ISETP.GE.U32.AND P1, PT, R3, UR6, PT ;  /* 0x0000000603007c0c */ /* 0x000fda000bf26070 */
[----:B------:R-:W-:Y:S01]  /*02b0*/  @P1 VIADD R14, R14, 0x1 ;  /* 0x000000010e0e1836 */ /* 0x000fe20000000000 */
[----:B------:R-:W-:-:S04]  /*02c0*/  @!P2 LOP3.LUT R14, RZ, UR6, RZ, 0x33, !PT ;  /* 0x00000006ff0eac12 */ /* 0x000fc8000f8e33ff */
[----:B------:R-:W-:-:S05]  /*02d0*/  IADD3 R3, PT, PT, -R14, RZ, RZ ;  /* 0x000000ff0e037210 */ /* 0x000fca0007ffe1ff */
[----:B------:R-:W-:Y:S01]  /*02e0*/  IMAD R16, R3, UR6, R16 ;  /* 0x0000000603107c24 */ /* 0x000fe2000f8e0210 */
[----:B------:R-:W-:Y:S06]  /*02f0*/  BRA `(.L_x_99) ;  /* 0x0000000000207947 */ /* 0x000fec0003800000 */
.L_x_98:
[----:B------:R-:W-:-:S07]  /*0300*/  MOV R0, 0x320 ;  /* 0x0000032000007802 */ /* 0x000fce0000000f00 */
[----:B------:R-:W-:Y:S05]  /*0310*/  CALL.REL.NOINC `($__internal_6_$__cuda_sm20_div_s64) ;  /* 0x0000001800e87944 */ /* 0x000fea0003c00000 */
[----:B------:R-:W-:-:S05]  /*0320*/  IADD3 R3, P0, PT, RZ, -R14, RZ ;  /* 0x8000000eff037210 */ /* 0x000fca0007f1e0ff */
[----:B------:R-:W-:Y:S02]  /*0330*/  IMAD.X R0, RZ, RZ, ~R15, P0 ;  /* 0x000000ffff007224 */ /* 0x000fe400000e0e0f */
[----:B------:R-:W-:-:S04]  /*0340*/  IMAD.WIDE.U32 R16, R3, UR6, R16 ;  /* 0x0000000603107c25 */ /* 0x000fc8000f8e0010 */
[----:B------:R-:W-:-:S04]  /*0350*/  IMAD R0, R0, UR6, RZ ;  /* 0x0000000600007c24 */ /* 0x000fc8000f8e02ff */
[----:B------:R-:W-:-:S05]  /*0360*/  IMAD R3, R3, UR11, R0 ;  /* 0x0000000b03037c24 */ /* 0x000fca000f8e0200 */
[----:B------:R-:W-:-:S07]  /*0370*/  IADD3 R0, PT, PT, R17, R3, RZ ;  /* 0x0000000311007210 */ /* 0x000fce0007ffe0ff */
.L_x_99:
[----:B------:R-:W-:Y:S05]  /*0380*/  BSYNC.RECONVERGENT B0 ;  /* 0x0000000000007941 */ /* 0x000fea0003800200 */
.L_x_97:
        /* <DEDUP_REMOVED lines=8> */
[----:B------:R-:W1:Y:S01]  /*0410*/  LDCU UR8, c[0x0][0x3ac] ;  /* 0x00007580ff0877ac */ /* 0x000e620008000800 */
[----:B------:R-:W2:Y:S01]  /*0420*/  LDCU UR9, c[0x0][0x4d8] ;  /* 0x00009b00ff0977ac */ /* 0x000ea20008000800 */
[----:B0-----:R-:W-:Y:S01]  /*0430*/  IMAD.HI.U32 R2, R14, UR6, R2 ;  /* 0x000000060e027c27 */ /* 0x001fe2000f8e0002 */
[----:B------:R-:W-:-:S04]  /*0440*/  IADD3 R3, PT, PT, R4, -0x1, RZ ;  /* 0xffffffff04037810 */ /* 0x000fc80007ffe0ff */
[----:B------:R-:W-:Y:S02]  /*0450*/  SHF.R.U32.HI R5, RZ, UR7, R2 ;  /* 0x00000007ff057c19 */ /* 0x000fe40008011602 */
[----:B------:R-:W-:-:S03]  /*0460*/  ISETP.NE.AND P0, PT, R3, RZ, PT ;  /* 0x000000ff0300720c */ /* 0x000fc60003f05270 */
[----:B------:R-:W-:-:S04]  /*0470*/  IMAD.MOV R7, RZ, RZ, -R5 ;  /* 0x000000ffff077224 */ /* 0x000fc800078e0a05 */
[----:B-1----:R-:W-:-:S04]  /*0480*/  IMAD R2, R7, UR8, R14 ;  /* 0x0000000807027c24 */ /* 0x002fc8000f8e020e */
[----:B--2---:R-:W-:Y:S02]  /*0490*/  IMAD R2, R2, UR9, RZ ;  /* 0x0000000902027c24 */ /* 0x004fe4000f8e02ff */
[----:B------:R-:W-:Y:S05]  /*04a0*/  @!P0 BRA `(.L_x_100) ;  /* 0x00000010001c8947 */ /* 0x000fea0003800000 */
[----:B------:R-:W0:Y:S01]  /*04b0*/  LDCU.64 UR8, c[0x0][0x3b8] ;  /* 0x00007700ff0877ac */ /* 0x000e220008000a00 */
[----:B------:R-:W-:Y:S02]  /*04c0*/  MOV R4, RZ ;  /* 0x000000ff00047202 */ /* 0x000fe40000000f00 */
[----:B------:R-:W-:Y:S01]  /*04d0*/  VIMNMX.U32 R3, PT, PT, R3, 0x18, PT ;  /* 0x0000001803037848 */ /* 0x000fe20003fe0000 */
[----:B------:R-:W1:Y:S01]  /*04e0*/  LDCU UR6, c[0x0][0x3c0] ;  /* 0x00007800ff0677ac */ /* 0x000e620008000800 */
[----:B------:R-:W2:Y:S03]  /*04f0*/  LDCU UR7, c[0x0][0x4dc] ;  /* 0x00009b80ff0777ac */ /* 0x000ea60008000800 */
[----:B------:R-:W-:-:S05]  /*0500*/  VIADD R3, R3, 0x1 ;  /* 0x0000000103037836 */ /* 0x000fca0000000000 */
[----:B------:R-:W-:Y:S01]  /*0510*/  ISETP.NE.AND P0, PT, R3, 0x2, PT ;  /* 0x000000020300780c */ /* 0x000fe20003f05270 */
        /* <DEDUP_REMOVED lines=237> */
[----:B------:R-:W-:Y:S01]  /*13f0*/  ISETP.NE.AND P0, PT, R3, 0x18, PT ;  /* 0x000000180300780c */ /* 0x000fe20003f05270 */
[----:B------:R-:W0:Y:S01]  /*1400*/  LDCU.64 UR8, c[0x0][0x4c0] ;  /* 0x00009800ff0877ac */ /* 0x000e220008000a00 */
[----:B------:R-:W-:Y:S01]  /*1410*/  IMAD.MOV.U32 R4, RZ, RZ, RZ ;  /* 0x000000ffff047224 */ /* 0x000fe200078e00ff */
[----:B------:R-:W1:Y:S10]  /*1420*/  LDCU UR6, c[0x0][0x4c8] ;  /* 0x00009900ff0677ac */ /* 0x000e740008000800 */
[----:B------:R-:W2:Y:S01]  /*1430*/  @P0 LDC.64 R8, c[0x0][0x4d0] ;  /* 0x00013400ff080b82 */ /* 0x000ea20000000a00 */
[----:B0-----:R-:W-:-:S07]  /*1440*/  IMAD.HI.U32 R6, R5, UR9, R4 ;  /* 0x0000000905067c27 */ /* 0x001fce000f8e0004 */
[----:B------:R-:W0:Y:S01]  /*1450*/  @P0 LDC R10, c[0x0][0x4cc] ;  /* 0x00013300ff0a0b82 */ /* 0x000e220000000800 */
[----:B-1----:R-:W-:Y:S01]  /*1460*/  SHF.R.U32.HI R7, RZ, UR6, R6 ;  /* 0x00000006ff077c19 */ /* 0x002fe20008011606 */
[----:B------:R-:W1:Y:S01]  /*1470*/  LDCU UR6, c[0x0][0x534] ;  /* 0x0000a680ff0677ac */ /* 0x000e620008000800 */
[----:B------:R-:W-:-:S05]  /*1480*/  @P0 MOV R6, RZ ;  /* 0x000000ff00060202 */ /* 0x000fca0000000f00 */
[----:B------:R-:W3:Y:S01]  /*1490*/  @P0 LDC R11, c[0x0][0x538] ;  /* 0x00014e00ff0b0b82 */ /* 0x000ee20000000800 */
[----:B------:R-:W-:-:S04]  /*14a0*/  IMAD.MOV R3, RZ, RZ, -R7 ;  /* 0x000000ffff037224 */ /* 0x000fc800078e0a07 */
[----:B------:R-:W-:Y:S02]  /*14b0*/  IMAD R5, R3, UR8, R5 ;  /* 0x0000000803057c24 */ /* 0x000fe4000f8e0205 */
[----:B--2---:R-:W-:-:S05]  /*14c0*/  @P0 IMAD.HI.U32 R4, R7, R8, R6 ;  /* 0x0000000807040227 */ /* 0x004fca00078e0006 */
[----:B------:R-:W-:Y:S01]  /*14d0*/  @P0 SHF.R.U32.HI R4, RZ, R9, R4 ;  /* 0x00000009ff040219 */ /* 0x000fe20000011604 */
[----:B-1----:R-:W-:-:S03]  /*14e0*/  IMAD R2, R5, UR6, R2 ;  /* 0x0000000605027c24 */ /* 0x002fc6000f8e0202 */
[----:B------:R-:W-:-:S05]  /*14f0*/  @P0 IADD3 R3, PT, PT, -R4, RZ, RZ ;  /* 0x000000ff04030210 */ /* 0x000fca0007ffe1ff */
[----:B0-----:R-:W-:-:S04]  /*1500*/  @P0 IMAD R7, R3, R10, R7 ;  /* 0x0000000a03070224 */ /* 0x001fc800078e0207 */
[----:B---3--:R-:W-:-:S07]  /*1510*/  @P0 IMAD R2, R7, R11, R2 ;  /* 0x0000000b07020224 */ /* 0x008fce00078e0202 */
.L_x_100:
[----:B------:R-:W0:Y:S01]  /*1520*/  LDC.64 R8, c[0x0][0x388] ;  /* 0x0000e200ff087b82 */ /* 0x000e220000000a00 */
[----:B------:R-:W-:-:S04]  /*1530*/  VIADD R7, R2, 0x1 ;  /* 0x0000000102077836 */ /* 0x000fc80000000000 */
[----:B0-----:R-:W-:-:S06]  /*1540*/  IMAD.WIDE.U32 R6, R7, 0x8, R8 ;  /* 0x0000000807067825 */ /* 0x001fcc00078e0008 */
[----:B------:R-:W2:Y:S01]  /*1550*/  LDG.E.64.CONSTANT R6, desc[UR4][R6.64] ;  /* 0x0000000406067981 */ /* 0x000ea2000c1e9b00 */
[----:B------:R-:W-:-:S06]  /*1560*/  IMAD.WIDE.U32 R8, R2, 0x8, R8 ;  /* 0x0000000802087825 */ /* 0x000fcc00078e0008 */
[----:B------:R-:W3:Y:S01]  /*1570*/  LDG.E.64.CONSTANT R8, desc[UR4][R8.64] ;  /* 0x0000000408087981 */ /* 0x000ee2000c1e9b00 */
[----:B------:R-:W0:Y:S01]  /*1580*/  LDCU.U16 UR7, c[0x0][0x3a4] ;  /* 0x00007480ff0777ac */ /* 0x000e220008000400 */
[----:B--2---:R-:W-:-:S04]  /*1590*/  IADD3 R10, P0, PT, R6, R16, RZ ;  /* 0x00000010060a7210 */ /* 0x004fc80007f1e0ff */
[----:B------:R-:W-:Y:S01]  /*15a0*/  IADD3.X R3, PT, PT, R7, R0, RZ, P0, !PT ;  /* 0x0000000007037210 */ /* 0x000fe200007fe4ff */
[----:B------:R-:W-:Y:S01]  /*15b0*/  IMAD.WIDE.U32 R10, R10, -0x2daee0ad, RZ ;  /* 0xd2511f530a0a7825 */ /* 0x000fe200078e00ff */
[----:B---3--:R-:W-:Y:S02]  /*15c0*/  IADD3 R7, PT, PT, R8, -0x61c88647, RZ ;  /* 0x9e3779b908077810 */ /* 0x008fe40007ffe0ff */
[----:B------:R-:W-:Y:S02]  /*15d0*/  LOP3.LUT R2, R3, R8, RZ, 0x3c, !PT ;  /* 0x0000000803027212 */ /* 0x000fe400078e3cff */
[----:B------:R-:W-:Y:S01]  /*15e0*/  LOP3.LUT R4, R11, R9, RZ, 0x3c, !PT ;  /* 0x000000090b047212 */ /* 0x000fe200078e3cff */
[----:B------:R-:W-:Y:S02]  /*15f0*/  VIADD R11, R9, 0xbb67ae85 ;  /* 0xbb67ae85090b7836 */ /* 0x000fe40000000000 */
[----:B------:R-:W-:-:S04]  /*1600*/  IMAD.WIDE.U32 R2, R2, -0x2daee0ad, RZ ;  /* 0xd2511f5302027825 */ /* 0x000fc800078e00ff */
[----:B------:R-:W-:Y:S01]  /*1610*/  IMAD.WIDE.U32 R4, R4, -0x326172a9, RZ ;  /* 0xcd9e8d5704047825 */ /* 0x000fe200078e00ff */
[----:B------:R-:W-:-:S03]  /*1620*/  LOP3.LUT R11, R11, R10, R3, 0x96, !PT ;  /* 0x0000000a0b0b7212 */ /* 0x000fc600078e9603 */
[----:B------:R-:W-:Y:S01]  /*1630*/  VIADD R3, R8, 0x3c6ef372 ;  /* 0x3c6ef37208037836 */ /* 0x000fe20000000000 */
[----:B------:R-:W-:Y:S01]  /*1640*/  LOP3.LUT R10, R5, R7, RZ, 0x3c, !PT ;  /* 0x00000007050a7212 */ /* 0x000fe200078e3cff */
[----:B------:R-:W-:Y:S01]  /*1650*/  IMAD.WIDE.U32 R6, R11, -0x326172a9, RZ ;  /* 0xcd9e8d570b067825 */ /* 0x000fe200078e00ff */
[----:B------:R-:W-:-:S03]  /*1660*/  IADD3 R5, PT, PT, R9, 0x76cf5d0a, RZ ;  /* 0x76cf5d0a09057810 */ /* 0x000fc60007ffe0ff */
[----:B------:R-:W-:Y:S01]  /*1670*/  IMAD.WIDE.U32 R10, R10, -0x2daee0ad, RZ ;  /* 0xd2511f530a0a7825 */ /* 0x000fe200078e00ff */
[----:B------:R-:W-:Y:S02]  /*1680*/  LOP3.LUT R3, R3, R7, R4, 0x96, !PT ;  /* 0x0000000703037212 */ /* 0x000fe400078e9604 */
[----:B------:R-:W-:Y:S02]  /*1690*/  IADD3 R7, PT, PT, R8, -0x255992d5, RZ ;  /* 0xdaa66d2b08077810 */ /* 0x000fe40007ffe0ff */
[----:B------:R-:W-:Y:S01]  /*16a0*/  LOP3.LUT R5, R5, R2, R11, 0x96, !PT ;  /* 0x0000000205057212 */ /* 0x000fe200078e960b */
[----:B------:R-:W-:Y:S02]  /*16b0*/  VIADD R11, R9, 0x32370b8f ;  /* 0x32370b8f090b7836 */ /* 0x000fe40000000000 */
[----:B------:R-:W-:-:S04]  /*16c0*/  IMAD.WIDE.U32 R2, R3, -0x2daee0ad, RZ ;  /* 0xd2511f5303027825 */ /* 0x000fc800078e00ff */
[----:B------:R-:W-:Y:S01]  /*16d0*/  IMAD.WIDE.U32 R4, R5, -0x326172a9, RZ ;  /* 0xcd9e8d5705047825 */ /* 0x000fe200078e00ff */
[----:B------:R-:W-:-:S03]  /*16e0*/  LOP3.LUT R11, R11, R10, R3, 0x96, !PT ;  /* 0x0000000a0b0b7212 */ /* 0x000fc600078e9603 */
[----:B------:R-:W-:Y:S01]  /*16f0*/  VIADD R3, R8, 0x78dde6e4 ;  /* 0x78dde6e408037836 */ /* 0x000fe20000000000 */
[----:B------:R-:W-:Y:S01]  /*1700*/  LOP3.LUT R7, R7, R5, R6, 0x96, !PT ;  /* 0x0000000507077212 */ /* 0x000fe200078e9606 */
[----:B------:R-:W-:Y:S01]  /*1710*/  IMAD.WIDE.U32 R10, R11, -0x326172a9, RZ ;  /* 0xcd9e8d570b0a7825 */ /* 0x000fe200078e00ff */
[----:B------:R-:W-:-:S03]  /*1720*/  IADD3 R5, PT, PT, R9, -0x126145ec, RZ ;  /* 0xed9eba1409057810 */ /* 0x000fc60007ffe0ff */
[----:B------:R-:W-:Y:S01]  /*1730*/  IMAD.WIDE.U32 R12, R7, -0x2daee0ad, RZ ;  /* 0xd2511f53070c7825 */ /* 0x000fe200078e00ff */
[----:B------:R-:W-:Y:S01]  /*1740*/  LOP3.LUT R3, R3, R11, R4, 0x96, !PT ;  /* 0x0000000b03037212 */ /* 0x000fe200078e9604 */
[----:B------:R-:W1:Y:S02]  /*1750*/  LDC.64 R6, c[0x0][0x398] ;  /* 0x0000e600ff067b82 */ /* 0x000e640000000a00 */
[----:B------:R-:W-:Y:S01]  /*1760*/  VIADD R11, R9, 0xa9066899 ;  /* 0xa9066899090b7836 */ /* 0x000fe20000000000 */
[----:B------:R-:W-:Y:S01]  /*1770*/  LOP3.LUT R5, R5, R2, R13, 0x96, !PT ;  /* 0x0000000205057212 */ /* 0x000fe200078e960d */
[----:B------:R-:W-:-:S04]  /*1780*/  IMAD.WIDE.U32 R2, R3, -0x2daee0ad, RZ ;  /* 0xd2511f5303027825 */ /* 0x000fc800078e00ff */
[----:B------:R-:W-:Y:S01]  /*1790*/  IMAD.WIDE.U32 R22, R5, -0x326172a9, RZ ;  /* 0xcd9e8d5705167825 */ /* 0x000fe200078e00ff */
[C---:B------:R-:W-:Y:S02]  /*17a0*/  IADD3 R5, PT, PT, R8.reuse, 0x1715609d, RZ ;  /* 0x1715609d08057810 */ /* 0x040fe40007ffe0ff */
[----:B------:R-:W-:Y:S01]  /*17b0*/  LOP3.LUT R11, R11, R12, R3, 0x96, !PT ;  /* 0x0000000c0b0b7212 */ /* 0x000fe200078e9603 */
[----:B------:R-:W-:Y:S01]  /*17c0*/  VIADD R3, R8, 0xb54cda56 ;  /* 0xb54cda5608037836 */ /* 0x000fe20000000000 */
[----:B------:R-:W-:Y:S01]  /*17d0*/  LOP3.LUT R18, R5, R23, R10, 0x96, !PT ;  /* 0x0000001705127212 */ /* 0x000fe200078e960a */
[C---:B------:R-:W-:Y:S01]  /*17e0*/  IMAD.SHL.U32 R4, R16.reuse, 0x4, RZ ;  /* 0x0000000410047824 */ /* 0x040fe200078e00ff */
[----:B------:R-:W-:Y:S01]  /*17f0*/  SHF.L.U64.HI R5, R16, 0x2, R0 ;  /* 0x0000000210057819 */ /* 0x000fe20000010200 */
[----:B------:R-:W-:Y:S01]  /*1800*/  IMAD.WIDE.U32 R20, R11, -0x326172a9, RZ ;  /* 0xcd9e8d570b147825 */ /* 0x000fe200078e00ff */
[----:B------:R-:W-:-:S03]  /*1810*/  IADD3 R11, PT, PT, R9, 0x646e171e, RZ ;  /* 0x646e171e090b7810 */ /* 0x000fc60007ffe0ff */
[----:B------:R-:W-:Y:S01]  /*1820*/  IMAD.WIDE.U32 R18, R18, -0x2daee0ad, RZ ;  /* 0xd2511f5312127825 */ /* 0x000fe200078e00ff */
[----:B------:R-:W-:Y:S02]  /*1830*/  LOP3.LUT R12, R3, R21, R22, 0x96, !PT ;  /* 0x00000015030c7212 */ /* 0x000fe400078e9616 */
[----:B-1----:R-:W-:Y:S01]  /*1840*/  SHF.R.S32.HI R17, RZ, 0x1f, R7 ;  /* 0x0000001fff117819 */ /* 0x002fe20000011407 */
[----:B------:R-:W-:Y:S01]  /*1850*/  VIADD R21, R9, 0x1fd5c5a3 ;  /* 0x1fd5c5a309157836 */ /* 0x000fe20000000000 */
[----:B------:R-:W-:Y:S01]  /*1860*/  LOP3.LUT R11, R11, R2, R19, 0x96, !PT ;  /* 0x000000020b0b7212 */ /* 0x000fe200078e9613 */
[----:B------:R-:W-:Y:S01]  /*1870*/  IMAD.WIDE.U32 R12, R12, -0x2daee0ad, RZ ;  /* 0xd2511f530c0c7825 */ /* 0x000fe200078e00ff */
[-C--:B------:R-:W-:Y:S02]  /*1880*/  LEA.HI R17, P0, R17, R6.reuse, RZ, 0x2 ;  /* 0x0000000611117211 */ /* 0x080fe400078110ff */
[----:B------:R-:W-:Y:S01]  /*1890*/  IADD3 R19, PT, PT, R8, 0x5384540f, RZ ;  /* 0x5384540f08137810 */ /* 0x000fe20007ffe0ff */
[----:B------:R-:W-:Y:S01]  /*18a0*/  IMAD R15, R15, R6, RZ ;  /* 0x000000060f0f7224 */ /* 0x000fe200078e02ff */
[----:B------:R-:W-:Y:S01]  /*18b0*/  IADD3.X R22, PT, PT, RZ, R7, RZ, P0, !PT ;  /* 0x00000007ff167210 */ /* 0x000fe200007fe4ff */
[----:B------:R-:W-:Y:S01]  /*18c0*/  IMAD.WIDE.U32 R10, R11, -0x326172a9, RZ ;  /* 0xcd9e8d570b0a7825 */ /* 0x000fe200078e00ff */
[----:B------:R-:W-:-:S02]  /*18d0*/  LOP3.LUT R18, R21, R18, R13, 0x96, !PT ;  /* 0x0000001215127212 */ /* 0x000fc400078e960d */
[----:B------:R-:W-:Y:S01]  /*18e0*/  SHF.R.S64 R17, R17, 0x2, R22 ;  /* 0x0000000211117819 */ /* 0x000fe20000001016 */
[----:B------:R-:W-:Y:S01]  /*18f0*/  IMAD.WIDE.U32 R2, R14, R6, R4 ;  /* 0x000000060e027225 */ /* 0x000fe200078e0004 */
[----:B------:R-:W-:Y:S02]  /*1900*/  LOP3.LUT R20, R19, R11, R20, 0x96, !PT ;  /* 0x0000000b13147212 */ /* 0x000fe400078e9614 */
[----:B------:R-:W-:Y:S01]  /*1910*/  ISETP.LT.U32.AND P0, PT, R16, R17, PT ;  /* 0x000000111000720c */ /* 0x000fe20003f01070 */
[----:B------:R-:W-:Y:S01]  /*1920*/  IMAD R15, R14, R7, R15 ;  /* 0x000000070e0f7224 */ /* 0x000fe200078e020f */
[----:B------:R-:W-:Y:S01]  /*1930*/  SHF.R.S32.HI R17, RZ, 0x2, R22 ;  /* 0x00000002ff117819 */ /* 0x000fe20000011416 */
[----:B------:R-:W1:Y:S01]  /*1940*/  LDC.U16 R14, c[0x0][0x3a2] ;  /* 0x0000e880ff0e7b82 */ /* 0x000e620000000400 */
[----:B------:R-:W-:Y:S01]  /*1950*/  IMAD.WIDE.U32 R18, R18, -0x326172a9, RZ ;  /* 0xcd9e8d5712127825 */ /* 0x000fe200078e00ff */
[----:B------:R-:W-:Y:S02]  /*1960*/  IADD3 R11, PT, PT, R8, -0xe443238, RZ ;  /* 0xf1bbcdc8080b7810 */ /* 0x000fe40007ffe0ff */
[----:B------:R-:W-:Y:S01]  /*1970*/  ISETP.LT.AND.EX P0, PT, R0, R17, PT, P0 ;  /* 0x000000110000720c */ /* 0x000fe20003f01300 */
[----:B------:R-:W-:Y:S01]  /*1980*/  VIADD R13, R9, 0xdb3d7428 ;  /* 0xdb3d7428090d7836 */ /* 0x000fe20000000000 */
[----:B------:R-:W-:Y:S01]  /*1990*/  LOP3.LUT P1, RZ, R6, 0x3, RZ, 0xc0, !PT ;  /* 0x0000000306ff7812 */ /* 0x000fe2000782c0ff */
[----:B------:R-:W-:Y:S01]  /*19a0*/  IMAD.WIDE.U32 R20, R20, -0x2daee0ad, RZ ;  /* 0xd2511f5314147825 */ /* 0x000fe200078e00ff */
[----:B------:R-:W-:-:S02]  /*19b0*/  LOP3.LUT R11, R11, R19, R10, 0x96, !PT ;  /* 0x000000130b0b7212 */ /* 0x000fc400078e960a */
[----:B------:R-:W-:Y:S01]  /*19c0*/  IADD3 R17, PT, PT, R8, -0x700cb87f, RZ ;  /* 0x8ff3478108117810 */ /* 0x000fe20007ffe0ff */
[----:B------:R-:W-:Y:S01]  /*19d0*/  VIADD R9, R9, 0x96a522ad ;  /* 0x96a522ad09097836 */ /* 0x000fe20000000000 */
[----:B------:R-:W-:Y:S01]  /*19e0*/  LOP3.LUT R16, R13, R12, R21, 0x96, !PT ;  /* 0x0000000c0d107212 */ /* 0x000fe200078e9615 */
[----:B------:R-:W-:-:S04]  /*19f0*/  IMAD.WIDE.U32 R12, R11, -0x2daee0ad, RZ ;  /* 0xd2511f530b0c7825 */ /* 0x000fc800078e00ff */
[----:B------:R-:W-:Y:S01]  /*1a00*/  IMAD.WIDE.U32 R10, R16, -0x326172a9, RZ ;  /* 0xcd9e8d57100a7825 */ /* 0x000fe200078e00ff */
[----:B------:R-:W-:-:S03]  /*1a10*/  LOP3.LUT R20, R20, R9, R13, 0x96, !PT ;  /* 0x0000000914147212 */ /* 0x000fc600078e960d */
[----:B------:R-:W-:Y:S01]  /*1a20*/  IMAD.IADD R15, R3, 0x1, R15 ;  /* 0x00000001030f7824 */ /* 0x000fe200078e020f */
[----:B------:R-:W-:Y:S01]  /*1a30*/  LOP3.LUT R19, R18, R11, R17, 0x96, !PT ;  /* 0x0000000b12137212 */ /* 0x000fe200078e9611 */
[----:B0-----:R-:W-:Y:S06]  /*1a40*/  @!P1 BRA P0, `(.L_x_101) ;  /* 0x0000000000bc9947 */ /* 0x001fec0000000000 */
[----:B------:R-:W-:-:S04]  /*1a50*/  ISETP.GE.U32.AND P0, PT, R4, R6, PT ;  /* 0x000000060400720c */ /* 0x000fc80003f06070 */
[----:B------:R-:W-:-:S13]  /*1a60*/  ISETP.GE.AND.EX P0, PT, R5, R7, PT, P0 ;  /* 0x000000070500720c */ /* 0x000fda0003f06300 */
[----:B------:R-:W-:Y:S05]  /*1a70*/  @P0 EXIT ;  /* 0x000000000000094d */ /* 0x000fea0003800000 */
[----:B------:R-:W-:Y:S01]  /*1a80*/  USHF.L.U32 UR6, UR7, 0x10, URZ ;  /* 0x0000001007067899 */ /* 0x000fe200080006ff */
[----:B-1----:R-:W-:Y:S01]  /*1a90*/  SHF.L.U32 R14, R14, 0x10, RZ ;  /* 0x000000100e0e7819 */ /* 0x002fe200000006ff */
[----:B------:R-:W0:Y:S01]  /*1aa0*/  I2F.U8 R0, R19 ;  /* 0x0000001300007306 */ /* 0x000e220000001000 */
[----:B------:R-:W1:Y:S01]  /*1ab0*/  LDCU.64 UR8, c[0x0][0x380] ;  /* 0x00007000ff0877ac */ /* 0x000e620008000a00 */
[----:B------:R-:W-:Y:S02]  /*1ac0*/  IADD3 R17, P2, PT, R4, 0x1, RZ ;  /* 0x0000000104117810 */ /* 0x000fe40007f5e0ff */
[----:B------:R-:W-:Y:S02]  /*1ad0*/  FADD.FTZ R16, -R14, UR6 ;  /* 0x000000060e107e21 */ /* 0x000fe40008010100 */
[----:B------:R-:W-:Y:S02]  /*1ae0*/  ISETP.GE.U32.AND P0, PT, R17, R6, PT ;  /* 0x000000061100720c */ /* 0x000fe40003f06070 */
[----:B------:R-:W2:Y:S01]  /*1af0*/  F2F.BF16.F32 R3, R16 ;  /* 0x0000001000037304 */ /* 0x000ea20000202000 */
[----:B------:R-:W-:-:S04]  /*1b00*/  IADD3.X R18, PT, PT, RZ, R5, RZ, P2, !PT ;  /* 0x00000005ff127210 */ /* 0x000fc800017fe4ff */
[----:B------:R-:W-:Y:S01]  /*1b10*/  ISETP.GE.U32.AND.EX P0, PT, R18, R7, PT, P0 ;  /* 0x000000071200720c */ /* 0x000fe20003f06100 */
[----:B0-----:R-:W-:Y:S01]  /*1b20*/  FMUL.FTZ R9, R0, 0.00390625 ;  /* 0x3b80000000097820 */ /* 0x001fe20000410000 */
[----:B-1----:R-:W-:Y:S01]  /*1b30*/  LEA R8, P1, R2, UR8, 0x1 ;  /* 0x0000000802087c11 */ /* 0x002fe2000f8208ff */
[----:B--2---:R-:W-:-:S04]  /*1b40*/  IMAD.U32 R3, R3, 0x10000, RZ ;  /* 0x0001000003037824 */ /* 0x004fc800078e00ff */
[----:B------:R-:W-:-:S05]  /*1b50*/  FFMA.FTZ R9, R9, R3, R14 ;  /* 0x0000000309097223 */ /* 0x000fca000001000e */
[----:B------:R-:W-:Y:S02]  /*1b60*/  F2FP.BF16.F32.PACK_AB R0, RZ, R9 ;  /* 0x00000009ff00723e */ /* 0x000fe400000010ff */
[----:B------:R-:W-:-:S05]  /*1b70*/  LEA.HI.X R9, R2, UR9, R15, 0x1, P1 ;  /* 0x0000000902097c11 */ /* 0x000fca00088f0c0f */
[----:B------:R0:W-:Y:S01]  /*1b80*/  STG.E.U16 desc[UR4][R8.64], R0 ;  /* 0x0000000008007986 */ /* 0x0001e2000c101504 */
[----:B------:R-:W-:Y:S05]  /*1b90*/  @P0 EXIT ;  /* 0x000000000000094d */ /* 0x000fea0003800000 */
[----:B------:R-:W0:Y:S01]  /*1ba0*/  I2F.U8 R10, R10 ;  /* 0x0000000a000a7306 */ /* 0x000e220000001000 */
[----:B------:R-:W-:-:S04]  /*1bb0*/  IADD3 R11, P1, PT, R4, 0x2, RZ ;  /* 0x00000002040b7810 */ /* 0x000fc80007f3e0ff */
[----:B------:R-:W-:Y:S01]  /*1bc0*/  ISETP.GE.U32.AND P0, PT, R11, R6, PT ;  /* 0x000000060b00720c */ /* 0x000fe20003f06070 */
[----:B------:R-:W-:-:S05]  /*1bd0*/  IMAD.X R2, RZ, RZ, R5, P1 ;  /* 0x000000ffff027224 */ /* 0x000fca00008e0605 */
[----:B------:R-:W-:Y:S01]  /*1be0*/  ISETP.GE.U32.AND.EX P0, PT, R2, R7, PT, P0 ;  /* 0x000000070200720c */ /* 0x000fe20003f06100 */
[----:B0-----:R-:W-:-:S04]  /*1bf0*/  FMUL.FTZ R0, R10, 0.00390625 ;  /* 0x3b8000000a007820 */ /* 0x001fc80000410000 */
[----:B------:R-:W-:-:S05]  /*1c00*/  FFMA.FTZ R0, R3, R0, R14 ;  /* 0x0000000003007223 */ /* 0x000fca000001000e */
[----:B------:R-:W-:-:S05]  /*1c10*/  F2FP.BF16.F32.PACK_AB R0, RZ, R0 ;  /* 0x00000000ff00723e */ /* 0x000fca00000010ff */
[----:B------:R0:W-:Y:S01]  /*1c20*/  STG.E.U16 desc[UR4][R8.64+0x2], R0 ;  /* 0x0000020008007986 */ /* 0x0001e2000c101504 */
[----:B------:R-:W-:Y:S05]  /*1c30*/  @P0 EXIT ;  /* 0x000000000000094d */ /* 0x000fea0003800000 */
[----:B------:R-:W0:Y:S01]  /*1c40*/  I2F.U8 R20, R20 ;  /* 0x0000001400147306 */ /* 0x000e220000001000 */
[----:B------:R-:W-:-:S04]  /*1c50*/  IADD3 R11, P1, PT, R4, 0x3, RZ ;  /* 0x00000003040b7810 */ /* 0x000fc80007f3e0ff */
[----:B------:R-:W-:Y:S02]  /*1c60*/  ISETP.GE.U32.AND P0, PT, R11, R6, PT ;  /* 0x000000060b00720c */ /* 0x000fe40003f06070 */
[----:B------:R-:W-:-:S04]  /*1c70*/  IADD3.X R4, PT, PT, RZ, R5, RZ, P1, !PT ;  /* 0x00000005ff047210 */ /* 0x000fc80000ffe4ff */
[----:B------:R-:W-:Y:S01]  /*1c80*/  ISETP.GE.U32.AND.EX P0, PT, R4, R7, PT, P0 ;  /* 0x000000070400720c */ /* 0x000fe20003f06100 */
[----:B0-----:R-:W-:-:S04]  /*1c90*/  FMUL.FTZ R0, R20, 0.00390625 ;  /* 0x3b80000014007820 */ /* 0x001fc80000410000 */
[----:B------:R-:W-:-:S05]  /*1ca0*/  FFMA.FTZ R0, R3, R0, R14 ;  /* 0x0000000003007223 */ /* 0x000fca000001000e */
[----:B------:R-:W-:-:S05]  /*1cb0*/  F2FP.BF16.F32.PACK_AB R0, RZ, R0 ;  /* 0x00000000ff00723e */ /* 0x000fca00000010ff */
[----:B------:R0:W-:Y:S01]  /*1cc0*/  STG.E.U16 desc[UR4][R8.64+0x4], R0 ;  /* 0x0000040008007986 */ /* 0x0001e2000c101504 */
[----:B------:R-:W-:Y:S05]  /*1cd0*/  @P0 EXIT ;  /* 0x000000000000094d */ /* 0x000fea0003800000 */
[----:B------:R-:W0:Y:S02]  /*1ce0*/  I2F.U8 R12, R12 ;  /* 0x0000000c000c7306 */ /* 0x000e240000001000 */
[----:B0-----:R-:W-:-:S04]  /*1cf0*/  FMUL.FTZ R0, R12, 0.00390625 ;  /* 0x3b8000000c007820 */ /* 0x001fc80000410000 */
[----:B------:R-:W-:-:S05]  /*1d00*/  FFMA.FTZ R0, R3, R0, R14 ;  /* 0x0000000003007223 */ /* 0x000fca000001000e */
[----:B------:R-:W-:-:S05]  /*1d10*/  F2FP.BF16.F32.PACK_AB R0, RZ, R0 ;  /* 0x00000000ff00723e */ /* 0x000fca00000010ff */
[----:B------:R-:W-:Y:S01]  /*1d20*/  STG.E.U16 desc[UR4][R8.64+0x6], R0 ;  /* 0x0000060008007986 */ /* 0x000fe2000c101504 */
[----:B------:R-:W-:Y:S05]  /*1d30*/  EXIT ;  /* 0x000000000000794d */ /* 0x000fea0003800000 */
.L_x_101:
[----:B------:R-:W-:Y:S01]  /*1d40*/  USHF.L.U32 UR6, UR7, 0x10, URZ ;  /* 0x0000001007067899 */ /* 0x000fe200080006ff */
[----:B-1----:R-:W-:Y:S01]  /*1d50*/  IMAD.U32 R14, R14, 0x10000, RZ ;  /* 0x000100000e0e7824 */ /* 0x002fe200078e00ff */
[----:B------:R-:W0:Y:S01]  /*1d60*/  I2F.U8 R10, R10 ;  /* 0x0000000a000a7306 */ /* 0x000e220000001000 */
[----:B------:R-:W1:Y:S03]  /*1d70*/  LDCU.64 UR8, c[0x0][0x380] ;  /* 0x00007000ff0877ac */ /* 0x000e660008000a00 */
[----:B------:R-:W-:-:S04]  /*1d80*/  FADD.FTZ R0, -R14, UR6 ;  /* 0x000000060e007e21 */ /* 0x000fc80008010100 */
[----:B------:R-:W2:Y:S01]  /*1d90*/  I2F.U8 R19, R19 ;  /* 0x0000001300137306 */ /* 0x000ea20000001000 */
[----:B0-----:R-:W-:-:S07]  /*1da0*/  FMUL.FTZ R10, R10, 0.00390625 ;  /* 0x3b8000000a0a7820 */ /* 0x001fce0000410000 */
[----:B------:R-:W0:Y:S01]  /*1db0*/  F2F.BF16.F32 R0, R0 ;  /* 0x0000000000007304 */ /* 0x000e220000202000 */
[----:B-1----:R-:W-:Y:S01]  /*1dc0*/  LEA R4, P0, R2, UR8, 0x1 ;  /* 0x0000000802047c11 */ /* 0x002fe2000f8008ff */
[----:B--2---:R-:W-:-:S06]  /*1dd0*/  FMUL.FTZ R5, R19, 0.00390625 ;  /* 0x3b80000013057820 */ /* 0x004fcc0000410000 */
[----:B------:R-:W1:Y:S01]  /*1de0*/  I2F.U8 R20, R20 ;  /* 0x0000001400147306 */ /* 0x000e620000001000 */
[----:B0-----:R-:W-:-:S07]  /*1df0*/  SHF.L.U32 R3, R0, 0x10, RZ ;  /* 0x0000001000037819 */ /* 0x001fce00000006ff */
[----:B------:R-:W0:Y:S01]  /*1e00*/  I2F.U8 R12, R12 ;  /* 0x0000000c000c7306 */ /* 0x000e220000001000 */
[--C-:B------:R-:W-:Y:S01]  /*1e10*/  FFMA.FTZ R6, R5, R3, R14.reuse ;  /* 0x0000000305067223 */ /* 0x100fe2000001000e */
[----:B------:R-:W-:Y:S01]  /*1e20*/  FFMA.FTZ R7, R3, R10, R14 ;  /* 0x0000000a03077223 */ /* 0x000fe2000001000e */
[----:B------:R-:W-:Y:S01]  /*1e30*/  LEA.HI.X R5, R2, UR9, R15, 0x1, P0 ;  /* 0x0000000902057c11 */ /* 0x000fe200080f0c0f */
[----:B-1----:R-:W-:-:S03]  /*1e40*/  FMUL.FTZ R9, R20, 0.00390625 ;  /* 0x3b80000014097820 */ /* 0x002fc60000410000 */
[----:B------:R-:W-:Y:S01]  /*1e50*/  F2FP.BF16.F32.PACK_AB R2, R7, R6 ;  /* 0x000000060702723e */ /* 0x000fe200000010ff */
[----:B------:R-:W-:Y:S01]  /*1e60*/  FFMA.FTZ R9, R3, R9, R14 ;  /* 0x0000000903097223 */ /* 0x000fe2000001000e */
[----:B0-----:R-:W-:-:S04]  /*1e70*/  FMUL.FTZ R11, R12, 0.00390625 ;  /* 0x3b8000000c0b7820 */ /* 0x001fc80000410000 */
[----:B------:R-:W-:-:S05]  /*1e80*/  FFMA.FTZ R14, R3, R11, R14 ;  /* 0x0000000b030e7223 */ /* 0x000fca000001000e */
[----:B------:R-:W-:-:S05]  /*1e90*/  F2FP.BF16.F32.PACK_AB R3, R14, R9 ;  /* 0x000000090e03723e */ /* 0x000fca00000010ff */
[----:B------:R-:W-:Y:S01]  /*1ea0*/  STG.E.64 desc[UR4][R4.64], R2 ;  /* 0x0000000204007986 */ /* 0x000fe2000c101b04 */
[----:B------:R-:W-:Y:S05]  /*1eb0*/  EXIT ;  /* 0x000000000000794d */ /* 0x000fea0003800000 */
        .weak           $__internal_6_$__cuda_sm20_div_s64
        .type           $__internal_6_$__cuda_sm20_div_s64,@function
        .size           $__internal_6_$__cuda_sm20_div_s64,(.L_x_165 - $__internal_6_$__cuda_sm20_div_s64)
$__internal_6_$__cuda_sm20_div_s64:
        /* <DEDUP_REMOVED lines=14> */
[----:B------:R-:W-:-:S03]  /*1fa0*/  IMAD.HI.U32 R4, R2, R7, RZ ;  /* 0x0000000702047227 */ /* 0x000fc600078e00ff */
[----:B------:R-:W-:Y:S01]  /*1fb0*/  IADD3.X R9, PT, PT, RZ, ~R5, RZ, P0, !PT ;  /* 0x80000005ff097210 */ /* 0x000fe200007fe4ff */
[----:B------:R-:W-:-:S04]  /*1fc0*/  IMAD.MOV.U32 R5, RZ, RZ, R2 ;  /* 0x000000ffff057224 */ /* 0x000fc800078e0002 */
[----:B------:R-:W-:-:S04]  /*1fd0*/  IMAD.WIDE.U32 R4, P0, R2, R9, R4 ;  /* 0x0000000902047225 */ /* 0x000fc80007800004 */
[C---:B------:R-:W-:Y:S02]  /*1fe0*/  IMAD R11, R3.reuse, R9, RZ ;  /* 0x00000009030b7224 */ /* 0x040fe400078e02ff */
[----:B------:R-:W-:-:S04]  /*1ff0*/  IMAD.HI.U32 R4, P1, R3, R7, R4 ;  /* 0x0000000703047227 */ /* 0x000fc80007820004 */
[----:B------:R-:W-:Y:S01]  /*2000*/  IMAD.HI.U32 R9, R3, R9, RZ ;  /* 0x0000000903097227 */ /* 0x000fe200078e00ff */
[----:B------:R-:W-:-:S04]  /*2010*/  IADD3 R5, P2, PT, R11, R4, RZ ;  /* 0x000000040b057210 */ /* 0x000fc80007f5e0ff */
[----:B------:R-:W-:Y:S01]  /*2020*/  IADD3.X R4, PT, PT, R9, R3, RZ, P0, !PT ;  /* 0x0000000309047210 */ /* 0x000fe200007fe4ff */
[C---:B------:R-:W-:Y:S01]  /*2030*/  IMAD.WIDE.U32 R2, R5.reuse, UR4, RZ ;  /* 0x0000000405027c25 */ /* 0x040fe2000f8e00ff */
[----:B------:R-:W-:Y:S02]  /*2040*/  IADD3 R9, P4, PT, RZ, -R16, RZ ;  /* 0x80000010ff097210 */ /* 0x000fe40007f9e0ff */
[----:B------:R-:W-:Y:S01]  /*2050*/  IADD3.X R7, PT, PT, RZ, RZ, R4, P2, P1 ;  /* 0x000000ffff077210 */ /* 0x000fe200017e2404 */
[----:B------:R-:W-:Y:S01]  /*2060*/  IMAD R4, R5, UR5, R3 ;  /* 0x0000000505047c24 */ /* 0x000fe2000f8e0203 */
[----:B------:R-:W-:Y:S02]  /*2070*/  IADD3 R3, P0, PT, RZ, -R2, RZ ;  /* 0x80000002ff037210 */ /* 0x000fe40007f1e0ff */
[----:B------:R-:W-:Y:S01]  /*2080*/  SEL R9, R9, R16, !P3 ;  /* 0x0000001009097207 */ /* 0x000fe20005800000 */
[----:B------:R-:W-:Y:S02]  /*2090*/  IMAD R2, R7, UR4, R4 ;  /* 0x0000000407027c24 */ /* 0x000fe4000f8e0204 */
[----:B------:R-:W-:-:S04]  /*20a0*/  IMAD.HI.U32 R4, R5, R3, RZ ;  /* 0x0000000305047227 */ /* 0x000fc800078e00ff */
[----:B------:R-:W-:-:S04]  /*20b0*/  IMAD.X R2, RZ, RZ, ~R2, P0 ;  /* 0x000000ffff027224 */ /* 0x000fc800000e0e02 */
[----:B------:R-:W-:-:S04]  /*20c0*/  IMAD.WIDE.U32 R4, P0, R5, R2, R4 ;  /* 0x0000000205047225 */ /* 0x000fc80007800004 */
[----:B------:R-:W-:Y:S01]  /*20d0*/  IMAD.HI.U32 R5, P1, R7, R3, R4 ;  /* 0x0000000307057227 */ /* 0x000fe20007820004 */
[----:B------:R-:W-:-:S03]  /*20e0*/  IADD3.X R3, PT, PT, RZ, ~R17, RZ, P4, !PT ;  /* 0x80000011ff037210 */ /* 0x000fc600027fe4ff */
[-C--:B------:R-:W-:Y:S01]  /*20f0*/  IMAD R4, R7, R2.reuse, RZ ;  /* 0x0000000207047224 */ /* 0x080fe200078e02ff */
[----:B------:R-:W-:Y:S01]  /*2100*/  SEL R8, R3, R17, !P3 ;  /* 0x0000001103087207 */ /* 0x000fe20005800000 */
[----:B------:R-:W-:-:S03]  /*2110*/  IMAD.HI.U32 R2, R7, R2, RZ ;  /* 0x0000000207027227 */ /* 0x000fc600078e00ff */
[----:B------:R-:W-:Y:S01]  /*2120*/  IADD3 R5, P2, PT, R4, R5, RZ ;  /* 0x0000000504057210 */ /* 0x000fe20007f5e0ff */
[----:B------:R-:W-:Y:S01]  /*2130*/  IMAD.MOV.U32 R3, RZ, RZ, RZ ;  /* 0x000000ffff037224 */ /* 0x000fe200078e00ff */
        /* <DEDUP_REMOVED lines=17> */
[----:B------:R-:W-:Y:S02]  /*2250*/  IADD3 R6, P1, PT, R9, -UR4, RZ ;  /* 0x8000000409067c10 */ /* 0x000fe4000ff3e0ff */
[----:B------:R-:W-:Y:S02]  /*2260*/  IADD3.X R3, PT, PT, RZ, R4, RZ, P2, !PT ;  /* 0x00000004ff037210 */ /* 0x000fe400017fe4ff */
        /* <DEDUP_REMOVED lines=9> */
[----:B------:R-:W-:-:S02]  /*2300*/  IADD3.X R15, PT, PT, RZ, R4, RZ, P2, !PT ;  /* 0x00000004ff0f7210 */ /* 0x000fc400017fe4ff */
[----:B------:R-:W-:Y:S02]  /*2310*/  SEL R14, R14, R5, P0 ;  /* 0x000000050e0e7207 */ /* 0x000fe40000000000 */
        /* <DEDUP_REMOVED lines=13> */
[----:B------:R-:W-:Y:S06]  /*23f0*/  RET.REL.NODEC R2 `(_ZN2at6native54_GLOBAL__N__f6d41790_21_PhiloxDistribution_cu_0636f2c123philox_multi_key_kernelIN3c108BFloat16EZZZZNS0_21_philox_uniform_cuda_ERNS_6TensorERKS5_ddENKUlvE_clEvENKUlvE2_clEvENKUlvE_clEvEUlmmE0_ZZZNS0_21_philox_uniform_cuda_ES6_S8_ddENKS9_clEvENKSA_clEvEUlT_E_EEvPSD_PKmllT0_T1_16OffsetCalculatorILi1EjLb0EE) ;  /* 0xffffffdc02007950 */ /* 0x000fec0003c3ffff */
.L_x_102:
        /* <DEDUP_REMOVED lines=16> */
.L_x_165:


//--------------------- .text._ZN2at6native54_GLOBAL__N__f6d41790_21_PhiloxDistribution_cu_0636f2c124philox_single_key_kernelIN3c108BFloat16EZZZZNS0_21_philox_uniform_cuda_ERNS_6TensorERKS5_ddENKUlvE_clEvENKUlvE2_clEvENKUlvE_clEvEUlmmE0_ZZZNS0_21_philox_uniform_cuda_ES6_S8_ddENKS9_clEvENKSA_clEvEUlT_E_EEvPSD_PKmlT0_T1_ --------------------------
	.section	.text._ZN2at6native54_GLOBAL__N__f6d41790_21_PhiloxDistribution_cu_0636f2c124philox_single_key_kernelIN3c108BFloat16EZZZZNS0_21_philox_uniform_cuda_ERNS_6TensorERKS5_ddENKUlvE_clEvENKUlvE2_clEvENKUlvE_clEvEUlmmE0_ZZZNS0_21_philox_uniform_cuda_ES6_S8_ddENKS9_clEvENKSA_clEvEUlT_E_EEvPSD_PKmlT0_T1_,"ax",@progbits
	.align	128
.text._ZN2at6native54_GLOBAL__N__f6d41790_21_PhiloxDistribution_cu_0636f2c124philox_single_key_kernelIN3c108BFloat16EZZZZNS0_21_philox_uniform_cuda_ERNS_6TensorERKS5_ddENKUlvE_clEvENKUlvE2_clEvENKUlvE_clEvEUlmmE0_ZZZNS0_21_philox_uniform_cuda_ES6_S8_ddENKS9_clEvENKSA_clEvEUlT_E_EEvPSD_PKmlT0_T1_:
        .type           _ZN2at6native54_GLOBAL__N__f6d41790_21_PhiloxDistribution_cu_0636f2c124philox_single_key_kernelIN3c108BFloat16EZZZZNS0_21_philox_uniform_cuda_ERNS_6TensorERKS5_ddENKUlvE_clEvENKUlvE2_clEvENKUlvE_clEvEUlmmE0_ZZZNS0_21_philox_uniform_cuda_ES6_S8_ddENKS9_clEvENKSA_clEvEUlT_E_EEvPSD_PKmlT0_T1_,@function
        .size           _ZN2at6native54_GLOBAL__N__f6d41790_21_PhiloxDistribution_cu_0636f2c124philox_single_key_kernelIN3c108BFloat16EZZZZNS0_21_philox_uniform_cuda_ERNS_6TensorERKS5_ddENKUlvE_clEvENKUlvE2_clEvENKUlvE_clEvEUlmmE0_ZZZNS0_21_philox_uniform_cuda_ES6_S8_ddENKS9_clEvENKSA_clEvEUlT_E_EEvPSD_PKmlT0_T1_,(.L_x_167 - _ZN2at6native54_GLOBAL__N__f6d41790_21_PhiloxDistribution_cu_0636f2c124philox_single_key_kernelIN3c108BFloat16EZZZZNS0_21_philox_uniform_cuda_ERNS_6TensorERKS5_ddENKUlvE_clEvENKUlvE2_clEvENKUlvE_clEvEUlmmE0_ZZZNS0_21_philox_uniform_cuda_ES6_S8_ddENKS9_clEvENKSA_clEvEUlT_E_EEvPSD_PKmlT0_T1_)
        .other          _ZN2at6native54_GLOBAL__N__f6d41790_21_PhiloxDistribution_cu_0636f2c124philox_single_key_kernelIN3c108BFloat16EZZZZNS0_21_philox_uniform_cuda_ERNS_6TensorERKS5_ddENKUlvE_clEvENKUlvE2_clEvENKUlvE_clEvEUlmmE0_ZZZNS0_21_philox_uniform_cuda_ES6_S8_ddENKS9_clEvENKSA_clEvEUlT_E_EEvPSD_PKmlT0_T1_,@"STO_CUDA_ENTRY STV_DEFAULT"
_ZN2at6native54_GLOBAL__N__f6d41790_21_PhiloxDistribution_cu_0636f2c124philox_single_key_kernelIN3c108BFloat16EZZZZNS0_21_philox_uniform_cuda_ERNS_6TensorERKS5_ddENKUlvE_clEvENKUlvE2_clEvENKUlvE_clEvEUlmmE0_ZZZNS0_21_philox_uniform_cuda_ES6_S8_ddENKS9_clEvENKSA_clEvEUlT_E_EEvPSD_PKmlT0_T1_:
[----:B------:R-:W0:Y:S08]  /*0000*/  LDC R1, c[0x0][0x37c] ;  /* 0x0000df00ff017b82 */ /* 0x000e300000000800 */
[----:B------:R-:W1:Y:S01]  /*0010*/  LDC.64 R4, c[0x0][0x388] ;  /* 0x0000e200ff047b82 */ /* 0x000e620000000a00 */
[----:B------:R-:W1:Y:S01]  /*0020*/  LDCU.64 UR6, c[0x0][0x358] ;  /* 0x00006b00ff0677ac */ /* 0x000e620008000a00 */
[----:B0-----:R-:W-:-:S06]  /*0030*/  VIADD R1, R1, 0xfffffff0 ;  /* 0xfffffff001017836 */ /* 0x001fcc0000000000 */
[----:B------:R-:W0:Y:S01]  /*0040*/  LDC.64 R8, c[0x0][0x390] ;  /* 0x0000e400ff087b82 */ /* 0x000e220000000a00 */
[----:B-1----:R-:W5:Y:S07]  /*0050*/  LDG.E.128 R4, desc[UR6][R4.64] ;  /* 0x0000000604047981 */ /* 0x002f6e000c1e1d00 */
[----:B------:R-:W1:Y:S01]  /*0060*/  S2UR UR4, SR_CTAID.X ;  /* 0x00000000000479c3 */ /* 0x000e620000002500 */
[----:B------:R-:W-:Y:S01]  /*0070*/  IMAD.MOV.U32 R13, RZ, RZ, RZ ;  /* 0x000000ffff0d7224 */ /* 0x000fe200078e00ff */
[----:B------:R-:W-:Y:S01]  /*0080*/  BSSY.RECONVERGENT B0, `(.L_x_103) ;  /* 0x0000066000007945 */ /* 0x000fe20003800200 */
[----:B------:R-:W1:Y:S01]  /*0090*/  S2R R12, SR_TID.X ;  /* 0x00000000000c7919 */ /* 0x000e620000002100 */
[----:B0-----:R-:W-:-:S04]  /*00a0*/  SHF.R.S32.HI R11, RZ, 0x1f, R9 ;  /* 0x0000001fff0b7819 */ /* 0x001fc80000011409 */
[----:B------:R-:W1:Y:S01]  /*00b0*/  LDC R3, c[0x0][0x360] ;  /* 0x0000d800ff037b82 */ /* 0x000e620000000800 */
[----:B------:R-:W-:-:S05]  /*00c0*/  LEA.HI R11, P0, R11, R8, RZ, 0x2 ;  /* 0x000000080b0b7211 */ /* 0x000fca00078110ff */
[----:B------:R-:W-:Y:S02]  /*00d0*/  IMAD.X R2, RZ, RZ, R9, P0 ;  /* 0x000000ffff027224 */ /* 0x000fe400000e0609 */
[----:B------:R-:W0:Y:S03]  /*00e0*/  LDC.U16 R0, c[0x0][0x39c] ;  /* 0x0000e700ff007b82 */ /* 0x000e260000000400 */
[--C-:B------:R-:W-:Y:S02]  /*00f0*/  SHF.R.S64 R11, R11, 0x2, R2.reuse ;  /* 0x000000020b0b7819 */ /* 0x100fe40000001002 */
[----:B------:R-:W-:Y:S01]  /*0100*/  SHF.R.S32.HI R2, RZ, 0x2, R2 ;  /* 0x00000002ff027819 */ /* 0x000fe20000011402 */
[----:B-1----:R-:W-:Y:S01]  /*0110*/  IMAD.WIDE.U32 R12, R3, UR4, R12 ;  /* 0x00000004030c7c25 */ /* 0x002fe2000f8e000c */
[----:B------:R-:W1:Y:S02]  /*0120*/  LDCU.U16 UR4, c[0x0][0x39a] ;  /* 0x00007340ff0477ac */ /* 0x000e640008000400 */
[----:B------:R-:W-:-:S02]  /*0130*/  ISETP.GE.U32.AND P0, PT, R12, R11, PT ;  /* 0x0000000b0c00720c */ /* 0x000fc40003f06070 */
[----:B------:R-:W-:Y:S02]  /*0140*/  ISETP.NE.U32.AND P1, PT, R12, R11, PT ;  /* 0x0000000b0c00720c */ /* 0x000fe40003f25070 */
[CC--:B------:R-:W-:Y:S02]  /*0150*/  ISETP.GE.AND.EX P0, PT, R13.reuse, R2.reuse, PT, P0 ;  /* 0x000000020d00720c */ /* 0x0c0fe40003f06300 */
[----:B------:R-:W-:-:S11]  /*0160*/  ISETP.NE.AND.EX P1, PT, R13, R2, PT, P1 ;  /* 0x000000020d00720c */ /* 0x000fd60003f25310 */
[----:B01----:R-:W-:Y:S05]  /*0170*/  @P0 BRA `(.L_x_104) ;  /* 0x0000000400580947 */ /* 0x003fea0003800000 */
[----:B-----5:R-:W-:Y:S01]  /*0180*/  IADD3 R18, P0, PT, R6, R12, RZ ;  /* 0x0000000c06127210 */ /* 0x020fe20007f1e0ff */
[----:B------:R-:W-:Y:S01]  /*0190*/  USHF.L.U32 UR5, UR4, 0x10, URZ ;  /* 0x0000001004057899 */ /* 0x000fe200080006ff */
[----:B------:R-:W0:Y:S03]  /*01a0*/  LDCU.64 UR8, c[0x0][0x380] ;  /* 0x00007000ff0877ac */ /* 0x000e260008000a00 */
[----:B------:R-:W-:-:S04]  /*01b0*/  IMAD.WIDE.U32 R18, R18, -0x2daee0ad, RZ ;  /* 0xd2511f5312127825 */ /* 0x000fc800078e00ff */
[----:B------:R-:W-:Y:S01]  /*01c0*/  IMAD.X R3, R7, 0x1, R13, P0 ;  /* 0x0000000107037824 */ /* 0x000fe200000e060d */
[----:B------:R-:W-:Y:S01]  /*01d0*/  LOP3.LUT R14, R19, R5, RZ, 0x3c, !PT ;  /* 0x00000005130e7212 */ /* 0x000fe200078e3cff */
[----:B------:R-:W-:-:S03]  /*01e0*/  VIADD R19, R5, 0xbb67ae85 ;  /* 0xbb67ae8505137836 */ /* 0x000fc60000000000 */
[----:B------:R-:W-:Y:S01]  /*01f0*/  LOP3.LUT R16, R3, R4, RZ, 0x3c, !PT ;  /* 0x0000000403107212 */ /* 0x000fe200078e3cff */
[----:B------:R-:W-:Y:S01]  /*0200*/  IMAD.WIDE.U32 R14, R14, -0x326172a9, RZ ;  /* 0xcd9e8d570e0e7825 */ /* 0x000fe200078e00ff */
[----:B------:R-:W-:-:S03]  /*0210*/  IADD3 R3, PT, PT, R4, -0x61c88647, RZ ;  /* 0x9e3779b904037810 */ /* 0x000fc60007ffe0ff */
[----:B------:R-:W-:Y:S01]  /*0220*/  IMAD.WIDE.U32 R16, R16, -0x2daee0ad, RZ ;  /* 0xd2511f5310107825 */ /* 0x000fe200078e00ff */
[----:B------:R-:W-:-:S03]  /*0230*/  LOP3.LUT R3, R15, R3, RZ, 0x3c, !PT ;  /* 0x000000030f037212 */ /* 0x000fc600078e3cff */
[----:B------:R-:W-:Y:S01]  /*0240*/  VIADD R15, R5, 0x76cf5d0a ;  /* 0x76cf5d0a050f7836 */ /* 0x000fe20000000000 */
[----:B------:R-:W-:Y:S01]  /*0250*/  LOP3.LUT R20, R19, R18, R17, 0x96, !PT ;  /* 0x0000001213147212 */ /* 0x000fe200078e9611 */
[----:B------:R-:W-:-:S04]  /*0260*/  IMAD.WIDE.U32 R18, R3, -0x2daee0ad, RZ ;  /* 0xd2511f5303127825 */ /* 0x000fc800078e00ff */
[----:B------:R-:W-:Y:S01]  /*0270*/  VIADD R3, R4, 0x3c6ef372 ;  /* 0x3c6ef37204037836 */ /* 0x000fe20000000000 */
[----:B------:R-:W-:Y:S01]  /*0280*/  LOP3.LUT R15, R15, R16, R19, 0x96, !PT ;  /* 0x000000100f0f7212 */ /* 0x000fe200078e9613 */
[----:B------:R-:W-:-:S04]  /*0290*/  IMAD.WIDE.U32 R20, R20, -0x326172a9, RZ ;  /* 0xcd9e8d5714147825 */ /* 0x000fc800078e00ff */
[----:B------:R-:W-:Y:S01]  /*02a0*/  VIADD R19, R4, 0xdaa66d2b ;  /* 0xdaa66d2b04137836 */ /* 0x000fe20000000000 */
[----:B------:R-:W-:Y:S01]  /*02b0*/  LOP3.LUT R3, R3, R21, R14, 0x96, !PT ;  /* 0x0000001503037212 */ /* 0x000fe200078e960e */
[----:B------:R-:W-:Y:S01]  /*02c0*/  IMAD.WIDE.U32 R14, R15, -0x326172a9, RZ ;  /* 0xcd9e8d570f0e7825 */ /* 0x000fe200078e00ff */
[----:B------:R-:W-:-:S03]  /*02d0*/  IADD3 R21, PT, PT, R5, 0x32370b8f, RZ ;  /* 0x32370b8f05157810 */ /* 0x000fc60007ffe0ff */
[----:B------:R-:W-:Y:S01]  /*02e0*/  IMAD.WIDE.U32 R16, R3, -0x2daee0ad, RZ ;  /* 0xd2511f5303107825 */ /* 0x000fe200078e00ff */
[----:B------:R-:W-:-:S03]  /*02f0*/  LOP3.LUT R19, R19, R15, R20, 0x96, !PT ;  /* 0x0000000f13137212 */ /* 0x000fc600078e9614 */
        /* <DEDUP_REMOVED lines=13> */
[----:B------:R-:W-:Y:S01]  /*03d0*/  VIADD R3, R4, 0xb54cda56 ;  /* 0xb54cda5604037836 */ /* 0x000fe20000000000 */
[----:B------:R-:W-:Y:S01]  /*03e0*/  LOP3.LUT R21, R21, R18, R17, 0x96, !PT ;  /* 0x0000001215157212 */ /* 0x000fe200078e9611 */
[----:B------:R-:W-:-:S04]  /*03f0*/  IMAD.WIDE.U32 R18, R19, -0x2daee0ad, RZ ;  /* 0xd2511f5313127825 */ /* 0x000fc800078e00ff */
[----:B------:R-:W-:Y:S01]  /*0400*/  IMAD.WIDE.U32 R20, R21, -0x326172a9, RZ ;  /* 0xcd9e8d5715147825 */ /* 0x000fe200078e00ff */
[----:B------:R-:W-:-:S03]  /*0410*/  LOP3.LUT R15, R15, R16, R19, 0x96, !PT ;  /* 0x000000100f0f7212 */ /* 0x000fc600078e9613 */
[----:B------:R-:W-:Y:S01]  /*0420*/  VIADD R19, R4, 0x5384540f ;  /* 0x5384540f04137836 */ /* 0x000fe20000000000 */
[----:B------:R-:W-:Y:S01]  /*0430*/  LOP3.LUT R3, R3, R21, R14, 0x96, !PT ;  /* 0x0000001503037212 */ /* 0x000fe200078e960e */
[----:B------:R-:W-:-:S04]  /*0440*/  IMAD.WIDE.U32 R14, R15, -0x326172a9, RZ ;  /* 0xcd9e8d570f0e7825 */ /* 0x000fc800078e00ff */
[----:B------:R-:W-:Y:S01]  /*0450*/  VIADD R21, R5, 0x1fd5c5a3 ;  /* 0x1fd5c5a305157836 */ /* 0x000fe20000000000 */
[----:B------:R-:W-:Y:S01]  /*0460*/  LOP3.LUT R20, R19, R15, R20, 0x96, !PT ;  /* 0x0000000f13147212 */ /* 0x000fe200078e9614 */
[----:B------:R-:W-:Y:S01]  /*0470*/  IMAD.WIDE.U32 R16, R3, -0x2daee0ad, RZ ;  /* 0xd2511f5303107825 */ /* 0x000fe200078e00ff */
[----:B------:R-:W-:-:S03]  /*0480*/  IADD3 R3, PT, PT, R5, -0x24c28bd8, RZ ;  /* 0xdb3d742805037810 */ /* 0x000fc60007ffe0ff */
[----:B------:R-:W-:Y:S01]  /*0490*/  IMAD.HI.U32 R10, R20, -0x2daee0ad, RZ ;  /* 0xd2511f53140a7827 */ /* 0x000fe200078e00ff */
[----:B------:R-:W-:-:S03]  /*04a0*/  LOP3.LUT R21, R21, R18, R17, 0x96, !PT ;  /* 0x0000001215157212 */ /* 0x000fc600078e9611 */
[----:B------:R-:W-:Y:S01]  /*04b0*/  IMAD.U32 R15, R0, 0x10000, RZ ;  /* 0x00010000000f7824 */ /* 0x000fe200078e00ff */
[----:B------:R-:W-:Y:S01]  /*04c0*/  LOP3.LUT R17, R3, R16, R10, 0x96, !PT ;  /* 0x0000001003117212 */ /* 0x000fe200078e960a */
[----:B------:R-:W-:-:S04]  /*04d0*/  IMAD.HI.U32 R10, R21, -0x326172a9, RZ ;  /* 0xcd9e8d57150a7827 */ /* 0x000fc800078e00ff */
[----:B------:R-:W-:Y:S01]  /*04e0*/  FADD.FTZ R22, R15, -UR5 ;  /* 0x800000050f167e21 */ /* 0x000fe20008010000 */
[----:B------:R-:W-:Y:S02]  /*04f0*/  VIADD R15, R4, 0xf1bbcdc8 ;  /* 0xf1bbcdc8040f7836 */ /* 0x000fe40000000000 */
[----:B------:R-:W-:Y:S01]  /*0500*/  IMAD R19, R17, 0x57, RZ ;  /* 0x0000005711137824 */ /* 0x000fe200078e02ff */
[----:B------:R-:W1:Y:S01]  /*0510*/  F2F.BF16.F32 R3, R22 ;  /* 0x0000001600037304 */ /* 0x000e620000202000 */
[----:B------:R-:W-:Y:S01]  /*0520*/  IMAD R21, R21, 0x57, RZ ;  /* 0x0000005715157824 */ /* 0x000fe200078e02ff */
[----:B------:R-:W-:Y:S01]  /*0530*/  LOP3.LUT R16, R15, R10, R14, 0x96, !PT ;  /* 0x0000000a0f107212 */ /* 0x000fe200078e960e */
[----:B------:R-:W-:-:S04]  /*0540*/  IMAD.HI.U32 R17, R17, -0x326172a9, RZ ;  /* 0xcd9e8d5711117827 */ /* 0x000fc800078e00ff */
[----:B------:R-:W-:Y:S01]  /*0550*/  VIADD R14, R4, 0x81 ;  /* 0x00000081040e7836 */ /* 0x000fe20000000000 */
[----:B------:R-:W2:Y:S01]  /*0560*/  I2F.U8 R10, R19 ;  /* 0x00000013000a7306 */ /* 0x000ea20000001000 */
[C---:B------:R-:W-:Y:S02]  /*0570*/  IMAD R18, R16.reuse, 0x53, RZ ;  /* 0x0000005310127824 */ /* 0x040fe400078e02ff */
[----:B------:R-:W-:Y:S01]  /*0580*/  IMAD.HI.U32 R16, R16, -0x2daee0ad, RZ ;  /* 0xd2511f5310107827 */ /* 0x000fe200078e00ff */
[----:B------:R-:W-:-:S03]  /*0590*/  LOP3.LUT R21, R21, R17, R14, 0x96, !PT ;  /* 0x0000001115157212 */ /* 0x000fc600078e960e */
[----:B------:R-:W-:Y:S01]  /*05a0*/  VIADD R14, R5, 0xad ;  /* 0x000000ad050e7836 */ /* 0x000fe20000000000 */
[----:B------:R2:W3:Y:S01]  /*05b0*/  I2F.U8 R15, R18 ;  /* 0x00000012000f7306 */ /* 0x0004e20000001000 */
[----:B------:R-:W-:Y:S02]  /*05c0*/  IMAD R17, R20, 0x53, RZ ;  /* 0x0000005314117824 */ /* 0x000fe400078e02ff */
[----:B-1----:R-:W-:-:S03]  /*05d0*/  IMAD.U32 R3, R3, 0x10000, RZ ;  /* 0x0001000003037824 */ /* 0x002fc600078e00ff */
[----:B------:R-:W-:Y:S02]  /*05e0*/  LOP3.LUT R16, R17, R14, R16, 0x96, !PT ;  /* 0x0000000e11107212 */ /* 0x000fe400078e9610 */
[----:B------:R-:W1:Y:S01]  /*05f0*/  I2F.U8 R21, R21 ;  /* 0x0000001500157306 */ /* 0x000e620000001000 */
[----:B--2---:R-:W-:Y:S01]  /*0600*/  FMUL.FTZ R18, R10, 0.00390625 ;  /* 0x3b8000000a127820 */ /* 0x004fe20000410000 */
[----:B0-----:R-:W-:-:S03]  /*0610*/  LEA R14, P0, R12, UR8, 0x3 ;  /* 0x000000080c0e7c11 */ /* 0x001fc6000f8018ff */
[----:B------:R-:W-:Y:S01]  /*0620*/  FFMA.FTZ R17, R3, R18, UR5 ;  /* 0x0000000503117e23 */ /* 0x000fe20008010012 */
[----:B---3--:R-:W-:Y:S02]  /*0630*/  FMUL.FTZ R22, R15, 0.00390625 ;  /* 0x3b8000000f167820 */ /* 0x008fe40000410000 */
[----:B------:R-:W0:Y:S01]  /*0640*/  I2F.U8 R16, R16 ;  /* 0x0000001000107306 */ /* 0x000e220000001000 */
[----:B------:R-:W-:Y:S01]  /*0650*/  LEA.HI.X R15, R12, UR9, R13, 0x3, P0 ;  /* 0x000000090c0f7c11 */ /* 0x000fe200080f1c0d */
[----:B------:R-:W-:Y:S01]  /*0660*/  FFMA.FTZ R19, R3, R22, UR5 ;  /* 0x0000000503137e23 */ /* 0x000fe20008010016 */
[----:B-1----:R-:W-:-:S04]  /*0670*/  FMUL.FTZ R10, R21, 0.00390625 ;  /* 0x3b800000150a7820 */ /* 0x002fc80000410000 */
[----:B------:R-:W-:Y:S01]  /*0680*/  FFMA.FTZ R10, R3, R10, UR5 ;  /* 0x00000005030a7e23 */ /* 0x000fe2000801000a */
[----:B0-----:R-:W-:-:S04]  /*0690*/  FMUL.FTZ R20, R16, 0.00390625 ;  /* 0x3b80000010147820 */ /* 0x001fc80000410000 */
[----:B------:R-:W-:Y:S01]  /*06a0*/  F2FP.BF16.F32.PACK_AB R12, R17, R10 ;  /* 0x0000000a110c723e */ /* 0x000fe200000010ff */
[----:B------:R-:W-:-:S05]  /*06b0*/  FFMA.FTZ R20, R3, R20, UR5 ;  /* 0x0000000503147e23 */ /* 0x000fca0008010014 */
[----:B------:R-:W-:-:S05]  /*06c0*/  F2FP.BF16.F32.PACK_AB R13, R19, R20 ;  /* 0x00000014130d723e */ /* 0x000fca00000010ff */
[----:B------:R0:W-:Y:S02]  /*06d0*/  STG.E.64 desc[UR6][R14.64], R12 ;  /* 0x0000000c0e007986 */ /* 0x0001e4000c101b06 */
.L_x_104:
[----:B------:R-:W-:Y:S05]  /*06e0*/  BSYNC.RECONVERGENT B0 ;  /* 0x0000000000007941 */ /* 0x000fea0003800200 */
.L_x_103:
[----:B------:R-:W-:Y:S05]  /*06f0*/  @P1 EXIT ;  /* 0x000000000000194d */ /* 0x000fea0003800000 */
[----:B-----5:R-:W-:Y:S02]  /*0700*/  IADD3 R6, P0, PT, R6, R11, RZ ;  /* 0x0000000b06067210 */ /* 0x020fe40007f1e0ff */
[----:B------:R-:W-:Y:S02]  /*0710*/  SHF.L.U64.HI R10, R11, 0x2, R2 ;  /* 0x000000020b0a7819 */ /* 0x000fe40000010202 */
[----:B------:R-:W-:Y:S01]  /*0720*/  IADD3.X R3, PT, PT, R7, R2, RZ, P0, !PT ;  /* 0x0000000207037210 */ /* 0x000fe200007fe4ff */
[----:B------:R-:W-:-:S03]  /*0730*/  IMAD.WIDE.U32 R6, R6, -0x2daee0ad, RZ ;  /* 0xd2511f5306067825 */ /* 0x000fc600078e00ff */
[----:B0-----:R-:W-:Y:S01]  /*0740*/  LOP3.LUT R12, R3, R4, RZ, 0x3c, !PT ;  /* 0x00000004030c7212 */ /* 0x001fe200078e3cff */
[----:B------:R-:W-:Y:S01]  /*0750*/  VIADD R3, R4, 0x9e3779b9 ;  /* 0x9e3779b904037836 */ /* 0x000fe20000000000 */
[----:B------:R-:W-:Y:S01]  /*0760*/  LOP3.LUT R14, R7, R5, RZ, 0x3c, !PT ;  /* 0x00000005070e7212 */ /* 0x000fe200078e3cff */
[----:B------:R-:W-:Y:S02]  /*0770*/  VIADD R7, R5, 0xbb67ae85 ;  /* 0xbb67ae8505077836 */ /* 0x000fe40000000000 */
[----:B------:R-:W-:-:S04]  /*0780*/  IMAD.WIDE.U32 R12, R12, -0x2daee0ad, RZ ;  /* 0xd2511f530c0c7825 */ /* 0x000fc800078e00ff */
[----:B------:R-:W-:Y:S01]  /*0790*/  IMAD.WIDE.U32 R14, R14, -0x326172a9, RZ ;  /* 0xcd9e8d570e0e7825 */ /* 0x000fe200078e00ff */
[----:B------:R-:W-:-:S03]  /*07a0*/  LOP3.LUT R6, R7, R6, R13, 0x96, !PT ;  /* 0x0000000607067212 */ /* 0x000fc600078e960d */
[----:B------:R-:W-:Y:S01]  /*07b0*/  VIADD R13, R4, 0x3c6ef372 ;  /* 0x3c6ef372040d7836 */ /* 0x000fe20000000000 */
[----:B------:R-:W-:Y:S01]  /*07c0*/  LOP3.LUT R16, R15, R3, RZ, 0x3c, !PT ;  /* 0x000000030f107212 */ /* 0x000fe200078e3cff */
[----:B------:R-:W-:-:S04]  /*07d0*/  IMAD.WIDE.U32 R6, R6, -0x326172a9, RZ ;  /* 0xcd9e8d5706067825 */ /* 0x000fc800078e00ff */
[----:B------:R-:W-:Y:S01]  /*07e0*/  IMAD.WIDE.U32 R16, R16, -0x2daee0ad, RZ ;  /* 0xd2511f5310107825 */ /* 0x000fe200078e00ff */
[----:B------:R-:W-:Y:S02]  /*07f0*/  LOP3.LUT R13, R13, R7, R14, 0x96, !PT ;  /* 0x000000070d0d7212 */ /* 0x000fe400078e960e */
[C---:B------:R-:W-:Y:S01]  /*0800*/  IADD3 R7, PT, PT, R5.reuse, 0x32370b8f, RZ ;  /* 0x32370b8f05077810 */ /* 0x040fe20007ffe0ff */
[----:B------:R-:W-:-:S05]  /*0810*/  VIADD R3, R5, 0x76cf5d0a ;  /* 0x76cf5d0a05037836 */ /* 0x000fca0000000000 */
[----:B------:R-:W-:Y:S01]  /*0820*/  LOP3.LUT R14, R3, R12, R17, 0x96, !PT ;  /* 0x0000000c030e7212 */ /* 0x000fe200078e9611 */
[----:B------:R-:W-:-:S04]  /*0830*/  IMAD.WIDE.U32 R12, R13, -0x2daee0ad, RZ ;  /* 0xd2511f530d0c7825 */ /* 0x000fc800078e00ff */
[----:B------:R-:W-:Y:S01]  /*0840*/  IMAD.WIDE.U32 R14, R14, -0x326172a9, RZ ;  /* 0xcd9e8d570e0e7825 */ /* 0x000fe200078e00ff */
[----:B------:R-:W-:-:S03]  /*0850*/  LOP3.LUT R7, R7, R16, R13, 0x96, !PT ;  /* 0x0000001007077212 */ /* 0x000fc600078e960d */
[C---:B------:R-:W-:Y:S02]  /*0860*/  VIADD R3, R4.reuse, 0xdaa66d2b ;  /* 0xdaa66d2b04037836 */ /* 0x040fe40000000000 */
[----:B------:R-:W-:-:S03]  /*0870*/  VIADD R13, R4, 0x78dde6e4 ;  /* 0x78dde6e4040d7836 */ /* 0x000fc60000000000 */
[----:B------:R-:W-:Y:S01]  /*0880*/  LOP3.LUT R16, R3, R15, R6, 0x96, !PT ;  /* 0x0000000f03107212 */ /* 0x000fe200078e9606 */
[----:B------:R-:W-:-:S04]  /*0890*/  IMAD.WIDE.U32 R6, R7, -0x326172a9, RZ ;  /* 0xcd9e8d5707067825 */ /* 0x000fc800078e00ff */
[----:B------:R-:W-:Y:S01]  /*08a0*/  IMAD.WIDE.U32 R16, R16, -0x2daee0ad, RZ ;  /* 0xd2511f5310107825 */ /* 0x000fe200078e00ff */
[----:B------:R-:W-:-:S03]  /*08b0*/  LOP3.LUT R13, R13, R7, R14, 0x96, !PT ;  /* 0x000000070d0d7212 */ /* 0x000fc600078e960e */
[C---:B------:R-:W-:Y:S02]  /*08c0*/  VIADD R3, R5.reuse, 0xed9eba14 ;  /* 0xed9eba1405037836 */ /* 0x040fe40000000000 */
[----:B------:R-:W-:-:S03]  /*08d0*/  VIADD R7, R5, 0xa9066899 ;  /* 0xa906689905077836 */ /* 0x000fc60000000000 */
        /* <DEDUP_REMOVED lines=8> */
[----:B------:R-:W-:Y:S02]  /*0960*/  VIADD R3, R4, 0xb54cda56 ;  /* 0xb54cda5604037836 */ /* 0x000fe40000000000 */
[----:B------:R-:W-:-:S03]  /*0970*/  IMAD.WIDE.U32 R16, R16, -0x2daee0ad, RZ ;  /* 0xd2511f5310107825 */ /* 0x000fc600078e00ff */
[----:B------:R-:W-:Y:S01]  /*0980*/  LOP3.LUT R14, R3, R7, R14, 0x96, !PT ;  /* 0x00000007030e7212 */ /* 0x000fe200078e960e */
[----:B------:R-:W-:Y:S01]  /*0990*/  VIADD R7, R5, 0x1fd5c5a3 ;  /* 0x1fd5c5a305077836 */ /* 0x000fe20000000000 */
[----:B------:R-:W-:Y:S01]  /*09a0*/  LOP3.LUT R18, R13, R12, R17, 0x96, !PT ;  /* 0x0000000c0d127212 */ /* 0x000fe200078e9611 */
[----:B------:R-:W-:Y:S02]  /*09b0*/  VIADD R3, R4, 0x5384540f ;  /* 0x5384540f04037836 */ /* 0x000fe40000000000 */
[----:B------:R-:W-:-:S04]  /*09c0*/  IMAD.WIDE.U32 R14, R14, -0x2daee0ad, RZ ;  /* 0xd2511f530e0e7825 */ /* 0x000fc800078e00ff */
[----:B------:R-:W-:Y:S01]  /*09d0*/  IMAD.WIDE.U32 R18, R18, -0x326172a9, RZ ;  /* 0xcd9e8d5712127825 */ /* 0x000fe200078e00ff */
[----:B------:R-:W-:Y:S02]  /*09e0*/  LOP3.LUT R12, R7, R16, R15, 0x96, !PT ;  /* 0x00000010070c7212 */ /* 0x000fe400078e960f */
[----:B------:R-:W-:Y:S01]  /*09f0*/  IADD3 R15, PT, PT, R4, -0xe443238, RZ ;  /* 0xf1bbcdc8040f7810 */ /* 0x000fe20007ffe0ff */
[----:B------:R-:W-:Y:S01]  /*0a00*/  VIADD R17, R5, 0xdb3d7428 ;  /* 0xdb3d742805117836 */ /* 0x000fe20000000000 */
[----:B------:R-:W-:Y:S01]  /*0a10*/  LOP3.LUT R6, R3, R19, R6, 0x96, !PT ;  /* 0x0000001303067212 */ /* 0x000fe200078e9606 */
[----:B------:R-:W-:-:S04]  /*0a20*/  IMAD.WIDE.U32 R12, R12, -0x326172a9, RZ ;  /* 0xcd9e8d570c0c7825 */ /* 0x000fc800078e00ff */
[----:B------:R-:W-:Y:S01]  /*0a30*/  IMAD.SHL.U32 R3, R11, 0x4, RZ ;  /* 0x000000040b037824 */ /* 0x000fe200078e00ff */
[----:B------:R-:W-:Y:S01]  /*0a40*/  LOP3.LUT R15, R15, R13, R18, 0x96, !PT ;  /* 0x0000000d0f0f7212 */ /* 0x000fe200078e9612 */
[----:B------:R-:W-:-:S03]  /*0a50*/  IMAD.WIDE.U32 R6, R6, -0x2daee0ad, RZ ;  /* 0xd2511f5306067825 */ /* 0x000fc600078e00ff */
[----:B------:R-:W-:Y:S01]  /*0a60*/  IADD3 R13, P1, PT, -R3, R8, RZ ;  /* 0x00000008030d7210 */ /* 0x000fe20007f3e1ff */
[----:B------:R-:W-:Y:S01]  /*0a70*/  VIADD R5, R5, 0x96a522ad ;  /* 0x96a522ad05057836 */ /* 0x000fe20000000000 */
[----:B------:R-:W-:Y:S01]  /*0a80*/  LOP3.LUT R16, R17, R14, R7, 0x96, !PT ;  /* 0x0000000e11107212 */ /* 0x000fe200078e9607 */
[----:B------:R-:W-:Y:S01]  /*0a90*/  IMAD.WIDE.U32 R14, R15, -0x2daee0ad, RZ ;  /* 0xd2511f530f0e7825 */ /* 0x000fe200078e00ff */
[----:B------:R-:W-:Y:S02]  /*0aa0*/  ISETP.GE.U32.AND P0, PT, R13, 0x1, PT ;  /* 0x000000010d00780c */ /* 0x000fe40003f06070 */
[----:B------:R-:W-:Y:S01]  /*0ab0*/  IADD3.X R18, PT, PT, ~R10, R9, RZ, P1, !PT ;  /* 0x000000090a127210 */ /* 0x000fe20000ffe5ff */
[----:B------:R-:W-:Y:S01]  /*0ac0*/  IMAD.WIDE.U32 R16, R16, -0x326172a9, RZ ;  /* 0xcd9e8d5710107825 */ /* 0x000fe200078e00ff */
[----:B------:R-:W-:Y:S02]  /*0ad0*/  LOP3.LUT R6, R6, R5, R15, 0x96, !PT ;  /* 0x0000000506067212 */ /* 0x000fe400078e960f */
[----:B------:R-:W-:Y:S01]  /*0ae0*/  ISETP.GE.AND.EX P0, PT, R18, RZ, PT, P0 ;  /* 0x000000ff1200720c */ /* 0x000fe20003f06300 */
[----:B------:R-:W-:-:S02]  /*0af0*/  VIADD R7, R4, 0x8ff34781 ;  /* 0x8ff3478104077836 */ /* 0x000fc40000000000 */
[----:B------:R-:W-:-:S03]  /*0b00*/  IMAD.MOV.U32 R5, RZ, RZ, R16 ;  /* 0x000000ffff057224 */ /* 0x000fc600078e0010 */
[----:B------:R-:W-:Y:S01]  /*0b10*/  LOP3.LUT R4, R12, R17, R7, 0x96, !PT ;  /* 0x000000110c047212 */ /* 0x000fe200078e9607 */
[----:B------:R-:W-:-:S05]  /*0b20*/  IMAD.MOV.U32 R7, RZ, RZ, R14 ;  /* 0x000000ffff077224 */ /* 0x000fca00078e000e */
[----:B------:R0:W-:Y:S01]  /*0b30*/  STL.128 [R1], R4 ;  /* 0x0000000401007387 */ /* 0x0001e20000100c00 */
[----:B------:R-:W-:Y:S05]  /*0b40*/  @!P0 EXIT ;  /* 0x000000000000894d */ /* 0x000fea0003800000 */
[----:B------:R-:W-:Y:S01]  /*0b50*/  USHF.L.U32 UR5, UR4, 0x10, URZ ;  /* 0x0000001004057899 */ /* 0x000fe200080006ff */
[----:B------:R-:W-:Y:S01]  /*0b60*/  SHF.L.U32 R0, R0, 0x10, RZ ;  /* 0x0000001000007819 */ /* 0x000fe200000006ff */
[----:B------:R-:W-:Y:S01]  /*0b70*/  IMAD.MOV.U32 R17, RZ, RZ, RZ ;  /* 0x000000ffff117224 */ /* 0x000fe200078e00ff */
[----:B------:R-:W-:-:S03]  /*0b80*/  LOP3.LUT R20, R13, 0x7, RZ, 0xc0, !PT ;  /* 0x000000070d147812 */ /* 0x000fc600078ec0ff */
[----:B0-----:R-:W-:Y:S01]  /*0b90*/  FADD.FTZ R4, R0, -UR5 ;  /* 0x8000000500047e21 */ /* 0x001fe20008010000 */
[----:B------:R-:W-:-:S04]  /*0ba0*/  IADD3 R0, P0, PT, R3, -R8, RZ ;  /* 0x8000000803007210 */ /* 0x000fc80007f1e0ff */
[----:B------:R-:W-:Y:S01]  /*0bb0*/  ISETP.GT.U32.AND P1, PT, R0, -0x8, PT ;  /* 0xfffffff80000780c */ /* 0x000fe20003f24070 */
[----:B------:R-:W-:Y:S01]  /*0bc0*/  IMAD.X R9, R10, 0x1, ~R9, P0 ;  /* 0x000000010a097824 */ /* 0x000fe200000e0e09 */
[----:B------:R-:W0:Y:S01]  /*0bd0*/  F2F.BF16.F32 R4, R4 ;  /* 0x0000000400047304 */ /* 0x000e220000202000 */
[----:B------:R-:W-:Y:S01]  /*0be0*/  ISETP.NE.U32.AND P0, PT, R20, RZ, PT ;  /* 0x000000ff1400720c */ /* 0x000fe20003f05070 */
[----:B------:R-:W-:Y:S02]  /*0bf0*/  IMAD.MOV.U32 R0, RZ, RZ, RZ ;  /* 0x000000ffff007224 */ /* 0x000fe400078e00ff */
[----:B------:R-:W-:Y:S02]  /*0c00*/  ISETP.GT.U32.AND.EX P1, PT, R9, -0x1, PT, P1 ;  /* 0xffffffff0900780c */ /* 0x000fe40003f24110 */
[----:B------:R-:W-:Y:S02]  /*0c10*/  ISETP.NE.AND.EX P0, PT, RZ, RZ, PT, P0 ;  /* 0x000000ffff00720c */ /* 0x000fe40003f05300 */
[----:B0-----:R-:W-:-:S09]  /*0c20*/  SHF.L.U32 R9, R4, 0x10, RZ ;  /* 0x0000001004097819 */ /* 0x001fd200000006ff */
[----:B------:R-:W-:Y:S05]  /*0c30*/  @P1 BRA `(.L_x_105) ;  /* 0x0000000400001947 */ /* 0x000fea0003800000 */
[----:B------:R-:W0:Y:S01]  /*0c40*/  LDC.64 R4, c[0x0][0x380] ;  /* 0x0000e000ff047b82 */ /* 0x000e220000000a00 */
[----:B------:R-:W-:Y:S02]  /*0c50*/  LOP3.LUT R0, R13, 0xfffffff8, RZ, 0xc0, !PT ;  /* 0xfffffff80d007812 */ /* 0x000fe400078ec0ff */
[----:B------:R-:W-:-:S03]  /*0c60*/  LOP3.LUT R17, R18, 0x7fffffff, RZ, 0xc0, !PT ;  /* 0x7fffffff12117812 */ /* 0x000fc600078ec0ff */
[----:B------:R-:W-:Y:S01]  /*0c70*/  IMAD.MOV.U32 R18, RZ, RZ, R0 ;  /* 0x000000ffff127224 */ /* 0x000fe200078e0000 */
[----:B0-----:R-:W-:-:S04]  /*0c80*/  LEA R16, P1, R11, R4, 0x3 ;  /* 0x000000040b107211 */ /* 0x001fc800078218ff */
[----:B------:R-:W-:Y:S02]  /*0c90*/  IADD3 R16, P2, PT, R16, 0x8, RZ ;  /* 0x0000000810107810 */ /* 0x000fe40007f5e0ff */
[----:B------:R-:W-:Y:S01]  /*0ca0*/  LEA.HI.X R19, R11, R5, R2, 0x3, P1 ;  /* 0x000000050b137211 */ /* 0x000fe200008f1c02 */
[----:B------:R-:W-:Y:S02]  /*0cb0*/  VIADD R2, R1, 0x10 ;  /* 0x0000001001027836 */ /* 0x000fe40000000000 */
[----:B------:R-:W-:Y:S01]  /*0cc0*/  IMAD.MOV.U32 R11, RZ, RZ, R17 ;  /* 0x000000ffff0b7224 */ /* 0x000fe200078e0011 */
[----:B------:R-:W-:-:S07]  /*0cd0*/  IADD3.X R19, PT, PT, RZ, R19, RZ, P2, !PT ;  /* 0x00000013ff137210 */ /* 0x000fce00017fe4ff */
.L_x_106:
[----:B--2---:R-:W2:Y:S04]  /*0ce0*/  LDL.128 R4, [R2+-0x10] ;  /* 0xfffff00002047983 */ /* 0x004ea80000100c00 */
[----:B------:R0:W3:Y:S01]  /*0cf0*/  LDL.128 R12, [R2] ;  /* 0x00000000020c7983 */ /* 0x0000e20000100c00 */
[----:B------:R-:W-:-:S04]  /*0d00*/  IADD3 R18, P1, PT, R18, -0x8, RZ ;  /* 0xfffffff812127810 */ /* 0x000fc80007f3e0ff */
[----:B------:R-:W-:Y:S02]  /*0d10*/  IADD3.X R11, PT, PT, R11, -0x1, RZ, P1, !PT ;  /* 0xffffffff0b0b7810 */ /* 0x000fe40000ffe4ff */
[----:B------:R-:W-:Y:S02]  /*0d20*/  ISETP.NE.U32.AND P1, PT, R18, RZ, PT ;  /* 0x000000ff1200720c */ /* 0x000fe40003f25070 */
[----:B0-----:R-:W-:Y:S02]  /*0d30*/  IADD3 R2, PT, PT, R2, 0x20, RZ ;  /* 0x0000002002027810 */ /* 0x001fe40007ffe0ff */
[----:B------:R-:W-:Y:S01]  /*0d40*/  ISETP.NE.AND.EX P1, PT, R11, RZ, PT, P1 ;  /* 0x000000ff0b00720c */ /* 0x000fe20003f25310 */
[----:B--2---:R-:W0:Y:S08]  /*0d50*/  I2F.U8 R4, R4 ;  /* 0x0000000400047306 */ /* 0x004e300000001000 */
[----:B---3--:R-:W1:Y:S01]  /*0d60*/  I2F.U8 R13, R13 ;  /* 0x0000000d000d7306 */ /* 0x008e620000001000 */
[----:B0-----:R-:W-:-:S07]  /*0d70*/  FMUL.FTZ R22, R4, 0.00390625 ;  /* 0x3b80000004167820 */ /* 0x001fce0000410000 */
[----:B------:R-:W0:Y:S01]  /*0d80*/  I2F.U8 R6, R6 ;  /* 0x0000000600067306 */ /* 0x000e220000001000 */
[----:B------:R-:W-:Y:S02]  /*0d90*/  IMAD.MOV.U32 R4, RZ, RZ, R16 ;  /* 0x000000ffff047224 */ /* 0x000fe400078e0010 */
[----:B------:R-:W-:Y:S01]  /*0da0*/  FFMA.FTZ R22, R9, R22, UR5 ;  /* 0x0000000509167e23 */ /* 0x000fe20008010016 */
[----:B-1----:R-:W-:-:S04]  /*0db0*/  FMUL.FTZ R16, R13, 0.00390625 ;  /* 0x3b8000000d107820 */ /* 0x002fc80000410000 */
[----:B------:R-:W1:Y:S01]  /*0dc0*/  I2F.U8 R5, R5 ;  /* 0x0000000500057306 */ /* 0x000e620000001000 */
[----:B------:R-:W-:Y:S01]  /*0dd0*/  F2FP.BF16.F32.PACK_AB R22, RZ, R22 ;  /* 0x00000016ff16723e */ /* 0x000fe200000010ff */
[----:B------:R-:W-:-:S03]  /*0de0*/  FFMA.FTZ R16, R9, R16, UR5 ;  /* 0x0000000509107e23 */ /* 0x000fc60008010010 */
[----:B------:R-:W-:Y:S01]  /*0df0*/  PRMT R21, R22, 0x7610, R21 ;  /* 0x0000761016157816 */ /* 0x000fe20000000015 */
[----:B0-----:R-:W-:Y:S02]  /*0e00*/  FMUL.FTZ R26, R6, 0.00390625 ;  /* 0x3b800000061a7820 */ /* 0x001fe40000410000 */
[----:B------:R-:W0:Y:S01]  /*0e10*/  I2F.U8 R7, R7 ;  /* 0x0000000700077306 */ /* 0x000e220000001000 */
[----:B------:R-:W-:Y:S01]  /*0e20*/  F2FP.BF16.F32.PACK_AB R16, RZ, R16 ;  /* 0x00000010ff10723e */ /* 0x000fe200000010ff */
[----:B------:R-:W-:Y:S01]  /*0e30*/  FFMA.FTZ R26, R9, R26, UR5 ;  /* 0x00000005091a7e23 */ /* 0x000fe2000801001a */
[----:B-1----:R-:W-:-:S05]  /*0e40*/  FMUL.FTZ R24, R5, 0.00390625 ;  /* 0x3b80000005187820 */ /* 0x002fca0000410000 */
[----:B------:R-:W1:Y:S01]  /*0e50*/  I2F.U8 R12, R12 ;  /* 0x0000000c000c7306 */ /* 0x000e620000001000 */
[----:B------:R-:W-:Y:S01]  /*0e60*/  F2FP.BF16.F32.PACK_AB R26, RZ, R26 ;  /* 0x0000001aff1a723e */ /* 0x000fe200000010ff */
[----:B------:R-:W-:Y:S02]  /*0e70*/  IMAD.MOV.U32 R5, RZ, RZ, R19 ;  /* 0x000000ffff057224 */ /* 0x000fe400078e0013 */
[----:B------:R-:W-:Y:S01]  /*0e80*/  FFMA.FTZ R24, R9, R24, UR5 ;  /* 0x0000000509187e23 */ /* 0x000fe20008010018 */
[----:B0-----:R-:W-:-:S03]  /*0e90*/  FMUL.FTZ R6, R7, 0.00390625 ;  /* 0x3b80000007067820 */ /* 0x001fc60000410000 */
[----:B------:R-:W0:Y:S01]  /*0ea0*/  I2F.U8 R14, R14 ;  /* 0x0000000e000e7306 */ /* 0x000e220000001000 */
[----:B------:R-:W-:Y:S01]  /*0eb0*/  F2FP.BF16.F32.PACK_AB R24, RZ, R24 ;  /* 0x00000018ff18723e */ /* 0x000fe200000010ff */
[----:B------:R2:W-:Y:S01]  /*0ec0*/  STG.E.U16 desc[UR6][R4.64+-0x8], R21 ;  /* 0xfffff81504007986 */ /* 0x0005e2000c101506 */
[C---:B------:R-:W-:Y:S01]  /*0ed0*/  FFMA.FTZ R6, R9.reuse, R6, UR5 ;  /* 0x0000000509067e23 */ /* 0x040fe20008010006 */
[----:B------:R-:W-:Y:S02]  /*0ee0*/  PRMT R7, R16, 0x7610, R7 ;  /* 0x0000761010077816 */ /* 0x000fe40000000007 */
[----:B------:R2:W-:Y:S01]  /*0ef0*/  STG.E.U16 desc[UR6][R4.64+-0x6], R24 ;  /* 0xfffffa1804007986 */ /* 0x0005e2000c101506 */
[----:B-1----:R-:W-:Y:S01]  /*0f00*/  FMUL.FTZ R12, R12, 0.00390625 ;  /* 0x3b8000000c0c7820 */ /* 0x002fe20000410000 */
[----:B------:R-:W1:Y:S01]  /*0f10*/  I2F.U8 R15, R15 ;  /* 0x0000000f000f7306 */ /* 0x000e620000001000 */
[----:B------:R-:W-:Y:S01]  /*0f20*/  F2FP.BF16.F32.PACK_AB R6, RZ, R6 ;  /* 0x00000006ff06723e */ /* 0x000fe200000010ff */
[----:B------:R2:W-:Y:S01]  /*0f30*/  STG.E.U16 desc[UR6][R4.64+-0x4], R26 ;  /* 0xfffffc1a04007986 */ /* 0x0005e2000c101506 */
[----:B------:R-:W-:Y:S01]  /*0f40*/  FFMA.FTZ R12, R9, R12, UR5 ;  /* 0x00000005090c7e23 */ /* 0x000fe2000801000c */
[----:B------:R-:W-:-:S02]  /*0f50*/  IADD3 R16, P2, PT, R4, 0x10, RZ ;  /* 0x0000001004107810 */ /* 0x000fc40007f5e0ff */
[----:B------:R2:W-:Y:S01]  /*0f60*/  STG.E.U16 desc[UR6][R4.64+-0x2], R6 ;  /* 0xfffffe0604007986 */ /* 0x0005e2000c101506 */
[----:B0-----:R-:W-:Y:S01]  /*0f70*/  FMUL.FTZ R14, R14, 0.00390625 ;  /* 0x3b8000000e0e7820 */ /* 0x001fe20000410000 */
[----:B------:R-:W-:Y:S01]  /*0f80*/  F2FP.BF16.F32.PACK_AB R12, RZ, R12 ;  /* 0x0000000cff0c723e */ /* 0x000fe200000010ff */
[----:B------:R-:W-:Y:S01]  /*0f90*/  IMAD.X R19, RZ, RZ, R5, P2 ;  /* 0x000000ffff137224 */ /* 0x000fe200010e0605 */
[----:B------:R2:W-:Y:S01]  /*0fa0*/  STG.E.U16 desc[UR6][R4.64+0x2], R7 ;  /* 0x0000020704007986 */ /* 0x0005e2000c101506 */
[----:B------:R-:W-:-:S03]  /*0fb0*/  FFMA.FTZ R14, R9, R14, UR5 ;  /* 0x00000005090e7e23 */ /* 0x000fc6000801000e */
[----:B------:R2:W-:Y:S01]  /*0fc0*/  STG.E.U16 desc[UR6][R4.64], R12 ;  /* 0x0000000c04007986 */ /* 0x0005e2000c101506 */
[----:B-1----:R-:W-:Y:S01]  /*0fd0*/  FMUL.FTZ R22, R15, 0.00390625 ;  /* 0x3b8000000f167820 */ /* 0x002fe20000410000 */
[----:B------:R-:W-:-:S03]  /*0fe0*/  F2FP.BF16.F32.PACK_AB R14, RZ, R14 ;  /* 0x0000000eff0e723e */ /* 0x000fc600000010ff */
[----:B------:R-:W-:Y:S02]  /*0ff0*/  FFMA.FTZ R22, R9, R22, UR5 ;  /* 0x0000000509167e23 */ /* 0x000fe40008010016 */
[----:B------:R2:W-:Y:S03]  /*1000*/  STG.E.U16 desc[UR6][R4.64+0x4], R14 ;  /* 0x0000040e04007986 */ /* 0x0005e6000c101506 */
[----:B------:R-:W-:-:S05]  /*1010*/  F2FP.BF16.F32.PACK_AB R22, RZ, R22 ;  /* 0x00000016ff16723e */ /* 0x000fca00000010ff */
[----:B------:R2:W-:Y:S01]  /*1020*/  STG.E.U16 desc[UR6][R4.64+0x6], R22 ;  /* 0x0000061604007986 */ /* 0x0005e2000c101506 */
[----:B------:R-:W-:Y:S05]  /*1030*/  @P1 BRA `(.L_x_106) ;  /* 0xfffffffc00281947 */ /* 0x000fea000383ffff */
.L_x_105:
[----:B------:R-:W-:Y:S05]  /*1040*/  @!P0 EXIT ;  /* 0x000000000000894d */ /* 0x000fea0003800000 */
[----:B------:R-:W-:Y:S02]  /*1050*/  ISETP.GE.U32.AND P1, PT, R20, 0x4, PT ;  /* 0x000000041400780c */ /* 0x000fe40003f26070 */
[----:B--2---:R-:W-:Y:S02]  /*1060*/  LOP3.LUT R21, R8, 0x3, RZ, 0xc0, !PT ;  /* 0x0000000308157812 */ /* 0x004fe400078ec0ff */
[----:B------:R-:W-:Y:S02]  /*1070*/  ISETP.GE.U32.AND.EX P1, PT, RZ, RZ, PT, P1 ;  /* 0x000000ffff00720c */ /* 0x000fe40003f26110 */
[----:B------:R-:W-:-:S04]  /*1080*/  ISETP.NE.U32.AND P0, PT, R21, RZ, PT ;  /* 0x000000ff1500720c */ /* 0x000fc80003f05070 */
[----:B------:R-:W-:-:S07]  /*1090*/  ISETP.NE.AND.EX P0, PT, RZ, RZ, PT, P0 ;  /* 0x000000ffff00720c */ /* 0x000fce0003f05300 */
[----:B------:R-:W-:Y:S06]  /*10a0*/  @!P1 BRA `(.L_x_107) ;  /* 0x0000000000e09947 */ /* 0x000fec0003800000 */
[C---:B------:R-:W-:Y:S01]  /*10b0*/  VIADD R14, R0.reuse, 0x1 ;  /* 0x00000001000e7836 */ /* 0x040fe20000000000 */
[C---:B------:R-:W-:Y:S01]  /*10c0*/  IADD3 R16, PT, PT, R0.reuse, 0x3, RZ ;  /* 0x0000000300107810 */ /* 0x040fe20007ffe0ff */
[----:B------:R-:W-:Y:S02]  /*10d0*/  VIADD R12, R0, 0x2 ;  /* 0x00000002000c7836 */ /* 0x000fe40000000000 */
[----:B------:R-:W-:Y:S02]  /*10e0*/  IMAD.SHL.U32 R6, R14, 0x4, RZ ;  /* 0x000000040e067824 */ /* 0x000fe400078e00ff */
[----:B------:R-:W-:Y:S02]  /*10f0*/  IMAD.SHL.U32 R4, R12, 0x4, RZ ;  /* 0x000000040c047824 */ /* 0x000fe400078e00ff */
[----:B------:R-:W-:Y:S01]  /*1100*/  IMAD.SHL.U32 R2, R16, 0x4, RZ ;  /* 0x0000000410027824 */ /* 0x000fe200078e00ff */
[----:B------:R-:W-:Y:S01]  /*1110*/  LOP3.LUT R6, R6, 0xfffffffc, RZ, 0xc0, !PT ;  /* 0xfffffffc06067812 */ /* 0x000fe200078ec0ff */
[----:B------:R-:W-:Y:S01]  /*1120*/  IMAD.U32 R7, R0, 0x4, R1 ;  /* 0x0000000400077824 */ /* 0x000fe200078e0001 */
[----:B------:R-:W-:-:S02]  /*1130*/  LOP3.LUT R4, R4, 0xfffffffc, RZ, 0xc0, !PT ;  /* 0xfffffffc04047812 */ /* 0x000fc400078ec0ff */
[----:B------:R-:W-:Y:S02]  /*1140*/  LOP3.LUT R2, R2, 0xfffffffc, RZ, 0xc0, !PT ;  /* 0xfffffffc02027812 */ /* 0x000fe400078ec0ff */
[C---:B------:R-:W-:Y:S01]  /*1150*/  IADD3 R11, PT, PT, R1.reuse, R6, RZ ;  /* 0x00000006010b7210 */ /* 0x040fe20007ffe0ff */
[----:B------:R-:W2:Y:S01]  /*1160*/  LDL.U8 R7, [R7] ;  /* 0x0000000007077983 */ /* 0x000ea20000100000 */
[C---:B------:R-:W-:Y:S02]  /*1170*/  IMAD.IADD R19, R1.reuse, 0x1, R4 ;  /* 0x0000000101137824 */ /* 0x040fe400078e0204 */
[----:B------:R-:W-:Y:S01]  /*1180*/  IMAD.IADD R2, R1, 0x1, R2 ;  /* 0x0000000101027824 */ /* 0x000fe200078e0202 */
[----:B------:R-:W0:Y:S01]  /*1190*/  LDC.64 R4, c[0x0][0x380] ;  /* 0x0000e000ff047b82 */ /* 0x000e220000000a00 */
[----:B------:R-:W3:Y:S04]  /*11a0*/  LDL.U8 R11, [R11] ;  /* 0x000000000b0b7983 */ /* 0x000ee80000100000 */
[----:B------:R-:W4:Y:S04]  /*11b0*/  LDL.U8 R19, [R19] ;  /* 0x0000000013137983 */ /* 0x000f280000100000 */
[----:B------:R1:W5:Y:S01]  /*11c0*/  LDL.U8 R18, [R2] ;  /* 0x0000000002127983 */ /* 0x0003620000100000 */
[CC--:B------:R-:W-:Y:S01]  /*11d0*/  IADD3 R23, P1, PT, R0.reuse, R3.reuse, RZ ;  /* 0x0000000300177210 */ /* 0x0c0fe20007f3e0ff */
[----:B------:R-:W-:Y:S01]  /*11e0*/  VIADD R0, R0, 0x4 ;  /* 0x0000000400007836 */ /* 0x000fe20000000000 */
[----:B------:R-:W-:-:S02]  /*11f0*/  IADD3 R15, P3, PT, R12, R3, RZ ;  /* 0x000000030c0f7210 */ /* 0x000fc40007f7e0ff */
[----:B------:R-:W-:Y:S01]  /*1200*/  IADD3 R13, P2, PT, R14, R3, RZ ;  /* 0x000000030e0d7210 */ /* 0x000fe20007f5e0ff */
[--C-:B------:R-:W-:Y:S02]  /*1210*/  IMAD.X R24, R17, 0x1, R10.reuse, P1 ;  /* 0x0000000111187824 */ /* 0x100fe400008e060a */
[----:B------:R-:W-:Y:S01]  /*1220*/  IMAD.X R20, RZ, RZ, R10, P3 ;  /* 0x000000ffff147224 */ /* 0x000fe200018e060a */
[----:B------:R-:W-:Y:S02]  /*1230*/  IADD3.X R22, PT, PT, RZ, R10, RZ, P2, !PT ;  /* 0x0000000aff167210 */ /* 0x000fe400017fe4ff */
[-C--:B0-----:R-:W-:Y:S02]  /*1240*/  LEA R6, P1, R23, R4.reuse, 0x1 ;  /* 0x0000000417067211 */ /* 0x081fe400078208ff */
[-C--:B------:R-:W-:Y:S02]  /*1250*/  LEA R12, P3, R13, R4.reuse, 0x1 ;  /* 0x000000040d0c7211 */ /* 0x080fe400078608ff */
[----:B------:R-:W-:-:S02]  /*1260*/  LEA R14, P2, R15, R4, 0x1 ;  /* 0x000000040f0e7211 */ /* 0x000fc400078408ff */
[-C--:B------:R-:W-:Y:S02]  /*1270*/  LEA.HI.X R13, R13, R5.reuse, R22, 0x1, P3 ;  /* 0x000000050d0d7211 */ /* 0x080fe400018f0c16 */
[----:B------:R-:W-:Y:S02]  /*1280*/  LEA.HI.X R15, R15, R5, R20, 0x1, P2 ;  /* 0x000000050f0f7211 */ /* 0x000fe400010f0c14 */
[----:B--2---:R-:W-:Y:S02]  /*1290*/  I2FP.F32.U32 R17, R7 ;  /* 0x0000000700117245 */ /* 0x004fe40000201000 */
[----:B------:R-:W-:Y:S02]  /*12a0*/  LEA.HI.X R7, R23, R5, R24, 0x1, P1 ;  /* 0x0000000517077211 */ /* 0x000fe400008f0c18 */
[----:B-1----:R-:W-:Y:S01]  /*12b0*/  IADD3 R2, P1, PT, R16, R3, RZ ;  /* 0x0000000310027210 */ /* 0x002fe20007f3e0ff */
[----:B------:R-:W-:Y:S01]  /*12c0*/  FMUL.FTZ R16, R17, 0.00390625 ;  /* 0x3b80000011107820 */ /* 0x000fe20000410000 */
[----:B---3--:R-:W-:-:S02]  /*12d0*/  I2FP.F32.U32 R17, R11 ;  /* 0x0000000b00117245 */ /* 0x008fc40000201000 */
[----:B----4-:R-:W-:Y:S01]  /*12e0*/  I2FP.F32.U32 R19, R19 ;  /* 0x0000001300137245 */ /* 0x010fe20000201000 */
[----:B------:R-:W-:Y:S01]  /*12f0*/  FFMA.FTZ R16, R9, R16, UR5 ;  /* 0x0000000509107e23 */ /* 0x000fe20008010010 */
[----:B------:R-:W-:Y:S01]  /*1300*/  IMAD.X R11, RZ, RZ, R10, P1 ;  /* 0x000000ffff0b7224 */ /* 0x000fe200008e060a */
[----:B------:R-:W-:Y:S02]  /*1310*/  LEA R4, P1, R2, R4, 0x1 ;  /* 0x0000000402047211 */ /* 0x000fe400078208ff */
[----:B-----5:R-:W-:Y:S01]  /*1320*/  I2FP.F32.U32 R22, R18 ;  /* 0x0000001200167245 */ /* 0x020fe20000201000 */
[----:B------:R-:W-:Y:S01]  /*1330*/  FMUL.FTZ R18, R17, 0.00390625 ;  /* 0x3b80000011127820 */ /* 0x000fe20000410000 */
[----:B------:R-:W-:Y:S01]  /*1340*/  FMUL.FTZ R20, R19, 0.00390625 ;  /* 0x3b80000013147820 */ /* 0x000fe20000410000 */
[----:B------:R-:W-:Y:S01]  /*1350*/  F2FP.BF16.F32.PACK_AB R16, RZ, R16 ;  /* 0x00000010ff10723e */ /* 0x000fe200000010ff */
[----:B------:R-:W-:Y:S02]  /*1360*/  HFMA2 R17, -RZ, RZ, 0, 0 ;  /* 0x00000000ff117431 */ /* 0x000fe400000001ff */
[----:B------:R-:W-:Y:S01]  /*1370*/  FMUL.FTZ R22, R22, 0.00390625 ;  /* 0x3b80000016167820 */ /* 0x000fe20000410000 */
[C---:B------:R-:W-:Y:S01]  /*1380*/  FFMA.FTZ R18, R9.reuse, R18, UR5 ;  /* 0x0000000509127e23 */ /* 0x040fe20008010012 */
[C---:B------:R-:W-:Y:S01]  /*1390*/  FFMA.FTZ R20, R9.reuse, R20, UR5 ;  /* 0x0000000509147e23 */ /* 0x040fe20008010014 */
[----:B------:R-:W-:Y:S01]  /*13a0*/  LEA.HI.X R5, R2, R5, R11, 0x1, P1 ;  /* 0x0000000502057211 */ /* 0x000fe200008f0c0b */
[----:B------:R-:W-:Y:S01]  /*13b0*/  FFMA.FTZ R22, R9, R22, UR5 ;  /* 0x0000000509167e23 */ /* 0x000fe20008010016 */
[----:B------:R0:W-:Y:S01]  /*13c0*/  STG.E.U16 desc[UR6][R6.64], R16 ;  /* 0x0000001006007986 */ /* 0x0001e2000c101506 */
[----:B------:R-:W-:-:S02]  /*13d0*/  F2FP.BF16.F32.PACK_AB R18, RZ, R18 ;  /* 0x00000012ff12723e */ /* 0x000fc400000010ff */
[----:B------:R-:W-:Y:S02]  /*13e0*/  F2FP.BF16.F32.PACK_AB R20, RZ, R20 ;  /* 0x00000014ff14723e */ /* 0x000fe400000010ff */
[----:B------:R-:W-:Y:S01]  /*13f0*/  F2FP.BF16.F32.PACK_AB R22, RZ, R22 ;  /* 0x00000016ff16723e */ /* 0x000fe200000010ff */
[----:B------:R0:W-:Y:S04]  /*1400*/  STG.E.U16 desc[UR6][R12.64], R18 ;  /* 0x000000120c007986 */ /* 0x0001e8000c101506 */
[----:B------:R0:W-:Y:S04]  /*1410*/  STG.E.U16 desc[UR6][R14.64], R20 ;  /* 0x000000140e007986 */ /* 0x0001e8000c101506 */
[----:B------:R0:W-:Y:S02]  /*1420*/  STG.E.U16 desc[UR6][R4.64], R22 ;  /* 0x0000001604007986 */ /* 0x0001e4000c101506 */
.L_x_107:
[----:B------:R-:W-:Y:S05]  /*1430*/  @!P0 EXIT ;  /* 0x000000000000894d */ /* 0x000fea0003800000 */
[----:B------:R-:W-:Y:S02]  /*1440*/  ISETP.NE.U32.AND P1, PT, R21, 0x1, PT ;  /* 0x000000011500780c */ /* 0x000fe40003f25070 */
[----:B------:R-:W-:Y:S02]  /*1450*/  LOP3.LUT R8, R8, 0x1, RZ, 0xc0, !PT ;  /* 0x0000000108087812 */ /* 0x000fe400078ec0ff */
[----:B------:R-:W-:Y:S02]  /*1460*/  ISETP.NE.AND.EX P1, PT, RZ, RZ, PT, P1 ;  /* 0x000000ffff00720c */ /* 0x000fe40003f25310 */
[----:B------:R-:W-:-:S04]  /*1470*/  ISETP.NE.U32.AND P0, PT, R8, 0x1, PT ;  /* 0x000000010800780c */ /* 0x000fc80003f05070 */
[----:B------:R-:W-:-:S07]  /*1480*/  ISETP.NE.U32.AND.EX P0, PT, RZ, RZ, PT, P0 ;  /* 0x000000ffff00720c */ /* 0x000fce0003f05100 */
[----:B------:R-:W-:Y:S06]  /*1490*/  @!P1 BRA `(.L_x_108) ;  /* 0x0000000000709947 */ /* 0x000fec0003800000 */
[C---:B0-----:R-:W-:Y:S01]  /*14a0*/  VIADD R12, R0.reuse, 0x1 ;  /* 0x00000001000c7836 */ /* 0x041fe20000000000 */
[----:B------:R-:W0:Y:S01]  /*14b0*/  LDC.64 R4, c[0x0][0x380] ;  /* 0x0000e000ff047b82 */ /* 0x000e220000000a00 */
[----:B------:R-:W-:Y:S02]  /*14c0*/  IMAD.U32 R6, R0, 0x4, R1 ;  /* 0x0000000400067824 */ /* 0x000fe400078e0001 */
[----:B------:R-:W-:-:S04]  /*14d0*/  IMAD.SHL.U32 R2, R12, 0x4, RZ ;  /* 0x000000040c027824 */ /* 0x000fc800078e00ff */
[----:B------:R-:W2:Y:S01]  /*14e0*/  LDL.U8 R6, [R6] ;  /* 0x0000000006067983 */ /* 0x000ea20000100000 */
[----:B------:R-:W-:-:S04]  /*14f0*/  LOP3.LUT R2, R2, 0xfffffffc, RZ, 0xc0, !PT ;  /* 0xfffffffc02027812 */ /* 0x000fc800078ec0ff */
[----:B------:R-:W-:-:S06]  /*1500*/  IADD3 R11, PT, PT, R1, R2, RZ ;  /* 0x00000002010b7210 */ /* 0x000fcc0007ffe0ff */
[----:B------:R-:W3:Y:S01]  /*1510*/  LDL.U8 R11, [R11] ;  /* 0x000000000b0b7983 */ /* 0x000ee20000100000 */
[-C--:B------:R-:W-:Y:S02]  /*1520*/  IADD3 R7, P1, PT, R0, R3.reuse, RZ ;  /* 0x0000000300077210 */ /* 0x080fe40007f3e0ff */
[----:B------:R-:W-:Y:S01]  /*1530*/  IADD3 R12, P2, PT, R12, R3, RZ ;  /* 0x000000030c0c7210 */ /* 0x000fe20007f5e0ff */
[----:B------:R-:W-:Y:S01]  /*1540*/  VIADD R0, R0, 0x2 ;  /* 0x0000000200007836 */ /* 0x000fe20000000000 */
[----:B--2---:R-:W-:-:S05]  /*1550*/  I2FP.F32.U32 R2, R6 ;  /* 0x0000000600027245 */ /* 0x004fca0000201000 */
[----:B------:R-:W-:Y:S01]  /*1560*/  FMUL.FTZ R2, R2, 0.00390625 ;  /* 0x3b80000002027820 */ /* 0x000fe20000410000 */
[----:B---3--:R-:W-:-:S03]  /*1570*/  I2FP.F32.U32 R8, R11 ;  /* 0x0000000b00087245 */ /* 0x008fc60000201000 */
[----:B------:R-:W-:Y:S02]  /*1580*/  FFMA.FTZ R2, R9, R2, UR5 ;  /* 0x0000000509027e23 */ /* 0x000fe40008010002 */
[----:B------:R-:W-:Y:S01]  /*1590*/  FMUL.FTZ R14, R8, 0.00390625 ;  /* 0x3b800000080e7820 */ /* 0x000fe20000410000 */
[--C-:B------:R-:W-:Y:S01]  /*15a0*/  IMAD.X R8, R17, 0x1, R10.reuse, P1 ;  /* 0x0000000111087824 */ /* 0x100fe200008e060a */
[----:B0-----:R-:W-:Y:S01]  /*15b0*/  LEA R6, P1, R7, R4, 0x1 ;  /* 0x0000000407067211 */ /* 0x001fe200078208ff */
[----:B------:R-:W-:Y:S02]  /*15c0*/  IMAD.X R11, RZ, RZ, R10, P2 ;  /* 0x000000ffff0b7224 */ /* 0x000fe400010e060a */
[----:B------:R-:W-:Y:S01]  /*15d0*/  FFMA.FTZ R14, R9, R14, UR5 ;  /* 0x00000005090e7e23 */ /* 0x000fe2000801000e */
[----:B------:R-:W-:Y:S02]  /*15e0*/  LEA R4, P2, R12, R4, 0x1 ;  /* 0x000000040c047211 */ /* 0x000fe400078408ff */
[----:B------:R-:W-:-:S02]  /*15f0*/  F2FP.BF16.F32.PACK_AB R2, RZ, R2 ;  /* 0x00000002ff02723e */ /* 0x000fc400000010ff */
[-C--:B------:R-:W-:Y:S02]  /*1600*/  LEA.HI.X R7, R7, R5.reuse, R8, 0x1, P1 ;  /* 0x0000000507077211 */ /* 0x080fe400008f0c08 */
[----:B------:R-:W-:Y:S02]  /*1610*/  F2FP.BF16.F32.PACK_AB R14, RZ, R14 ;  /* 0x0000000eff0e723e */ /* 0x000fe400000010ff */
[----:B------:R-:W-:Y:S01]  /*1620*/  LEA.HI.X R5, R12, R5, R11, 0x1, P2 ;  /* 0x000000050c057211 */ /* 0x000fe200010f0c0b */
[----:B------:R1:W-:Y:S04]  /*1630*/  STG.E.U16 desc[UR6][R6.64], R2 ;  /* 0x0000000206007986 */ /* 0x0003e8000c101506 */
[----:B------:R1:W-:Y:S01]  /*1640*/  STG.E.U16 desc[UR6][R4.64], R14 ;  /* 0x0000000e04007986 */ /* 0x0003e2000c101506 */
[----:B------:R-:W-:-:S07]  /*1650*/  MOV R17, RZ ;  /* 0x000000ff00117202 */ /* 0x000fce0000000f00 */
.L_x_108:
[----:B------:R-:W-:Y:S05]  /*1660*/  @P0 EXIT ;  /* 0x000000000000094d */ /* 0x000fea0003800000 */
[C---:B01----:R-:W-:Y:S01]  /*1670*/  IMAD.U32 R4, R0.reuse, 0x4, R1 ;  /* 0x0000000400047824 */ /* 0x043fe200078e0001 */
[----:B------:R-:W0:Y:S04]  /*1680*/  LDC.64 R6, c[0x0][0x380] ;  /* 0x0000e000ff067b82 */ /* 0x000e280000000a00 */
[----:B------:R-:W2:Y:S01]  /*1690*/  LDL.U8 R2, [R4] ;  /* 0x0000000004027983 */ /* 0x000ea20000100000 */
[----:B------:R-:W-:-:S05]  /*16a0*/  IADD3 R0, P0, PT, R0, R3, RZ ;  /* 0x0000000300007210 */ /* 0x000fca0007f1e0ff */
[----:B------:R-:W-:Y:S01]  /*16b0*/  IMAD.X R10, R17, 0x1, R10, P0 ;  /* 0x00000001110a7824 */ /* 0x000fe200000e060a */
[----:B--2---:R-:W-:-:S05]  /*16c0*/  I2FP.F32.U32 R2, R2 ;  /* 0x0000000200027245 */ /* 0x004fca0000201000 */
[----:B------:R-:W-:-:S04]  /*16d0*/  FMUL.FTZ R2, R2, 0.00390625 ;  /* 0x3b80000002027820 */ /* 0x000fc80000410000 */
[----:B------:R-:W-:Y:S01]  /*16e0*/  FFMA.FTZ R9, R9, R2, UR5 ;  /* 0x0000000509097e23 */ /* 0x000fe20008010002 */
[----:B0-----:R-:W-:-:S04]  /*16f0*/  LEA R2, P0, R0, R6, 0x1 ;  /* 0x0000000600027211 */ /* 0x001fc800078008ff */
[----:B------:R-:W-:Y:S02]  /*1700*/  F2FP.BF16.F32.PACK_AB R9, RZ, R9 ;  /* 0x00000009ff09723e */ /* 0x000fe400000010ff */
[----:B------:R-:W-:-:S05]  /*1710*/  LEA.HI.X R3, R0, R7, R10, 0x1, P0 ;  /* 0x0000000700037211 */ /* 0x000fca00000f0c0a */
[----:B------:R-:W-:Y:S01]  /*1720*/  STG.E.U16 desc[UR6][R2.64], R9 ;  /* 0x0000000902007986 */ /* 0x000fe2000c101506 */
[----:B------:R-:W-:Y:S05]  /*1730*/  EXIT ;  /* 0x000000000000794d */ /* 0x000fea0003800000 */
.L_x_109:
        /* <DEDUP_REMOVED lines=12> */
.L_x_167:


//--------------------- .text._ZN2at6native54_GLOBAL__N__f6d41790_21_PhiloxDistribution_cu_0636f2c123philox_multi_key_kernelIN3c104HalfEZZZZNS0_21_philox_uniform_cuda_ERNS_6TensorERKS5_ddENKUlvE_clEvENKUlvE1_clEvENKUlvE_clEvEUlmmE0_ZZZNS0_21_philox_uniform_cuda_ES6_S8_ddENKS9_clEvENKSA_clEvEUlT_E_EEvPSD_PKmllT0_T1_16OffsetCalculatorILi1EjLb0EE --------------------------
	.section	.text._ZN2at6native54_GLOBAL__N__f6d41790_21_PhiloxDistribution_cu_0636f2c123philox_multi_key_kernelIN3c104HalfEZZZZNS0_21_philox_uniform_cuda_ERNS_6TensorERKS5_ddENKUlvE_clEvENKUlvE1_clEvENKUlvE_clEvEUlmmE0_ZZZNS0_21_philox_uniform_cuda_ES6_S8_ddENKS9_clEvENKSA_clEvEUlT_E_EEvPSD_PKmllT0_T1_16OffsetCalculatorILi1EjLb0EE,"ax",@progbits
	.align	128
.text._ZN2at6native54_GLOBAL__N__f6d41790_21_PhiloxDistribution_cu_0636f2c123philox_multi_key_kernelIN3c104HalfEZZZZNS0_21_philox_uniform_cuda_ERNS_6TensorERKS5_ddENKUlvE_clEvENKUlvE1_clEvENKUlvE_clEvEUlmmE0_ZZZNS0_21_philox_uniform_cuda_ES6_S8_ddENKS9_clEvENKSA_clEvEUlT_E_EEvPSD_PKmllT0_T1_16OffsetCalculatorILi1EjLb0EE:
        .type           _ZN2at6native54_GLOBAL__N__f6d41790_21_PhiloxDistribution_cu_0636f2c123philox_multi_key_kernelIN3c104HalfEZZZZNS0_21_philox_uniform_cuda_ERNS_6TensorERKS5_ddENKUlvE_clEvENKUlvE1_clEvENKUlvE_clEvEUlmmE0_ZZZNS0_21_philox_uniform_cuda_ES6_S8_ddENKS9_clEvENKSA_clEvEUlT_E_EEvPSD_PKmllT0_T1_16OffsetCalculatorILi1EjLb0EE,@function
        .size           _ZN2at6native54_GLOBAL__N__f6d41790_21_PhiloxDistribution_cu_0636f2c123philox_multi_key_kernelIN3c104HalfEZZZZNS0_21_philox_uniform_cuda_ERNS_6TensorERKS5_ddENKUlvE_clEvENKUlvE1_clEvENKUlvE_clEvEUlmmE0_ZZZNS0_21_philox_uniform_cuda_ES6_S8_ddENKS9_clEvENKSA_clEvEUlT_E_EEvPSD_PKmllT0_T1_16OffsetCalculatorILi1EjLb0EE,(.L_x_168 - _ZN2at6native54_GLOBAL__N__f6d41790_21_PhiloxDistribution_cu_0636f2c123philox_multi_key_kernelIN3c104HalfEZZZZNS0_21_philox_uniform_cuda_ERNS_6TensorERKS5_ddENKUlvE_clEvENKUlvE1_clEvENKUlvE_clEvEUlmmE0_ZZZNS0_21_philox_uniform_cuda_ES6_S8_ddENKS9_clEvENKSA_clEvEUlT_E_EEvPSD_PKmllT0_T1_16OffsetCalculatorILi1EjLb0EE)
        .other          _ZN2at6native54_GLOBAL__N__f6d41790_21_PhiloxDistribution_cu_0636f2c123philox_multi_key_kernelIN3c104HalfEZZZZNS0_21_philox_uniform_cuda_ERNS_6TensorERKS5_ddENKUlvE_clEvENKUlvE1_clEvENKUlvE_clEvEUlmmE0_ZZZNS0_21_philox_uniform_cuda_ES6_S8_ddENKS9_clEvENKSA_clEvEUlT_E_EEvPSD_PKmllT0_T1_16OffsetCalculatorILi1EjLb0EE,@"STO_CUDA_ENTRY STV_DEFAULT"
_ZN2at6native54_GLOBAL__N__f6d41790_21_PhiloxDistribution_cu_0636f2c123philox_multi_key_kernelIN3c104HalfEZZZZNS0_21_philox_uniform_cuda_ERNS_6TensorERKS5_ddENKUlvE_clEvENKUlvE1_clEvENKUlvE_clEvEUlmmE0_ZZZNS0_21_philox_uniform_cuda_ES6_S8_ddENKS9_clEvENKSA_clEvEUlT_E_EEvPSD_PKmllT0_T1_16OffsetCalculatorILi1EjLb0EE:
[----:B------:R-:W-:Y:S01]  /*0000*/  LDC R1, c[0x0][0x37c] ;  /* 0x0000df00ff017b82 */ /* 0x000fe20000000800 */
[----:B------:R-:W0:Y:S01]  /*0010*/  LDCU.128 UR8, c[0x0][0x390] ;  /* 0x00007200ff0877ac */ /* 0x000e220008000c00 */
[----:B------:R-:W1:Y:S06]  /*0020*/  S2R R8, SR_TID.X ;  /* 0x0000000000087919 */ /* 0x000e6c0000002100 */
[----:B------:R-:W1:Y:S01]  /*0030*/  LDC R3, c[0x0][0x360] ;  /* 0x0000d800ff037b82 */ /* 0x000e620000000800 */
[----:B------:R-:W-:Y:S01]  /*0040*/  IMAD.MOV.U32 R9, RZ, RZ, RZ ;  /* 0x000000ffff097224 */ /* 0x000fe200078e00ff */
        /* <DEDUP_REMOVED lines=30> */
[----:B------:R-:W-:-:S04]  /*0230*/  IMAD.HI.U32 R2, R3, R8, RZ ;  /* 0x0000000803027227 */ /* 0x000fc800078e00ff */
[----:B------:R-:W-:-:S04]  /*0240*/  IMAD.MOV R3, RZ, RZ, -R2 ;  /* 0x000000ffff037224 */ /* 0x000fc800078e0a02 */
[----:B------:R-:W-:-:S05]  /*0250*/  IMAD R3, R3, UR6, R8 ;  /* 0x0000000603037c24 */ /* 0x000fca000f8e0208 */
[----:B------:R-:W-:-:S13]  /*0260*/  ISETP.GE.U32.AND P0, PT, R3, UR6, PT ;  /* 0x0000000603007c0c */ /* 0x000fda000bf06070 */
[----:B------:R-:W-:Y:S01]  /*0270*/  @P0 IADD3 R3, PT, PT, R3, -UR6, RZ ;  /* 0x8000000603030c10 */ /* 0x000fe2000fffe0ff */
[----:B------:R-:W-:-:S03]  /*0280*/  @P0 VIADD R2, R2, 0x1 ;  /* 0x0000000102020836 */ /* 0x000fc60000000000 */
[----:B------:R-:W-:Y:S01]  /*0290*/  ISETP.GE.U32.AND P1, PT, R3, UR6, PT ;  /* 0x0000000603007c0c */ /* 0x000fe2000bf26070 */
[----:B------:R-:W-:-:S12]  /*02a0*/  IMAD.MOV.U32 R3, RZ, RZ, RZ ;  /* 0x000000ffff037224 */ /* 0x000fd800078e00ff */
[----:B------:R-:W-:Y:S01]  /*02b0*/  @P1 VIADD R2, R2, 0x1 ;  /* 0x0000000102021836 */ /* 0x000fe20000000000 */
[----:B------:R-:W-:-:S04]  /*02c0*/  @!P2 LOP3.LUT R2, RZ, UR6, RZ, 0x33, !PT ;  /* 0x00000006ff02ac12 */ /* 0x000fc8000f8e33ff */
[----:B------:R-:W-:-:S05]  /*02d0*/  IADD3 R5, PT, PT, -R2, RZ, RZ ;  /* 0x000000ff02057210 */ /* 0x000fca0007ffe1ff */
[----:B------:R-:W-:Y:S01]  /*02e0*/  IMAD R8, R5, UR6, R8 ;  /* 0x0000000605087c24 */ /* 0x000fe2000f8e0208 */
[----:B------:R-:W-:Y:S06]  /*02f0*/  BRA `(.L_x_112) ;  /* 0x0000000000287947 */ /* 0x000fec0003800000 */
.L_x_111:
[----:B------:R-:W-:-:S07]  /*0300*/  MOV R0, 0x320 ;  /* 0x0000032000007802 */ /* 0x000fce0000000f00 */
[----:B------:R-:W-:Y:S05]  /*0310*/  CALL.REL.NOINC `($__internal_7_$__cuda_sm20_div_s64) ;  /* 0x0000001c00187944 */ /* 0x000fea0003c00000 */
[----:B------:R-:W-:Y:S01]  /*0320*/  IADD3 R3, P0, PT, RZ, -R4, RZ ;  /* 0x80000004ff037210 */ /* 0x000fe20007f1e0ff */
[----:B------:R-:W-:-:S03]  /*0330*/  IMAD.MOV.U32 R2, RZ, RZ, R4 ;  /* 0x000000ffff027224 */ /* 0x000fc600078e0004 */
[----:B------:R-:W-:Y:S01]  /*0340*/  IADD3.X R0, PT, PT, RZ, ~R5, RZ, P0, !PT ;  /* 0x80000005ff007210 */ /* 0x000fe200007fe4ff */
[----:B------:R-:W-:-:S04]  /*0350*/  IMAD.WIDE.U32 R8, R3, UR6, R8 ;  /* 0x0000000603087c25 */ /* 0x000fc8000f8e0008 */
[----:B------:R-:W-:-:S04]  /*0360*/  IMAD R0, R0, UR6, RZ ;  /* 0x0000000600007c24 */ /* 0x000fc8000f8e02ff */
[----:B------:R-:W-:-:S04]  /*0370*/  IMAD R3, R3, UR11, R0 ;  /* 0x0000000b03037c24 */ /* 0x000fc8000f8e0200 */
[----:B------:R-:W-:Y:S01]  /*0380*/  IMAD.IADD R0, R9, 0x1, R3 ;  /* 0x0000000109007824 */ /* 0x000fe200078e0203 */
[----:B------:R-:W-:-:S07]  /*0390*/  MOV R3, R5 ;  /* 0x0000000500037202 */ /* 0x000fce0000000f00 */
.L_x_112:
[----:B------:R-:W-:Y:S05]  /*03a0*/  BSYNC.RECONVERGENT B0 ;  /* 0x0000000000007941 */ /* 0x000fea0003800200 */
.L_x_110:
        /* <DEDUP_REMOVED lines=281> */
.L_x_113:
[----:B------:R-:W0:Y:S01]  /*1540*/  LDC.64 R6, c[0x0][0x388] ;  /* 0x0000e200ff067b82 */ /* 0x000e220000000a00 */
[----:B------:R-:W-:-:S04]  /*1550*/  VIADD R13, R4, 0x1 ;  /* 0x00000001040d7836 */ /* 0x000fc80000000000 */
[----:B0-----:R-:W-:-:S06]  /*1560*/  IMAD.WIDE.U32 R12, R13, 0x8, R6 ;  /* 0x000000080d0c7825 */ /* 0x001fcc00078e0006 */
[----:B------:R-:W2:Y:S01]  /*1570*/  LDG.E.64.CONSTANT R12, desc[UR4][R12.64] ;  /* 0x000000040c0c7981 */ /* 0x000ea2000c1e9b00 */
[----:B------:R-:W-:-:S06]  /*1580*/  IMAD.WIDE.U32 R4, R4, 0x8, R6 ;  /* 0x0000000804047825 */ /* 0x000fcc00078e0006 */
[----:B------:R-:W3:Y:S01]  /*1590*/  LDG.E.64.CONSTANT R4, desc[UR4][R4.64] ;  /* 0x0000000404047981 */ /* 0x000ee2000c1e9b00 */
        /* <DEDUP_REMOVED lines=14> */
[----:B------:R-:W-:Y:S02]  /*1680*/  IADD3 R9, PT, PT, R5, 0x76cf5d0a, RZ ;  /* 0x76cf5d0a05097810 */ /* 0x000fe40007ffe0ff */
[----:B------:R-:W-:Y:S01]  /*1690*/  LOP3.LUT R10, R7, R13, R10, 0x96, !PT ;  /* 0x0000000d070a7212 */ /* 0x000fe200078e960a */
[----:B------:R-:W-:Y:S01]  /*16a0*/  VIADD R13, R5, 0x32370b8f ;  /* 0x32370b8f050d7836 */ /* 0x000fe20000000000 */
[----:B------:R-:W-:Y:S02]  /*16b0*/  LOP3.LUT R9, R9, R6, R15, 0x96, !PT ;  /* 0x0000000609097212 */ /* 0x000fe400078e960f */
[----:B------:R-:W0:Y:S01]  /*16c0*/  LDC.64 R6, c[0x0][0x398] ;  /* 0x0000e600ff067b82 */ /* 0x000e220000000a00 */
[----:B------:R-:W-:-:S04]  /*16d0*/  IMAD.WIDE.U32 R10, R10, -0x2daee0ad, RZ ;  /* 0xd2511f530a0a7825 */ /* 0x000fc800078e00ff */
[----:B------:R-:W-:Y:S01]  /*16e0*/  IMAD.WIDE.U32 R16, R9, -0x326172a9, RZ ;  /* 0xcd9e8d5709107825 */ /* 0x000fe200078e00ff */
[C---:B------:R-:W-:Y:S02]  /*16f0*/  IADD3 R9, PT, PT, R4.reuse, -0x255992d5, RZ ;  /* 0xdaa66d2b04097810 */ /* 0x040fe40007ffe0ff */
[----:B------:R-:W-:Y:S01]  /*1700*/  LOP3.LUT R13, R13, R14, R11, 0x96, !PT ;  /* 0x0000000e0d0d7212 */ /* 0x000fe200078e960b */
[----:B------:R-:W-:Y:S01]  /*1710*/  VIADD R11, R4, 0x78dde6e4 ;  /* 0x78dde6e4040b7836 */ /* 0x000fe20000000000 */
[----:B------:R-:W-:-:S03]  /*1720*/  LOP3.LUT R9, R9, R17, R12, 0x96, !PT ;  /* 0x0000001109097212 */ /* 0x000fc600078e960c */
[----:B------:R-:W-:-:S04]  /*1730*/  IMAD.WIDE.U32 R12, R13, -0x326172a9, RZ ;  /* 0xcd9e8d570d0c7825 */ /* 0x000fc800078e00ff */
[----:B------:R-:W-:Y:S01]  /*1740*/  IMAD.WIDE.U32 R14, R9, -0x2daee0ad, RZ ;  /* 0xd2511f53090e7825 */ /* 0x000fe200078e00ff */
[----:B------:R-:W-:Y:S02]  /*1750*/  IADD3 R9, PT, PT, R5, -0x126145ec, RZ ;  /* 0xed9eba1405097810 */ /* 0x000fe40007ffe0ff */
[----:B------:R-:W-:Y:S01]  /*1760*/  LOP3.LUT R11, R11, R13, R16, 0x96, !PT ;  /* 0x0000000d0b0b7212 */ /* 0x000fe200078e9610 */
[----:B------:R-:W-:Y:S01]  /*1770*/  VIADD R13, R5, 0xa9066899 ;  /* 0xa9066899050d7836 */ /* 0x000fe20000000000 */
[----:B------:R-:W-:Y:S02]  /*1780*/  LOP3.LUT R9, R9, R10, R15, 0x96, !PT ;  /* 0x0000000a09097212 */ /* 0x000fe400078e960f */
[----:B0-----:R-:W-:Y:S01]  /*1790*/  LOP3.LUT P1, RZ, R6, 0x3, RZ, 0xc0, !PT ;  /* 0x0000000306ff7812 */ /* 0x001fe2000782c0ff */
[----:B------:R-:W-:-:S04]  /*17a0*/  IMAD.WIDE.U32 R10, R11, -0x2daee0ad, RZ ;  /* 0xd2511f530b0a7825 */ /* 0x000fc800078e00ff */
[----:B------:R-:W-:Y:S01]  /*17b0*/  IMAD.WIDE.U32 R16, R9, -0x326172a9, RZ ;  /* 0xcd9e8d5709107825 */ /* 0x000fe200078e00ff */
[C---:B------:R-:W-:Y:S02]  /*17c0*/  IADD3 R9, PT, PT, R4.reuse, 0x1715609d, RZ ;  /* 0x1715609d04097810 */ /* 0x040fe40007ffe0ff */
[----:B------:R-:W-:Y:S01]  /*17d0*/  LOP3.LUT R14, R13, R14, R11, 0x96, !PT ;  /* 0x0000000e0d0e7212 */ /* 0x000fe200078e960b */
[----:B------:R-:W-:Y:S01]  /*17e0*/  VIADD R11, R4, 0xb54cda56 ;  /* 0xb54cda56040b7836 */ /* 0x000fe20000000000 */
[----:B------:R-:W-:Y:S02]  /*17f0*/  LOP3.LUT R9, R9, R17, R12, 0x96, !PT ;  /* 0x0000001109097212 */ /* 0x000fe400078e960c */
[----:B------:R-:W-:Y:S01]  /*1800*/  SHF.R.S32.HI R13, RZ, 0x1f, R7 ;  /* 0x0000001fff0d7819 */ /* 0x000fe20000011407 */
[----:B------:R-:W-:-:S03]  /*1810*/  IMAD.WIDE.U32 R14, R14, -0x326172a9, RZ ;  /* 0xcd9e8d570e0e7825 */ /* 0x000fc600078e00ff */
[----:B------:R-:W-:Y:S01]  /*1820*/  LEA.HI R13, P0, R13, R6, RZ, 0x2 ;  /* 0x000000060d0d7211 */ /* 0x000fe200078110ff */
[----:B------:R-:W-:Y:S01]  /*1830*/  IMAD.WIDE.U32 R18, R9, -0x2daee0ad, RZ ;  /* 0xd2511f5309127825 */ /* 0x000fe200078e00ff */
[----:B------:R-:W-:Y:S02]  /*1840*/  IADD3 R9, PT, PT, R5, 0x646e171e, RZ ;  /* 0x646e171e05097810 */ /* 0x000fe40007ffe0ff */
[----:B------:R-:W-:Y:S01]  /*1850*/  LOP3.LUT R12, R11, R15, R16, 0x96, !PT ;  /* 0x0000000f0b0c7212 */ /* 0x000fe200078e9610 */
[----:B------:R-:W-:Y:S01]  /*1860*/  IMAD.X R20, RZ, RZ, R7, P0 ;  /* 0x000000ffff147224 */ /* 0x000fe200000e0607 */
[----:B------:R-:W-:Y:S01]  /*1870*/  LOP3.LUT R9, R9, R10, R19, 0x96, !PT ;  /* 0x0000000a09097212 */ /* 0x000fe200078e9613 */
[----:B------:R-:W-:Y:S01]  /*1880*/  VIADD R15, R4, 0x5384540f ;  /* 0x5384540f040f7836 */ /* 0x000fe20000000000 */
[----:B------:R-:W-:Y:S02]  /*1890*/  SHF.L.U64.HI R11, R8, 0x2, R0 ;  /* 0x00000002080b7819 */ /* 0x000fe40000010200 */
[----:B------:R-:W-:Y:S01]  /*18a0*/  SHF.R.S64 R19, R13, 0x2, R20 ;  /* 0x000000020d137819 */ /* 0x000fe20000001014 */
[----:B------:R-:W-:Y:S01]  /*18b0*/  IMAD.WIDE.U32 R16, R9, -0x326172a9, RZ ;  /* 0xcd9e8d5709107825 */ /* 0x000fe200078e00ff */
[----:B------:R-:W-:-:S02]  /*18c0*/  IADD3 R9, PT, PT, R5, 0x1fd5c5a3, RZ ;  /* 0x1fd5c5a305097810 */ /* 0x000fc40007ffe0ff */
[----:B------:R-:W-:Y:S01]  /*18d0*/  ISETP.LT.U32.AND P0, PT, R8, R19, PT ;  /* 0x000000130800720c */ /* 0x000fe20003f01070 */
[----:B------:R-:W-:Y:S01]  /*18e0*/  IMAD.WIDE.U32 R12, R12, -0x2daee0ad, RZ ;  /* 0xd2511f530c0c7825 */ /* 0x000fe200078e00ff */
[----:B------:R-:W-:Y:S02]  /*18f0*/  LOP3.LUT R19, R15, R17, R14, 0x96, !PT ;  /* 0x000000110f137212 */ /* 0x000fe400078e960e */
[----:B------:R-:W-:Y:S01]  /*1900*/  SHF.R.S32.HI R21, RZ, 0x2, R20 ;  /* 0x00000002ff157819 */ /* 0x000fe20000011414 */
[----:B------:R-:W-:Y:S01]  /*1910*/  IMAD R17, R3, R6, RZ ;  /* 0x0000000603117224 */ /* 0x000fe200078e02ff */
[----:B------:R-:W-:Y:S01]  /*1920*/  LOP3.LUT R14, R9, R18, R13, 0x96, !PT ;  /* 0x00000012090e7212 */ /* 0x000fe200078e960d */
[----:B------:R-:W-:Y:S01]  /*1930*/  VIADD R3, R4, 0xf1bbcdc8 ;  /* 0xf1bbcdc804037836 */ /* 0x000fe20000000000 */
[----:B------:R-:W-:Y:S01]  /*1940*/  SHF.L.U32 R10, R8, 0x2, RZ ;  /* 0x00000002080a7819 */ /* 0x000fe200000006ff */
[----:B------:R-:W-:Y:S01]  /*1950*/  IMAD.WIDE.U32 R18, R19, -0x2daee0ad, RZ ;  /* 0xd2511f5313127825 */ /* 0x000fe200078e00ff */
[----:B------:R-:W-:-:S02]  /*1960*/  ISETP.LT.AND.EX P0, PT, R0, R21, PT, P0 ;  /* 0x000000150000720c */ /* 0x000fc40003f01300 */
[----:B------:R-:W-:Y:S01]  /*1970*/  IADD3 R13, PT, PT, R5, -0x24c28bd8, RZ ;  /* 0xdb3d7428050d7810 */ /* 0x000fe20007ffe0ff */
[----:B------:R-:W-:-:S04]  /*1980*/  IMAD.WIDE.U32 R14, R14, -0x326172a9, RZ ;  /* 0xcd9e8d570e0e7825 */ /* 0x000fc800078e00ff */
[----:B------:R-:W-:Y:S01]  /*1990*/  IMAD.WIDE.U32 R8, R2, R6, R10 ;  /* 0x0000000602087225 */ /* 0x000fe200078e000a */
[----:B------:R-:W-:Y:S02]  /*19a0*/  LOP3.LUT R3, R3, R15, R16, 0x96, !PT ;  /* 0x0000000f03037212 */ /* 0x000fe400078e9610 */
[----:B------:R-:W-:Y:S01]  /*19b0*/  IADD3 R15, PT, PT, R4, -0x700cb87f, RZ ;  /* 0x8ff34781040f7810 */ /* 0x000fe20007ffe0ff */
[----:B------:R-:W-:Y:S01]  /*19c0*/  IMAD R17, R2, R7, R17 ;  /* 0x0000000702117224 */ /* 0x000fe200078e0211 */
[----:B------:R-:W-:Y:S01]  /*19d0*/  LOP3.LUT R2, R13, R12, R19, 0x96, !PT ;  /* 0x0000000c0d027212 */ /* 0x000fe200078e9613 */
[----:B------:R-:W-:-:S04]  /*19e0*/  IMAD.WIDE.U32 R12, R3, -0x2daee0ad, RZ ;  /* 0xd2511f53030c7825 */ /* 0x000fc800078e00ff */
[----:B------:R-:W-:Y:S02]  /*19f0*/  VIADD R5, R5, 0x96a522ad ;  /* 0x96a522ad05057836 */ /* 0x000fe40000000000 */
[----:B------:R-:W-:-:S03]  /*1a00*/  IMAD.WIDE.U32 R2, R2, -0x326172a9, RZ ;  /* 0xcd9e8d5702027825 */ /* 0x000fc600078e00ff */
[----:B------:R-:W-:Y:S01]  /*1a10*/  LOP3.LUT R18, R18, R5, R13, 0x96, !PT ;  /* 0x0000000512127212 */ /* 0x000fe200078e960d */
[----:B------:R-:W-:Y:S01]  /*1a20*/  IMAD.IADD R17, R9, 0x1, R17 ;  /* 0x0000000109117824 */ /* 0x000fe200078e0211 */
[----:B------:R-:W-:Y:S01]  /*1a30*/  LOP3.LUT R15, R14, R3, R15, 0x96, !PT ;  /* 0x000000030e0f7212 */ /* 0x000fe200078e960f */
[----:B------:R-:W-:Y:S06]  /*1a40*/  @!P1 BRA P0, `(.L_x_114) ;  /* 0x0000000000d49947 */ /* 0x000fec0000000000 */
[----:B------:R-:W-:-:S04]  /*1a50*/  ISETP.GE.U32.AND P0, PT, R10, R6, PT ;  /* 0x000000060a00720c */ /* 0x000fc80003f06070 */
[----:B------:R-:W-:-:S13]  /*1a60*/  ISETP.GE.AND.EX P0, PT, R11, R7, PT, P0 ;  /* 0x000000070b00720c */ /* 0x000fda0003f06300 */
[----:B------:R-:W-:Y:S05]  /*1a70*/  @P0 EXIT ;  /* 0x000000000000094d */ /* 0x000fea0003800000 */
[----:B------:R-:W0:Y:S01]  /*1a80*/  LDC.U16 R5, c[0x0][0x3a4] ;  /* 0x0000e900ff057b82 */ /* 0x000e220000000400 */
[----:B------:R-:W1:Y:S01]  /*1a90*/  LDCU.64 UR6, c[0x0][0x380] ;  /* 0x00007000ff0677ac */ /* 0x000e620008000a00 */
[----:B------:R-:W-:Y:S02]  /*1aa0*/  LOP3.LUT R4, R15, 0x7ff, RZ, 0xc0, !PT ;  /* 0x000007ff0f047812 */ /* 0x000fe400078ec0ff */
[----:B------:R-:W-:Y:S02]  /*1ab0*/  IADD3 R15, P1, PT, R10, 0x1, RZ ;  /* 0x000000010a0f7810 */ /* 0x000fe40007f3e0ff */
[----:B------:R-:W-:Y:S02]  /*1ac0*/  I2FP.F32.U32 R4, R4 ;  /* 0x0000000400047245 */ /* 0x000fe40000201000 */
[----:B------:R-:W2:Y:S01]  /*1ad0*/  LDC.U16 R0, c[0x0][0x3a2] ;  /* 0x0000e880ff007b82 */ /* 0x000ea20000000400 */
[----:B------:R-:W-:Y:S02]  /*1ae0*/  ISETP.GE.U32.AND P0, PT, R15, R6, PT ;  /* 0x000000060f00720c */ /* 0x000fe40003f06070 */
[----:B------:R-:W-:-:S04]  /*1af0*/  IADD3.X R16, PT, PT, RZ, R11, RZ, P1, !PT ;  /* 0x0000000bff107210 */ /* 0x000fc80000ffe4ff */
[----:B------:R-:W-:Y:S01]  /*1b00*/  ISETP.GE.U32.AND.EX P0, PT, R16, R7, PT, P0 ;  /* 0x000000071000720c */ /* 0x000fe20003f06100 */
[----:B0-----:R-:W-:Y:S02]  /*1b10*/  HADD2.F32 R5, -RZ, R5.H0_H0 ;  /* 0x20000005ff057230 */ /* 0x001fe40000004100 */
[----:B--2---:R-:W-:-:S05]  /*1b20*/  HADD2.F32 R0, -RZ, R0.H0_H0 ;  /* 0x20000000ff007230 */ /* 0x004fca0000004100 */
[----:B------:R-:W-:-:S05]  /*1b30*/  FADD.FTZ R5, R5, -R0 ;  /* 0x8000000005057221 */ /* 0x000fca0000010000 */
[----:B------:R-:W-:-:S05]  /*1b40*/  F2FP.F16.F32.PACK_AB R5, RZ, R5 ;  /* 0x00000005ff05723e */ /* 0x000fca00000000ff */
[----:B------:R-:W-:Y:S02]  /*1b50*/  HADD2.F32 R9, -RZ, R5.H0_H0 ;  /* 0x20000005ff097230 */ /* 0x000fe40000004100 */
[----:B------:R-:W-:Y:S01]  /*1b60*/  FMUL.FTZ R5, R4, 0.00048828125 ;  /* 0x3a00000004057820 */ /* 0x000fe20000410000 */
[----:B-1----:R-:W-:-:S03]  /*1b70*/  LEA R4, P1, R8, UR6, 0x1 ;  /* 0x0000000608047c11 */ /* 0x002fc6000f8208ff */
[----:B------:R-:W-:-:S05]  /*1b80*/  FFMA.FTZ R5, R5, R9, R0 ;  /* 0x0000000905057223 */ /* 0x000fca0000010000 */
[----:B------:R-:W-:Y:S02]  /*1b90*/  F2FP.F16.F32.PACK_AB R14, RZ, R5 ;  /* 0x00000005ff0e723e */ /* 0x000fe400000000ff */
[----:B------:R-:W-:-:S05]  /*1ba0*/  LEA.HI.X R5, R8, UR7, R17, 0x1, P1 ;  /* 0x0000000708057c11 */ /* 0x000fca00088f0c11 */
[----:B------:R0:W-:Y:S01]  /*1bb0*/  STG.E.U16 desc[UR4][R4.64], R14 ;  /* 0x0000000e04007986 */ /* 0x0001e2000c101504 */
[----:B------:R-:W-:Y:S05]  /*1bc0*/  @P0 EXIT ;  /* 0x000000000000094d */ /* 0x000fea0003800000 */
[----:B------:R-:W-:Y:S02]  /*1bd0*/  LOP3.LUT R2, R2, 0x7ff, RZ, 0xc0, !PT ;  /* 0x000007ff02027812 */ /* 0x000fe400078ec0ff */
[----:B------:R-:W-:Y:S02]  /*1be0*/  IADD3 R3, P1, PT, R10, 0x2, RZ ;  /* 0x000000020a037810 */ /* 0x000fe40007f3e0ff */
[----:B------:R-:W-:Y:S02]  /*1bf0*/  I2FP.F32.U32 R2, R2 ;  /* 0x0000000200027245 */ /* 0x000fe40000201000 */
[----:B------:R-:W-:Y:S01]  /*1c00*/  ISETP.GE.U32.AND P0, PT, R3, R6, PT ;  /* 0x000000060300720c */ /* 0x000fe20003f06070 */
[----:B------:R-:W-:Y:S02]  /*1c10*/  IMAD.X R8, RZ, RZ, R11, P1 ;  /* 0x000000ffff087224 */ /* 0x000fe400008e060b */
[----:B------:R-:W-:-:S03]  /*1c20*/  FMUL.FTZ R2, R2, 0.00048828125 ;  /* 0x3a00000002027820 */ /* 0x000fc60000410000 */
[----:B------:R-:W-:Y:S01]  /*1c30*/  ISETP.GE.U32.AND.EX P0, PT, R8, R7, PT, P0 ;  /* 0x000000070800720c */ /* 0x000fe20003f06100 */
[----:B------:R-:W-:-:S05]  /*1c40*/  FFMA.FTZ R2, R9, R2, R0 ;  /* 0x0000000209027223 */ /* 0x000fca0000010000 */
[----:B------:R-:W-:-:S05]  /*1c50*/  F2FP.F16.F32.PACK_AB R2, RZ, R2 ;  /* 0x00000002ff02723e */ /* 0x000fca00000000ff */
[----:B------:R1:W-:Y:S02]  /*1c60*/  STG.E.U16 desc[UR4][R4.64+0x2], R2 ;  /* 0x0000020204007986 */ /* 0x0003e4000c101504 */
[----:B------:R-:W-:Y:S05]  /*1c70*/  @P0 EXIT ;  /* 0x000000000000094d */ /* 0x000fea0003800000 */
[----:B------:R-:W-:Y:S02]  /*1c80*/  LOP3.LUT R18, R18, 0x7ff, RZ, 0xc0, !PT ;  /* 0x000007ff12127812 */ /* 0x000fe400078ec0ff */
[----:B------:R-:W-:Y:S02]  /*1c90*/  IADD3 R3, P1, PT, R10, 0x3, RZ ;  /* 0x000000030a037810 */ /* 0x000fe40007f3e0ff */
[----:B------:R-:W-:Y:S02]  /*1ca0*/  I2FP.F32.U32 R18, R18 ;  /* 0x0000001200127245 */ /* 0x000fe40000201000 */
[----:B------:R-:W-:Y:S02]  /*1cb0*/  ISETP.GE.U32.AND P0, PT, R3, R6, PT ;  /* 0x000000060300720c */ /* 0x000fe40003f06070 */
[----:B------:R-:W-:Y:S01]  /*1cc0*/  IADD3.X R10, PT, PT, RZ, R11, RZ, P1, !PT ;  /* 0x0000000bff0a7210 */ /* 0x000fe20000ffe4ff */
[----:B------:R-:W-:-:S03]  /*1cd0*/  FMUL.FTZ R18, R18, 0.00048828125 ;  /* 0x3a00000012127820 */ /* 0x000fc60000410000 */
[----:B------:R-:W-:Y:S01]  /*1ce0*/  ISETP.GE.U32.AND.EX P0, PT, R10, R7, PT, P0 ;  /* 0x000000070a00720c */ /* 0x000fe20003f06100 */
[----:B------:R-:W-:-:S05]  /*1cf0*/  FFMA.FTZ R18, R9, R18, R0 ;  /* 0x0000001209127223 */ /* 0x000fca0000010000 */
[----:B------:R-:W-:-:S05]  /*1d00*/  F2FP.F16.F32.PACK_AB R18, RZ, R18 ;  /* 0x00000012ff12723e */ /* 0x000fca00000000ff */
[----:B------:R2:W-:Y:S02]  /*1d10*/  STG.E.U16 desc[UR4][R4.64+0x4], R18 ;  /* 0x0000041204007986 */ /* 0x0005e4000c101504 */
[----:B------:R-:W-:Y:S05]  /*1d20*/  @P0 EXIT ;  /* 0x000000000000094d */ /* 0x000fea0003800000 */
[----:B------:R-:W-:-:S04]  /*1d30*/  LOP3.LUT R12, R12, 0x7ff, RZ, 0xc0, !PT ;  /* 0x000007ff0c0c7812 */ /* 0x000fc800078ec0ff */
[----:B------:R-:W-:-:S05]  /*1d40*/  I2FP.F32.U32 R12, R12 ;  /* 0x0000000c000c7245 */ /* 0x000fca0000201000 */
[----:B------:R-:W-:-:S04]  /*1d50*/  FMUL.FTZ R12, R12, 0.00048828125 ;  /* 0x3a0000000c0c7820 */ /* 0x000fc80000410000 */
[----:B------:R-:W-:-:S05]  /*1d60*/  FFMA.FTZ R12, R9, R12, R0 ;  /* 0x0000000c090c7223 */ /* 0x000fca0000010000 */
[----:B------:R-:W-:-:S05]  /*1d70*/  F2FP.F16.F32.PACK_AB R12, RZ, R12 ;  /* 0x0000000cff0c723e */ /* 0x000fca00000000ff */
[----:B------:R-:W-:Y:S01]  /*1d80*/  STG.E.U16 desc[UR4][R4.64+0x6], R12 ;  /* 0x0000060c04007986 */ /* 0x000fe2000c101504 */
[----:B------:R-:W-:Y:S05]  /*1d90*/  EXIT ;  /* 0x000000000000794d */ /* 0x000fea0003800000 */
.L_x_114:
[----:B------:R-:W0:Y:S01]  /*1da0*/  LDC.U16 R0, c[0x0][0x3a4] ;  /* 0x0000e900ff007b82 */ /* 0x000e220000000400 */
[----:B------:R-:W1:Y:S01]  /*1db0*/  LDCU.64 UR6, c[0x0][0x380] ;  /* 0x00007000ff0677ac */ /* 0x000e620008000a00 */
[----:B------:R-:W-:Y:S02]  /*1dc0*/  LOP3.LUT R2, R2, 0x7ff, RZ, 0xc0, !PT ;  /* 0x000007ff02027812 */ /* 0x000fe400078ec0ff */
[----:B------:R-:W-:Y:S02]  /*1dd0*/  LOP3.LUT R15, R15, 0x7ff, RZ, 0xc0, !PT ;  /* 0x000007ff0f0f7812 */ /* 0x000fe400078ec0ff */
[----:B------:R-:W-:Y:S02]  /*1de0*/  LOP3.LUT R18, R18, 0x7ff, RZ, 0xc0, !PT ;  /* 0x000007ff12127812 */ /* 0x000fe400078ec0ff */
[----:B------:R-:W2:Y:S01]  /*1df0*/  LDC.U16 R4, c[0x0][0x3a2] ;  /* 0x0000e880ff047b82 */ /* 0x000ea20000000400 */
[----:B------:R-:W-:Y:S02]  /*1e00*/  LOP3.LUT R12, R12, 0x7ff, RZ, 0xc0, !PT ;  /* 0x000007ff0c0c7812 */ /* 0x000fe400078ec0ff */
[----:B------:R-:W-:-:S02]  /*1e10*/  I2FP.F32.U32 R15, R15 ;  /* 0x0000000f000f7245 */ /* 0x000fc40000201000 */
[----:B------:R-:W-:Y:S02]  /*1e20*/  I2FP.F32.U32 R18, R18 ;  /* 0x0000001200127245 */ /* 0x000fe40000201000 */
[----:B------:R-:W-:Y:S01]  /*1e30*/  I2FP.F32.U32 R12, R12 ;  /* 0x0000000c000c7245 */ /* 0x000fe20000201000 */
[----:B------:R-:W-:Y:S02]  /*1e40*/  FMUL.FTZ R15, R15, 0.00048828125 ;  /* 0x3a0000000f0f7820 */ /* 0x000fe40000410000 */
[----:B------:R-:W-:Y:S02]  /*1e50*/  FMUL.FTZ R7, R18, 0.00048828125 ;  /* 0x3a00000012077820 */ /* 0x000fe40000410000 */
[----:B------:R-:W-:Y:S01]  /*1e60*/  FMUL.FTZ R9, R12, 0.00048828125 ;  /* 0x3a0000000c097820 */ /* 0x000fe20000410000 */
[----:B0-----:R-:W-:Y:S02]  /*1e70*/  HADD2.F32 R3, -RZ, R0.H0_H0 ;  /* 0x20000000ff037230 */ /* 0x001fe40000004100 */
[----:B--2---:R-:W-:Y:S01]  /*1e80*/  HADD2.F32 R0, -RZ, R4.H0_H0 ;  /* 0x20000004ff007230 */ /* 0x004fe20000004100 */
[----:B------:R-:W-:-:S02]  /*1e90*/  I2FP.F32.U32 R4, R2 ;  /* 0x0000000200047245 */ /* 0x000fc40000201000 */
[----:B-1----:R-:W-:Y:S02]  /*1ea0*/  LEA R2, P0, R8, UR6, 0x1 ;  /* 0x0000000608027c11 */ /* 0x002fe4000f8008ff */
[----:B------:R-:W-:Y:S01]  /*1eb0*/  FADD.FTZ R3, R3, -R0 ;  /* 0x8000000003037221 */ /* 0x000fe20000010000 */
[----:B------:R-:W-:-:S04]  /*1ec0*/  FMUL.FTZ R5, R4, 0.00048828125 ;  /* 0x3a00000004057820 */ /* 0x000fc80000410000 */
[----:B------:R-:W-:-:S05]  /*1ed0*/  F2FP.F16.F32.PACK_AB R3, RZ, R3 ;  /* 0x00000003ff03723e */ /* 0x000fca00000000ff */
[----:B------:R-:W-:-:S05]  /*1ee0*/  HADD2.F32 R3, -RZ, R3.H0_H0 ;  /* 0x20000003ff037230 */ /* 0x000fca0000004100 */
[--C-:B------:R-:W-:Y:S01]  /*1ef0*/  FFMA.FTZ R4, R15, R3, R0.reuse ;  /* 0x000000030f047223 */ /* 0x100fe20000010000 */
[C-C-:B------:R-:W-:Y:S01]  /*1f00*/  FFMA.FTZ R5, R3.reuse, R5, R0.reuse ;  /* 0x0000000503057223 */ /* 0x140fe20000010000 */
[C-C-:B------:R-:W-:Y:S01]  /*1f10*/  FFMA.FTZ R7, R3.reuse, R7, R0.reuse ;  /* 0x0000000703077223 */ /* 0x140fe20000010000 */
[----:B------:R-:W-:Y:S01]  /*1f20*/  FFMA.FTZ R0, R3, R9, R0 ;  /* 0x0000000903007223 */ /* 0x000fe20000010000 */
[----:B------:R-:W-:Y:S02]  /*1f30*/  LEA.HI.X R3, R8, UR7, R17, 0x1, P0 ;  /* 0x0000000708037c11 */ /* 0x000fe400080f0c11 */
[----:B------:R-:W-:Y:S02]  /*1f40*/  F2FP.F16.F32.PACK_AB R4, R5, R4 ;  /* 0x000000040504723e */ /* 0x000fe400000000ff */
[----:B------:R-:W-:-:S05]  /*1f50*/  F2FP.F16.F32.PACK_AB R5, R0, R7 ;  /* 0x000000070005723e */ /* 0x000fca00000000ff */
[----:B------:R-:W-:Y:S01]  /*1f60*/  STG.E.64 desc[UR4][R2.64], R4 ;  /* 0x0000000402007986 */ /* 0x000fe2000c101b04 */
[----:B------:R-:W-:Y:S05]  /*1f70*/  EXIT ;  /* 0x000000000000794d */ /* 0x000fea0003800000 */
        .weak           $__internal_7_$__cuda_sm20_div_s64
        .type           $__internal_7_$__cuda_sm20_div_s64,@function
        .size           $__internal_7_$__cuda_sm20_div_s64,(.L_x_168 - $__internal_7_$__cuda_sm20_div_s64)
$__internal_7_$__cuda_sm20_div_s64:
        /* <DEDUP_REMOVED lines=23> */
[----:B------:R-:W-:-:S03]  /*20f0*/  IMAD.WIDE.U32 R2, R5, UR4, RZ ;  /* 0x0000000405027c25 */ /* 0x000fc6000f8e00ff */
[----:B------:R-:W-:Y:S01]  /*2100*/  IADD3.X R7, PT, PT, RZ, RZ, R4, P2, P1 ;  /* 0x000000ffff077210 */ /* 0x000fe200017e2404 */
        /* <DEDUP_REMOVED lines=10> */
[----:B------:R-:W-:Y:S02]  /*21b0*/  HFMA2 R3, -RZ, RZ, 0, 0 ;  /* 0x00000000ff037431 */ /* 0x000fe400000001ff */
[----:B------:R-:W-:-:S04]  /*21c0*/  IMAD.HI.U32 R5, P1, R7, R11, R4 ;  /* 0x0000000b07057227 */ /* 0x000fc80007820004 */
[CC--:B------:R-:W-:Y:S02]  /*21d0*/  IMAD R4, R7.reuse, R2.reuse, RZ ;  /* 0x0000000207047224 */ /* 0x0c0fe400078e02ff */
[----:B------:R-:W-:-:S03]  /*21e0*/  IMAD.HI.U32 R2, R7, R2, RZ ;  /* 0x0000000207027227 */ /* 0x000fc600078e00ff */
[----:B------:R-:W-:Y:S01]  /*21f0*/  IADD3 R5, P2, PT, R4, R5, RZ ;  /* 0x0000000504057210 */ /* 0x000fe20007f5e0ff */
[----:B------:R-:W-:-:S04]  /*2200*/  IMAD.X R7, R2, 0x1, R7, P0 ;  /* 0x0000000102077824 */ /* 0x000fc800000e0607 */
[----:B------:R-:W-:Y:S01]  /*2210*/  IMAD.HI.U32 R2, R5, R6, RZ ;  /* 0x0000000605027227 */ /* 0x000fe200078e00ff */
[----:B------:R-:W-:-:S03]  /*2220*/  IADD3.X R7, PT, PT, RZ, RZ, R7, P2, P1 ;  /* 0x000000ffff077210 */ /* 0x000fc600017e2407 */
[----:B------:R-:W-:-:S04]  /*2230*/  IMAD.WIDE.U32 R2, R5, R10, R2 ;  /* 0x0000000a05027225 */ /* 0x000fc800078e0002 */
[C---:B------:R-:W-:Y:S02]  /*2240*/  IMAD R5, R7.reuse, R10, RZ ;  /* 0x0000000a07057224 */ /* 0x040fe400078e02ff */
[----:B------:R-:W-:-:S04]  /*2250*/  IMAD.HI.U32 R2, P0, R7, R6, R2 ;  /* 0x0000000607027227 */ /* 0x000fc80007800002 */
[----:B------:R-:W-:Y:S01]  /*2260*/  IMAD.HI.U32 R4, R7, R10, RZ ;  /* 0x0000000a07047227 */ /* 0x000fe200078e00ff */
[----:B------:R-:W-:-:S03]  /*2270*/  IADD3 R5, P1, PT, R5, R2, RZ ;  /* 0x0000000205057210 */ /* 0x000fc60007f3e0ff */
[----:B------:R-:W-:Y:S02]  /*2280*/  IMAD.X R4, RZ, RZ, R4, P0 ;  /* 0x000000ffff047224 */ /* 0x000fe400000e0604 */
        /* <DEDUP_REMOVED lines=26> */
[----:B------:R-:W-:Y:S02]  /*2430*/  IADD3.X R2, PT, PT, RZ, ~R5, RZ, P2, !PT ;  /* 0x80000005ff027210 */ /* 0x000fe400017fe4ff */
[----:B------:R-:W-:-:S02]  /*2440*/  SEL R4, R3, R4, !P1 ;  /* 0x0000000403047207 */ /* 0x000fc40004800000 */
[----:B------:R-:W-:Y:S01]  /*2450*/  SEL R5, R2, R5, !P1 ;  /* 0x0000000502057207 */ /* 0x000fe20004800000 */
[----:B------:R-:W-:Y:S01]  /*2460*/  IMAD.MOV.U32 R2, RZ, RZ, R0 ;  /* 0x000000ffff027224 */ /* 0x000fe200078e0000 */
[----:B------:R-:W-:Y:S02]  /*2470*/  MOV R3, 0x0 ;  /* 0x0000000000037802 */ /* 0x000fe40000000f00 */
[----:B------:R-:W-:-:S04]  /*2480*/  ISETP.NE.AND.EX P0, PT, RZ, UR11, PT, P0 ;  /* 0x0000000bff007c0c */ /* 0x000fc8000bf05300 */
[----:B------:R-:W-:Y:S02]  /*2490*/  SEL R4, R4, 0xffffffff, P0 ;  /* 0xffffffff04047807 */ /* 0x000fe40000000000 */
[----:B------:R-:W-:Y:S01]  /*24a0*/  SEL R5, R5, 0xffffffff, P0 ;  /* 0xffffffff05057807 */ /* 0x000fe20000000000 */
[----:B------:R-:W-:Y:S06]  /*24b0*/  RET.REL.NODEC R2 `(_ZN2at6native54_GLOBAL__N__f6d41790_21_PhiloxDistribution_cu_0636f2c123philox_multi_key_kernelIN3c104HalfEZZZZNS0_21_philox_uniform_cuda_ERNS_6TensorERKS5_ddENKUlvE_clEvENKUlvE1_clEvENKUlvE_clEvEUlmmE0_ZZZNS0_21_philox_uniform_cuda_ES6_S8_ddENKS9_clEvENKSA_clEvEUlT_E_EEvPSD_PKmllT0_T1_16OffsetCalculatorILi1EjLb0EE) ;  /* 0xffffffd802d07950 */ /* 0x000fec0003c3ffff */
.L_x_115:
        /* <DEDUP_REMOVED lines=12> */
.L_x_168:


//--------------------- .text._ZN2at6native54_GLOBAL__N__f6d41790_21_PhiloxDistribution_cu_0636f2c124philox_single_key_kernelIN3c104HalfEZZZZNS0_21_philox_uniform_cuda_ERNS_6TensorERKS5_ddENKUlvE_clEvENKUlvE1_clEvENKUlvE_clEvEUlmmE0_ZZZNS0_21_philox_uniform_cuda_ES6_S8_ddENKS9_clEvENKSA_clEvEUlT_E_EEvPSD_PKmlT0_T1_ --------------------------
	.section	.text._ZN2at6native54_GLOBAL__N__f6d41790_21_PhiloxDistribution_cu_0636f2c124philox_single_key_kernelIN3c104HalfEZZZZNS0_21_philox_uniform_cuda_ERNS_6TensorERKS5_ddENKUlvE_clEvENKUlvE1_clEvENKUlvE_clEvEUlmmE0_ZZZNS0_21_philox_uniform_cuda_ES6_S8_ddENKS9_clEvENKSA_clEvEUlT_E_EEvPSD_PKmlT0_T1_,"ax",@progbits
	.align	128
.text._ZN2at6native54_GLOBAL__N__f6d41790_21_PhiloxDistribution_cu_0636f2c124philox_single_key_kernelIN3c104HalfEZZZZNS0_21_philox_uniform_cuda_ERNS_6TensorERKS5_ddENKUlvE_clEvENKUlvE1_clEvENKUlvE_clEvEUlmmE0_ZZZNS0_21_philox_uniform_cuda_ES6_S8_ddENKS9_clEvENKSA_clEvEUlT_E_EEvPSD_PKmlT0_T1_:
        .type           _ZN2at6native54_GLOBAL__N__f6d41790_21_PhiloxDistribution_cu_0636f2c124philox_single_key_kernelIN3c104HalfEZZZZNS0_21_philox_uniform_cuda_ERNS_6TensorERKS5_ddENKUlvE_clEvENKUlvE1_clEvENKUlvE_clEvEUlmmE0_ZZZNS0_21_philox_uniform_cuda_ES6_S8_ddENKS9_clEvENKSA_clEvEUlT_E_EEvPSD_PKmlT0_T1_,@function
        .size           _ZN2at6native54_GLOBAL__N__f6d41790_21_PhiloxDistribution_cu_0636f2c124philox_single_key_kernelIN3c104HalfEZZZZNS0_21_philox_uniform_cuda_ERNS_6TensorERKS5_ddENKUlvE_clEvENKUlvE1_clEvENKUlvE_clEvEUlmmE0_ZZZNS0_21_philox_uniform_cuda_ES6_S8_ddENKS9_clEvENKSA_clEvEUlT_E_EEvPSD_PKmlT0_T1_,(.L_x_170 - _ZN2at6native54_GLOBAL__N__f6d41790_21_PhiloxDistribution_cu_0636f2c124philox_single_key_kernelIN3c104HalfEZZZZNS0_21_philox_uniform_cuda_ERNS_6TensorERKS5_ddENKUlvE_clEvENKUlvE1_clEvENKUlvE_clEvEUlmmE0_ZZZNS0_21_philox_uniform_cuda_ES6_S8_ddENKS9_clEvENKSA_clEvEUlT_E_EEvPSD_PKmlT0_T1_)
        .other          _ZN2at6native54_GLOBAL__N__f6d41790_21_PhiloxDistribution_cu_0636f2c124philox_single_key_kernelIN3c104HalfEZZZZNS0_21_philox_uniform_cuda_ERNS_6TensorERKS5_ddENKUlvE_clEvENKUlvE1_clEvENKUlvE_clEvEUlmmE0_ZZZNS0_21_philox_uniform_cuda_ES6_S8_ddENKS9_clEvENKSA_clEvEUlT_E_EEvPSD_PKmlT0_T1_,@"STO_CUDA_ENTRY STV_DEFAULT"
_ZN2at6native54_GLOBAL__N__f6d41790_21_PhiloxDistribution_cu_0636f2c124philox_single_key_kernelIN3c104HalfEZZZZNS0_21_philox_uniform_cuda_ERNS_6TensorERKS5_ddENKUlvE_clEvENKUlvE1_clEvENKUlvE_clEvEUlmmE0_ZZZNS0_21_philox_uniform_cuda_ES6_S8_ddENKS9_clEvENKSA_clEvEUlT_E_EEvPSD_PKmlT0_T1_:
        /* <DEDUP_REMOVED lines=23> */
[----:B------:R-:W0:Y:S01]  /*0170*/  LDC.U16 R0, c[0x0][0x39c] ;  /* 0x0000e700ff007b82 */ /* 0x000e220000000400 */
[----:B------:R-:W1:Y:S02]  /*0180*/  LDCU.64 UR6, c[0x0][0x380] ;  /* 0x00007000ff0677ac */ /* 0x000e640008000a00 */
[----:B------:R-:W-:-:S04]  /*0190*/  IMAD.WIDE.U32 R16, R16, -0x2daee0ad, RZ ;  /* 0xd2511f5310107825 */ /* 0x000fc800078e00ff */
[----:B------:R-:W-:Y:S01]  /*01a0*/  IMAD.X R11, R7, 0x1, R9, P0 ;  /* 0x00000001070b7824 */ /* 0x000fe200000e0609 */
[----:B------:R-:W-:Y:S01]  /*01b0*/  LOP3.LUT R10, R17, R5, RZ, 0x3c, !PT ;  /* 0x00000005110a7212 */ /* 0x000fe200078e3cff */
[----:B------:R-:W-:-:S03]  /*01c0*/  VIADD R17, R4, 0x9e3779b9 ;  /* 0x9e3779b904117836 */ /* 0x000fc60000000000 */
[----:B------:R-:W-:Y:S01]  /*01d0*/  LOP3.LUT R14, R11, R4, RZ, 0x3c, !PT ;  /* 0x000000040b0e7212 */ /* 0x000fe200078e3cff */
[----:B------:R-:W-:-:S04]  /*01e0*/  IMAD.WIDE.U32 R10, R10, -0x326172a9, RZ ;  /* 0xcd9e8d570a0a7825 */ /* 0x000fc800078e00ff */
[----:B------:R-:W-:Y:S01]  /*01f0*/  IMAD.WIDE.U32 R14, R14, -0x2daee0ad, RZ ;  /* 0xd2511f530e0e7825 */ /* 0x000fe200078e00ff */
[----:B------:R-:W-:-:S03]  /*0200*/  LOP3.LUT R17, R11, R17, RZ, 0x3c, !PT ;  /* 0x000000110b117212 */ /* 0x000fc600078e3cff */
        /* <DEDUP_REMOVED lines=15> */
[----:B------:R-:W-:Y:S02]  /*0300*/  VIADD R15, R5, 0xed9eba14 ;  /* 0xed9eba14050f7836 */ /* 0x000fe40000000000 */
[----:B------:R-:W-:-:S03]  /*0310*/  IMAD.WIDE.U32 R18, R19, -0x326172a9, RZ ;  /* 0xcd9e8d5713127825 */ /* 0x000fc600078e00ff */
[----:B------:R-:W-:Y:S02]  /*0320*/  LOP3.LUT R15, R15, R14, R17, 0x96, !PT ;  /* 0x0000000e0f0f7212 */ /* 0x000fe400078e9611 */
[----:B------:R-:W-:Y:S01]  /*0330*/  LOP3.LUT R11, R11, R19, R10, 0x96, !PT ;  /* 0x000000130b0b7212 */ /* 0x000fe200078e960a */
[----:B------:R-:W-:Y:S01]  /*0340*/  VIADD R19, R4, 0x1715609d ;  /* 0x1715609d04137836 */ /* 0x000fe20000000000 */
[----:B------:R-:W2:Y:S01]  /*0350*/  LDC.U16 R17, c[0x0][0x39a] ;  /* 0x0000e680ff117b82 */ /* 0x000ea20000000400 */
[----:B------:R-:W-:-:S04]  /*0360*/  IMAD.WIDE.U32 R14, R15, -0x326172a9, RZ ;  /* 0xcd9e8d570f0e7825 */ /* 0x000fc800078e00ff */
        /* <DEDUP_REMOVED lines=15> */
[----:B0-----:R-:W-:Y:S01]  /*0460*/  HADD2.F32 R16, -RZ, R0.H0_H0 ;  /* 0x20000000ff107230 */ /* 0x001fe20000004100 */
[----:B------:R-:W-:Y:S01]  /*0470*/  LOP3.LUT R19, R19, R10, R21, 0x96, !PT ;  /* 0x0000000a13137212 */ /* 0x000fe200078e9615 */
[----:B--2---:R-:W-:Y:S02]  /*0480*/  HADD2.F32 R17, -RZ, R17.H0_H0 ;  /* 0x20000011ff117230 */ /* 0x004fe40000004100 */
[----:B------:R-:W-:Y:S02]  /*0490*/  VIADD R15, R5, 0xdb3d7428 ;  /* 0xdb3d7428050f7836 */ /* 0x000fe40000000000 */
[----:B------:R-:W-:-:S04]  /*04a0*/  IMAD.HI.U32 R0, R18, -0x2daee0ad, RZ ;  /* 0xd2511f5312007827 */ /* 0x000fc800078e00ff */
[----:B------:R-:W-:Y:S01]  /*04b0*/  FADD.FTZ R16, R16, -R17 ;  /* 0x8000001110107221 */ /* 0x000fe20000010000 */
[----:B------:R-:W-:Y:S01]  /*04c0*/  IMAD.HI.U32 R10, R19, -0x326172a9, RZ ;  /* 0xcd9e8d57130a7827 */ /* 0x000fe200078e00ff */
[----:B------:R-:W-:-:S03]  /*04d0*/  LOP3.LUT R20, R15, R20, R0, 0x96, !PT ;  /* 0x000000140f147212 */ /* 0x000fc600078e9600 */
[----:B------:R-:W-:Y:S01]  /*04e0*/  F2FP.F16.F32.PACK_AB R0, RZ, R16 ;  /* 0x00000010ff00723e */ /* 0x000fe200000000ff */
[----:B------:R-:W-:Y:S02]  /*04f0*/  VIADD R11, R4, 0xf1bbcdc8 ;  /* 0xf1bbcdc8040b7836 */ /* 0x000fe40000000000 */
[----:B------:R-:W-:Y:S02]  /*0500*/  IMAD R15, R18, 0x753, RZ ;  /* 0x00000753120f7824 */ /* 0x000fe400078e02ff */
[----:B------:R-:W-:Y:S01]  /*0510*/  HADD2.F32 R0, -RZ, R0.H0_H0 ;  /* 0x20000000ff007230 */ /* 0x000fe20000004100 */
[----:B------:R-:W-:Y:S01]  /*0520*/  LOP3.LUT R16, R11, R10, R14, 0x96, !PT ;  /* 0x0000000a0b107212 */ /* 0x000fe200078e960e */
[----:B------:R-:W-:Y:S02]  /*0530*/  IMAD R14, R19, 0x557, RZ ;  /* 0x00000557130e7824 */ /* 0x000fe400078e02ff */
[----:B------:R-:W-:Y:S02]  /*0540*/  VIADD R11, R4, 0x781 ;  /* 0x00000781040b7836 */ /* 0x000fe40000000000 */
[----:B------:R-:W-:-:S04]  /*0550*/  IMAD.HI.U32 R19, R20, -0x326172a9, RZ ;  /* 0xcd9e8d5714137827 */ /* 0x000fc800078e00ff */
[----:B------:R-:W-:Y:S01]  /*0560*/  IMAD.HI.U32 R18, R16, -0x2daee0ad, RZ ;  /* 0xd2511f5310127827 */ /* 0x000fe200078e00ff */
[----:B------:R-:W-:-:S03]  /*0570*/  LOP3.LUT R11, R14, R19, R11, 0x96, !PT ;  /* 0x000000130e0b7212 */ /* 0x000fc600078e960b */
[----:B------:R-:W-:Y:S01]  /*0580*/  VIADD R10, R5, 0x2ad ;  /* 0x000002ad050a7836 */ /* 0x000fe20000000000 */
[----:B------:R-:W-:Y:S01]  /*0590*/  LOP3.LUT R11, R11, 0x7ff, RZ, 0xc0, !PT ;  /* 0x000007ff0b0b7812 */ /* 0x000fe200078ec0ff */
[----:B------:R-:W-:Y:S02]  /*05a0*/  IMAD R20, R20, 0x557, RZ ;  /* 0x0000055714147824 */ /* 0x000fe400078e02ff */
[----:B------:R-:W-:Y:S01]  /*05b0*/  IMAD R16, R16, 0x753, RZ ;  /* 0x0000075310107824 */ /* 0x000fe200078e02ff */
[----:B------:R-:W-:Y:S02]  /*05c0*/  LOP3.LUT R10, R15, R10, R18, 0x96, !PT ;  /* 0x0000000a0f0a7212 */ /* 0x000fe400078e9612 */
[----:B------:R-:W-:Y:S02]  /*05d0*/  LOP3.LUT R20, R20, 0x7ff, RZ, 0xc0, !PT ;  /* 0x000007ff14147812 */ /* 0x000fe400078ec0ff */
[----:B------:R-:W-:Y:S02]  /*05e0*/  LOP3.LUT R16, R16, 0x7ff, RZ, 0xc0, !PT ;  /* 0x000007ff10107812 */ /* 0x000fe400078ec0ff */
[----:B------:R-:W-:-:S02]  /*05f0*/  LOP3.LUT R10, R10, 0x7ff, RZ, 0xc0, !PT ;  /* 0x000007ff0a0a7812 */ /* 0x000fc400078ec0ff */
[----:B------:R-:W-:Y:S02]  /*0600*/  I2FP.F32.U32 R20, R20 ;  /* 0x0000001400147245 */ /* 0x000fe40000201000 */
[----:B------:R-:W-:Y:S02]  /*0610*/  I2FP.F32.U32 R16, R16 ;  /* 0x0000001000107245 */ /* 0x000fe40000201000 */
[----:B------:R-:W-:Y:S01]  /*0620*/  I2FP.F32.U32 R11, R11 ;  /* 0x0000000b000b7245 */ /* 0x000fe20000201000 */
[----:B------:R-:W-:Y:S01]  /*0630*/  FMUL.FTZ R20, R20, 0.00048828125 ;  /* 0x3a00000014147820 */ /* 0x000fe20000410000 */
[----:B------:R-:W-:Y:S01]  /*0640*/  I2FP.F32.U32 R15, R10 ;  /* 0x0000000a000f7245 */ /* 0x000fe20000201000 */
[----:B------:R-:W-:Y:S01]  /*0650*/  FMUL.FTZ R18, R16, 0.00048828125 ;  /* 0x3a00000010127820 */ /* 0x000fe20000410000 */
[----:B-1----:R-:W-:Y:S01]  /*0660*/  LEA R10, P0, R8, UR6, 0x3 ;  /* 0x00000006080a7c11 */ /* 0x002fe2000f8018ff */
[----:B------:R-:W-:Y:S02]  /*0670*/  FMUL.FTZ R14, R11, 0.00048828125 ;  /* 0x3a0000000b0e7820 */ /* 0x000fe40000410000 */
[----:B------:R-:W-:Y:S01]  /*0680*/  FMUL.FTZ R16, R15, 0.00048828125 ;  /* 0x3a0000000f107820 */ /* 0x000fe20000410000 */
[C-C-:B------:R-:W-:Y:S01]  /*0690*/  FFMA.FTZ R15, R0.reuse, R20, R17.reuse ;  /* 0x00000014000f7223 */ /* 0x140fe20000010011 */
[C-C-:B------:R-:W-:Y:S01]  /*06a0*/  FFMA.FTZ R14, R0.reuse, R14, R17.reuse ;  /* 0x0000000e000e7223 */ /* 0x140fe20000010011 */
[C-C-:B------:R-:W-:Y:S01]  /*06b0*/  FFMA.FTZ R19, R0.reuse, R18, R17.reuse ;  /* 0x0000001200137223 */ /* 0x140fe20000010011 */
[----:B------:R-:W-:Y:S01]  /*06c0*/  FFMA.FTZ R16, R0, R16, R17 ;  /* 0x0000001000107223 */ /* 0x000fe20000010011 */
[----:B------:R-:W-:-:S02]  /*06d0*/  LEA.HI.X R11, R8, UR7, R9, 0x3, P0 ;  /* 0x00000007080b7c11 */ /* 0x000fc400080f1c09 */
[----:B------:R-:W-:Y:S02]  /*06e0*/  F2FP.F16.F32.PACK_AB R14, R15, R14 ;  /* 0x0000000e0f0e723e */ /* 0x000fe400000000ff */
[----:B------:R-:W-:-:S05]  /*06f0*/  F2FP.F16.F32.PACK_AB R15, R19, R16 ;  /* 0x00000010130f723e */ /* 0x000fca00000000ff */
[----:B------:R0:W-:Y:S02]  /*0700*/  STG.E.64 desc[UR4][R10.64], R14 ;  /* 0x0000000e0a007986 */ /* 0x0001e4000c101b04 */
.L_x_117:
[----:B------:R-:W-:Y:S05]  /*0710*/  BSYNC.RECONVERGENT B0 ;  /* 0x0000000000007941 */ /* 0x000fea0003800200 */
.L_x_116:
[----:B------:R-:W-:Y:S05]  /*0720*/  @P1 EXIT ;  /* 0x000000000000194d */ /* 0x000fea0003800000 */
[----:B-----5:R-:W-:Y:S01]  /*0730*/  IADD3 R8, P0, PT, R6, R13, RZ ;  /* 0x0000000d06087210 */ /* 0x020fe20007f1e0ff */
[----:B0-----:R-:W-:Y:S01]  /*0740*/  VIADD R11, R5, 0xbb67ae85 ;  /* 0xbb67ae85050b7836 */ /* 0x001fe20000000000 */
[--C-:B------:R-:W-:Y:S01]  /*0750*/  SHF.L.U64.HI R0, R13, 0x2, R12.reuse ;  /* 0x000000020d007819 */ /* 0x100fe2000001020c */
[----:B------:R-:W-:Y:S02]  /*0760*/  VIADD R15, R4, 0x3c6ef372 ;  /* 0x3c6ef372040f7836 */ /* 0x000fe40000000000 */
[----:B------:R-:W-:Y:S02]  /*0770*/  IMAD.X R7, R7, 0x1, R12, P0 ;  /* 0x0000000107077824 */ /* 0x000fe400000e060c */
[----:B------:R-:W-:-:S03]  /*0780*/  IMAD.WIDE.U32 R8, R8, -0x2daee0ad, RZ ;  /* 0xd2511f5308087825 */ /* 0x000fc600078e00ff */
[----:B------:R-:W-:Y:S01]  /*0790*/  LOP3.LUT R6, R7, R4, RZ, 0x3c, !PT ;  /* 0x0000000407067212 */ /* 0x000fe200078e3cff */
[----:B------:R-:W-:Y:S01]  /*07a0*/  VIADD R19, R4, 0x78dde6e4 ;  /* 0x78dde6e404137836 */ /* 0x000fe20000000000 */
[----:B------:R-:W-:Y:S01]  /*07b0*/  LOP3.LUT R9, R9, R5, RZ, 0x3c, !PT ;  /* 0x0000000509097212 */ /* 0x000fe200078e3cff */
[----:B------:R-:W-:Y:S02]  /*07c0*/  VIADD R21, R5, 0xa9066899 ;  /* 0xa906689905157836 */ /* 0x000fe40000000000 */
[----:B------:R-:W-:-:S04]  /*07d0*/  IMAD.WIDE.U32 R6, R6, -0x2daee0ad, RZ ;  /* 0xd2511f5306067825 */ /* 0x000fc800078e00ff */
[C---:B------:R-:W-:Y:S01]  /*07e0*/  VIADD R23, R4.reuse, 0xb54cda56 ;  /* 0xb54cda5604177836 */ /* 0x040fe20000000000 */
[----:B------:R-:W-:Y:S01]  /*07f0*/  LOP3.LUT R10, R11, R8, R7, 0x96, !PT ;  /* 0x000000080b0a7212 */ /* 0x000fe200078e9607 */
[----:B------:R-:W-:Y:S02]  /*0800*/  VIADD R7, R4, 0x9e3779b9 ;  /* 0x9e3779b904077836 */ /* 0x000fe40000000000 */
[----:B------:R-:W-:-:S04]  /*0810*/  IMAD.WIDE.U32 R8, R9, -0x326172a9, RZ ;  /* 0xcd9e8d5709087825 */ /* 0x000fc800078e00ff */
[----:B------:R-:W-:Y:S01]  /*0820*/  IMAD.WIDE.U32 R10, R10, -0x326172a9, RZ ;  /* 0xcd9e8d570a0a7825 */ /* 0x000fe200078e00ff */
[----:B------:R-:W-:-:S03]  /*0830*/  LOP3.LUT R14, R9, R7, RZ, 0x3c, !PT ;  /* 0x00000007090e7212 */ /* 0x000fc600078e3cff */
        /* <DEDUP_REMOVED lines=8> */
[----:B------:R-:W-:Y:S02]  /*08c0*/  IMAD.SHL.U32 R9, R13, 0x4, RZ ;  /* 0x000000040d097824 */ /* 0x000fe400078e00ff */
[----:B------:R-:W-:Y:S02]  /*08d0*/  VIADD R11, R4, 0xdaa66d2b ;  /* 0xdaa66d2b040b7836 */ /* 0x000fe40000000000 */
[----:B------:R-:W-:Y:S01]  /*08e0*/  IMAD.WIDE.U32 R6, R6, -0x326172a9, RZ ;  /* 0xcd9e8d5706067825 */ /* 0x000fe200078e00ff */
[----:B------:R-:W-:Y:S02]  /*08f0*/  IADD3 R15, P1, PT, -R9, R2, RZ ;  /* 0x00000002090f7210 */ /* 0x000fe40007f3e1ff */
[----:B------:R-:W-:Y:S02]  /*0900*/  LOP3.LUT R10, R11, R17, R10, 0x96, !PT ;  /* 0x000000110b0a7212 */ /* 0x000fe400078e960a */
[----:B------:R-:W-:Y:S01]  /*0910*/  ISETP.GE.U32.AND P0, PT, R15, 0x1, PT ;  /* 0x000000010f00780c */ /* 0x000fe20003f06070 */
[----:B------:R-:W-:Y:S01]  /*0920*/  IMAD.X R14, R3, 0x1, ~R0, P1 ;  /* 0x00000001030e7824 */ /* 0x000fe200008e0e00 */
[----:B------:R-:W-:Y:S01]  /*0930*/  LOP3.LUT R16, R19, R7, R16, 0x96, !PT ;  /* 0x0000000713107212 */ /* 0x000fe200078e9610 */
[----:B------:R-:W-:-:S02]  /*0940*/  VIADD R19, R5, 0xed9eba14 ;  /* 0xed9eba1405137836 */ /* 0x000fc40000000000 */
[----:B------:R-:W-:Y:S01]  /*0950*/  IMAD.WIDE.U32 R10, R10, -0x2daee0ad, RZ ;  /* 0xd2511f530a0a7825 */ /* 0x000fe200078e00ff */
[----:B------:R-:W-:-:S03]  /*0960*/  ISETP.GE.AND.EX P0, PT, R14, RZ, PT, P0 ;  /* 0x000000ff0e00720c */ /* 0x000fc60003f06300 */
[----:B------:R-:W-:Y:S01]  /*0970*/  IMAD.WIDE.U32 R16, R16, -0x2daee0ad, RZ ;  /* 0xd2511f5310107825 */ /* 0x000fe200078e00ff */
[----:B------:R-:W-:-:S03]  /*0980*/  LOP3.LUT R20, R19, R8, R11, 0x96, !PT ;  /* 0x0000000813147212 */ /* 0x000fc600078e960b */
[----:B------:R-:W-:Y:S01]  /*0990*/  VIADD R19, R4, 0x1715609d ;  /* 0x1715609d04137836 */ /* 0x000fe20000000000 */
[----:B------:R-:W-:Y:S01]  /*09a0*/  LOP3.LUT R10, R21, R10, R17, 0x96, !PT ;  /* 0x0000000a150a7212 */ /* 0x000fe200078e9611 */
[----:B------:R-:W-:-:S04]  /*09b0*/  IMAD.WIDE.U32 R20, R20, -0x326172a9, RZ ;  /* 0xcd9e8d5714147825 */ /* 0x000fc800078e00ff */
[----:B------:R-:W-:Y:S05]  /*09c0*/  @!P0 EXIT ;  /* 0x000000000000894d */ /* 0x000fea0003800000 */
[----:B------:R-:W-:Y:S01]  /*09d0*/  IMAD.WIDE.U32 R10, R10, -0x326172a9, RZ ;  /* 0xcd9e8d570a0a7825 */ /* 0x000fe200078e00ff */
[----:B------:R-:W0:Y:S01]  /*09e0*/  LDC.U16 R18, c[0x0][0x39c] ;  /* 0x0000e700ff127b82 */ /* 0x000e220000000400 */
[----:B------:R-:W-:Y:S02]  /*09f0*/  LOP3.LUT R21, R19, R21, R6, 0x96, !PT ;  /* 0x0000001513157212 */ /* 0x000fe400078e9606 */
[----:B------:R-:W-:Y:S01]  /*0a00*/  VIADD R17, R5, 0x1fd5c5a3 ;  /* 0x1fd5c5a305117836 */ /* 0x000fe20000000000 */
[----:B------:R-:W-:Y:S01]  /*0a10*/  LOP3.LUT R6, R23, R11, R20, 0x96, !PT ;  /* 0x0000000b17067212 */ /* 0x000fe200078e9614 */
[----:B------:R-:W-:Y:S02]  /*0a20*/  VIADD R11, R5, 0x646e171e ;  /* 0x646e171e050b7836 */ /* 0x000fe40000000000 */
[----:B------:R-:W-:Y:S01]  /*0a30*/  IMAD.WIDE.U32 R20, R21, -0x2daee0ad, RZ ;  /* 0xd2511f5315147825 */ /* 0x000fe200078e00ff */
[----:B------:R-:W1:Y:S03]  /*0a40*/  LDC.U16 R8, c[0x0][0x39a] ;  /* 0x0000e680ff087b82 */ /* 0x000e660000000400 */
[----:B------:R-:W-:Y:S01]  /*0a50*/  IMAD.WIDE.U32 R6, R6, -0x2daee0ad, RZ ;  /* 0xd2511f5306067825 */ /* 0x000fe200078e00ff */
[----:B------:R-:W-:-:S03]  /*0a60*/  LOP3.LUT R16, R11, R16, R21, 0x96, !PT ;  /* 0x000000100b107212 */ /* 0x000fc600078e9615 */
[----:B------:R-:W-:Y:S01]  /*0a70*/  VIADD R19, R4, 0x5384540f ;  /* 0x5384540f04137836 */ /* 0x000fe20000000000 */
[----:B------:R-:W-:Y:S01]  /*0a80*/  LOP3.LUT R11, R17, R20, R7, 0x96, !PT ;  /* 0x00000014110b7212 */ /* 0x000fe200078e9607 */
[----:B------:R-:W-:Y:S01]  /*0a90*/  IMAD.WIDE.U32 R16, R16, -0x326172a9, RZ ;  /* 0xcd9e8d5710107825 */ /* 0x000fe200078e00ff */
[----:B------:R-:W-:-:S03]  /*0aa0*/  IADD3 R20, P0, PT, R9, -R2, RZ ;  /* 0x8000000209147210 */ /* 0x000fc60007f1e0ff */
[----:B------:R-:W-:Y:S01]  /*0ab0*/  VIADD R21, R5, 0x96a522ad ;  /* 0x96a522ad05157836 */ /* 0x000fe20000000000 */
[----:B------:R-:W-:Y:S01]  /*0ac0*/  LOP3.LUT R19, R19, R17, R10, 0x96, !PT ;  /* 0x0000001113137212 */ /* 0x000fe200078e960a */
[----:B------:R-:W-:Y:S01]  /*0ad0*/  IMAD.X R3, R0, 0x1, ~R3, P0 ;  /* 0x0000000100037824 */ /* 0x000fe200000e0e03 */
[----:B------:R-:W-:Y:S01]  /*0ae0*/  ISETP.GT.U32.AND P1, PT, R20, -0x8, PT ;  /* 0xfffffff81400780c */ /* 0x000fe20003f24070 */
[----:B------:R-:W-:Y:S01]  /*0af0*/  VIADD R7, R4, 0xf1bbcdc8 ;  /* 0xf1bbcdc804077836 */ /* 0x000fe20000000000 */
[----:B------:R-:W-:Y:S01]  /*0b00*/  LOP3.LUT R17, R15, 0x7, RZ, 0xc0, !PT ;  /* 0x000000070f117812 */ /* 0x000fe200078ec0ff */
[----:B0-----:R-:W-:Y:S01]  /*0b10*/  HADD2.F32 R25, -RZ, R18.H0_H0 ;  /* 0x20000012ff197230 */ /* 0x001fe20000004100 */
[----:B------:R-:W-:Y:S01]  /*0b20*/  ISETP.GT.U32.AND.EX P1, PT, R3, -0x1, PT, P1 ;  /* 0xffffffff0300780c */ /* 0x000fe20003f24110 */
[----:B------:R-:W-:Y:S01]  /*0b30*/  IMAD.WIDE.U32 R10, R11, -0x326172a9, RZ ;  /* 0xcd9e8d570b0a7825 */ /* 0x000fe200078e00ff */
[----:B------:R-:W-:-:S03]  /*0b40*/  ISETP.NE.U32.AND P0, PT, R17, RZ, PT ;  /* 0x000000ff1100720c */ /* 0x000fc60003f05070 */
[----:B------:R-:W-:Y:S01]  /*0b50*/  VIADD R5, R5, 0xdb3d7428 ;  /* 0xdb3d742805057836 */ /* 0x000fe20000000000 */
[----:B------:R-:W-:Y:S01]  /*0b60*/  ISETP.NE.AND.EX P0, PT, RZ, RZ, PT, P0 ;  /* 0x000000ffff00720c */ /* 0x000fe20003f05300 */
[----:B-1----:R-:W-:Y:S02]  /*0b70*/  HADD2.F32 R8, -RZ, R8.H0_H0 ;  /* 0x20000008ff087230 */ /* 0x002fe40000004100 */
[----:B------:R-:W-:-:S04]  /*0b80*/  IMAD.WIDE.U32 R18, R19, -0x2daee0ad, RZ ;  /* 0xd2511f5313127825 */ /* 0x000fc800078e00ff */
[----:B------:R-:W-:Y:S01]  /*0b90*/  FADD.FTZ R25, R25, -R8 ;  /* 0x8000000819197221 */ /* 0x000fe20000010000 */
[----:B------:R-:W-:Y:S01]  /*0ba0*/  VIADD R23, R4, 0x8ff34781 ;  /* 0x8ff3478104177836 */ /* 0x000fe20000000000 */
[----:B------:R-:W-:Y:S02]  /*0bb0*/  LOP3.LUT R4, R7, R11, R16, 0x96, !PT ;  /* 0x0000000b07047212 */ /* 0x000fe400078e9610 */
[----:B------:R-:W-:Y:S02]  /*0bc0*/  LOP3.LUT R6, R5, R6, R19, 0x96, !PT ;  /* 0x0000000605067212 */ /* 0x000fe400078e9613 */
[----:B------:R-:W-:Y:S01]  /*0bd0*/  F2FP.F16.F32.PACK_AB R19, RZ, R25 ;  /* 0x00000019ff13723e */ /* 0x000fe200000000ff */
[----:B------:R-:W-:-:S04]  /*0be0*/  IMAD.WIDE.U32 R4, R4, -0x2daee0ad, RZ ;  /* 0xd2511f5304047825 */ /* 0x000fc800078e00ff */
[----:B------:R-:W-:Y:S01]  /*0bf0*/  IMAD.WIDE.U32 R6, R6, -0x326172a9, RZ ;  /* 0xcd9e8d5706067825 */ /* 0x000fe200078e00ff */
[----:B------:R-:W-:Y:S02]  /*0c00*/  LOP3.LUT R3, R18, R21, R5, 0x96, !PT ;  /* 0x0000001512037212 */ /* 0x000fe400078e9605 */
[----:B------:R-:W-:Y:S01]  /*0c10*/  CS2R R20, SRZ ;  /* 0x0000000000147805 */ /* 0x000fe2000001ff00 */
[----:B------:R-:W-:Y:S01]  /*0c20*/  HADD2.F32 R19, -RZ, R19.H0_H0 ;  /* 0x20000013ff137230 */ /* 0x000fe20000004100 */
[----:B------:R-:W-:Y:S01]  /*0c30*/  LOP3.LUT R18, R10, R7, R23, 0x96, !PT ;  /* 0x000000070a127212 */ /* 0x000fe200078e9617 */
[----:B------:R-:W-:Y:S06]  /*0c40*/  @P1 BRA `(.L_x_118) ;  /* 0x0000000000c81947 */ /* 0x000fec0003800000 */
[----:B------:R-:W0:Y:S01]  /*0c50*/  LDC.64 R10, c[0x0][0x380] ;  /* 0x0000e000ff0a7b82 */ /* 0x000e220000000a00 */
[----:B------:R-:W-:Y:S02]  /*0c60*/  LOP3.LUT R20, R6, 0x7ff, RZ, 0xc0, !PT ;  /* 0x000007ff06147812 */ /* 0x000fe400078ec0ff */
[----:B------:R-:W-:Y:S02]  /*0c70*/  LOP3.LUT R21, R3, 0x7ff, RZ, 0xc0, !PT ;  /* 0x000007ff03157812 */ /* 0x000fe400078ec0ff */
[----:B------:R-:W-:Y:S02]  /*0c80*/  I2FP.F32.U32 R20, R20 ;  /* 0x0000001400147245 */ /* 0x000fe40000201000 */
[----:B------:R-:W-:Y:S02]  /*0c90*/  LOP3.LUT R16, R18, 0x7ff, RZ, 0xc0, !PT ;  /* 0x000007ff12107812 */ /* 0x000fe400078ec0ff */
[----:B------:R-:W-:Y:S02]  /*0ca0*/  LOP3.LUT R23, R4, 0x7ff, RZ, 0xc0, !PT ;  /* 0x000007ff04177812 */ /* 0x000fe400078ec0ff */
[----:B------:R-:W-:Y:S01]  /*0cb0*/  I2FP.F32.U32 R22, R21 ;  /* 0x0000001500167245 */ /* 0x000fe20000201000 */
[----:B------:R-:W-:Y:S01]  /*0cc0*/  FMUL.FTZ R21, R20, 0.00048828125 ;  /* 0x3a00000014157820 */ /* 0x000fe20000410000 */
[----:B------:R-:W-:-:S02]  /*0cd0*/  I2FP.F32.U32 R16, R16 ;  /* 0x0000001000107245 */ /* 0x000fc40000201000 */
[----:B------:R-:W-:Y:S01]  /*0ce0*/  I2FP.F32.U32 R23, R23 ;  /* 0x0000001700177245 */ /* 0x000fe20000201000 */
[--C-:B------:R-:W-:Y:S01]  /*0cf0*/  FFMA.FTZ R21, R19, R21, R8.reuse ;  /* 0x0000001513157223 */ /* 0x100fe20000010008 */
[----:B------:R-:W-:Y:S01]  /*0d00*/  FMUL.FTZ R22, R22, 0.00048828125 ;  /* 0x3a00000016167820 */ /* 0x000fe20000410000 */
[----:B------:R-:W-:Y:S01]  /*0d10*/  FMUL.FTZ R16, R16, 0.00048828125 ;  /* 0x3a00000010107820 */ /* 0x000fe20000410000 */
[----:B------:R-:W-:Y:S01]  /*0d20*/  LOP3.LUT R20, R15, 0xfffffff8, RZ, 0xc0, !PT ;  /* 0xfffffff80f147812 */ /* 0x000fe200078ec0ff */
[----:B------:R-:W-:Y:S01]  /*0d30*/  FMUL.FTZ R23, R23, 0.00048828125 ;  /* 0x3a00000017177820 */ /* 0x000fe20000410000 */
[C-C-:B------:R-:W-:Y:S01]  /*0d40*/  FFMA.FTZ R22, R19.reuse, R22, R8.reuse ;  /* 0x0000001613167223 */ /* 0x140fe20000010008 */
[--C-:B------:R-:W-:Y:S01]  /*0d50*/  FFMA.FTZ R16, R19, R16, R8.reuse ;  /* 0x0000001013107223 */ /* 0x100fe20000010008 */
[----:B0-----:R-:W-:Y:S01]  /*0d60*/  LEA R10, P1, R13, R10, 0x3 ;  /* 0x0000000a0d0a7211 */ /* 0x001fe200078218ff */
[----:B------:R-:W-:-:S03]  /*0d70*/  FFMA.FTZ R23, R19, R23, R8 ;  /* 0x0000001713177223 */ /* 0x000fc60000010008 */
[----:B------:R-:W-:Y:S02]  /*0d80*/  LEA.HI.X R11, R13, R11, R12, 0x3, P1 ;  /* 0x0000000b0d0b7211 */ /* 0x000fe400008f1c0c */
[----:B------:R-:W-:Y:S02]  /*0d90*/  F2FP.F16.F32.PACK_AB R13, RZ, R21 ;  /* 0x00000015ff0d723e */ /* 0x000fe400000000ff */
[----:B------:R-:W-:Y:S02]  /*0da0*/  IADD3 R15, P1, PT, R10, 0x8, RZ ;  /* 0x000000080a0f7810 */ /* 0x000fe40007f3e0ff */
[----:B------:R-:W-:Y:S02]  /*0db0*/  LOP3.LUT R21, R14, 0x7fffffff, RZ, 0xc0, !PT ;  /* 0x7fffffff0e157812 */ /* 0x000fe400078ec0ff */
[----:B------:R-:W-:Y:S01]  /*0dc0*/  F2FP.F16.F32.PACK_AB R12, RZ, R16 ;  /* 0x00000010ff0c723e */ /* 0x000fe200000000ff */
[----:B------:R-:W-:Y:S01]  /*0dd0*/  IMAD.X R24, RZ, RZ, R11, P1 ;  /* 0x000000ffff187224 */ /* 0x000fe200008e060b */
[----:B------:R-:W-:Y:S01]  /*0de0*/  F2FP.F16.F32.PACK_AB R14, RZ, R22 ;  /* 0x00000016ff0e723e */ /* 0x000fe200000000ff */
[----:B------:R-:W-:Y:S01]  /*0df0*/  IMAD.MOV.U32 R22, RZ, RZ, R20 ;  /* 0x000000ffff167224 */ /* 0x000fe200078e0014 */
[----:B------:R-:W-:Y:S01]  /*0e00*/  F2FP.F16.F32.PACK_AB R23, RZ, R23 ;  /* 0x00000017ff17723e */ /* 0x000fe200000000ff */
[----:B------:R-:W-:-:S07]  /*0e10*/  IMAD.MOV.U32 R16, RZ, RZ, R21 ;  /* 0x000000ffff107224 */ /* 0x000fce00078e0015 */
.L_x_119:
[----:B0-----:R-:W-:Y:S01]  /*0e20*/  IMAD.MOV.U32 R10, RZ, RZ, R15 ;  /* 0x000000ffff0a7224 */ /* 0x001fe200078e000f */
[----:B------:R-:W-:Y:S01]  /*0e30*/  PRMT R25, R12, 0x7610, R25 ;  /* 0x000076100c197816 */ /* 0x000fe20000000019 */
[----:B------:R-:W-:Y:S01]  /*0e40*/  IMAD.MOV.U32 R11, RZ, RZ, R24 ;  /* 0x000000ffff0b7224 */ /* 0x000fe200078e0018 */
[----:B------:R-:W-:Y:S02]  /*0e50*/  PRMT R26, R13, 0x7610, R26 ;  /* 0x000076100d1a7816 */ /* 0x000fe4000000001a */
[----:B------:R-:W-:Y:S02]  /*0e60*/  PRMT R27, R14, 0x7610, R27 ;  /* 0x000076100e1b7816 */ /* 0x000fe4000000001b */
[----:B------:R-:W-:Y:S01]  /*0e70*/  PRMT R28, R23, 0x7610, R28 ;  /* 0x00007610171c7816 */ /* 0x000fe2000000001c */
[----:B------:R0:W-:Y:S01]  /*0e80*/  STG.E.U16 desc[UR4][R10.64+-0x8], R12 ;  /* 0xfffff80c0a007986 */ /* 0x0001e2000c101504 */
[----:B------:R-:W-:Y:S02]  /*0e90*/  IADD3 R22, P1, PT, R22, -0x8, RZ ;  /* 0xfffffff816167810 */ /* 0x000fe40007f3e0ff */
[----:B------:R-:W-:Y:S01]  /*0ea0*/  IADD3 R15, P2, PT, R10, 0x10, RZ ;  /* 0x000000100a0f7810 */ /* 0x000fe20007f5e0ff */
[----:B------:R0:W-:Y:S01]  /*0eb0*/  STG.E.U16 desc[UR4][R10.64+-0x6], R13 ;  /* 0xfffffa0d0a007986 */ /* 0x0001e2000c101504 */
[----:B------:R-:W-:-:S02]  /*0ec0*/  IADD3.X R16, PT, PT, R16, -0x1, RZ, P1, !PT ;  /* 0xffffffff10107810 */ /* 0x000fc40000ffe4ff */
[----:B------:R-:W-:Y:S01]  /*0ed0*/  ISETP.NE.U32.AND P1, PT, R22, RZ, PT ;  /* 0x000000ff1600720c */ /* 0x000fe20003f25070 */
[----:B------:R0:W-:Y:S01]  /*0ee0*/  STG.E.U16 desc[UR4][R10.64+-0x4], R14 ;  /* 0xfffffc0e0a007986 */ /* 0x0001e2000c101504 */
[----:B------:R-:W-:Y:S02]  /*0ef0*/  IMAD.X R24, RZ, RZ, R11, P2 ;  /* 0x000000ffff187224 */ /* 0x000fe400010e060b */
[----:B------:R-:W-:Y:S01]  /*0f00*/  ISETP.NE.AND.EX P1, PT, R16, RZ, PT, P1 ;  /* 0x000000ff1000720c */ /* 0x000fe20003f25310 */
[----:B------:R0:W-:Y:S04]  /*0f10*/  STG.E.U16 desc[UR4][R10.64+-0x2], R23 ;  /* 0xfffffe170a007986 */ /* 0x0001e8000c101504 */
[----:B------:R0:W-:Y:S04]  /*0f20*/  STG.E.U16 desc[UR4][R10.64], R25 ;  /* 0x000000190a007986 */ /* 0x0001e8000c101504 */
[----:B------:R0:W-:Y:S04]  /*0f30*/  STG.E.U16 desc[UR4][R10.64+0x2], R26 ;  /* 0x0000021a0a007986 */ /* 0x0001e8000c101504 */
[----:B------:R0:W-:Y:S04]  /*0f40*/  STG.E.U16 desc[UR4][R10.64+0x4], R27 ;  /* 0x0000041b0a007986 */ /* 0x0001e8000c101504 */
[----:B------:R0:W-:Y:S01]  /*0f50*/  STG.E.U16 desc[UR4][R10.64+0x6], R28 ;  /* 0x0000061c0a007986 */ /* 0x0001e2000c101504 */
[----:B------:R-:W-:Y:S05]  /*0f60*/  @P1 BRA `(.L_x_119) ;  /* 0xfffffffc00ac1947 */ /* 0x000fea000383ffff */
.L_x_118:
[----:B------:R-:W-:Y:S05]  /*0f70*/  @!P0 EXIT ;  /* 0x000000000000894d */ /* 0x000fea0003800000 */
[----:B------:R-:W-:Y:S02]  /*0f80*/  ISETP.GE.U32.AND P1, PT, R17, 0x4, PT ;  /* 0x000000041100780c */ /* 0x000fe40003f26070 */
[----:B------:R-:W-:Y:S02]  /*0f90*/  LOP3.LUT R24, R2, 0x3, RZ, 0xc0, !PT ;  /* 0x0000000302187812 */ /* 0x000fe400078ec0ff */
[----:B------:R-:W-:Y:S02]  /*0fa0*/  ISETP.GE.U32.AND.EX P1, PT, RZ, RZ, PT, P1 ;  /* 0x000000ffff00720c */ /* 0x000fe40003f26110 */
[----:B------:R-:W-:-:S04]  /*0fb0*/  ISETP.NE.U32.AND P0, PT, R24, RZ, PT ;  /* 0x000000ff1800720c */ /* 0x000fc80003f05070 */
[----:B------:R-:W-:-:S07]  /*0fc0*/  ISETP.NE.AND.EX P0, PT, RZ, RZ, PT, P0 ;  /* 0x000000ffff00720c */ /* 0x000fce0003f05300 */
[----:B------:R-:W-:Y:S06]  /*0fd0*/  @!P1 BRA `(.L_x_120) ;  /* 0x0000000400389947 */ /* 0x000fec0003800000 */
[----:B0-----:R-:W0:Y:S01]  /*0fe0*/  LDC.64 R10, c[0x0][0x380] ;  /* 0x0000e000ff0a7b82 */ /* 0x001e220000000a00 */
[C---:B------:R-:W-:Y:S01]  /*0ff0*/  VIADD R14, R20.reuse, 0x1 ;  /* 0x00000001140e7836 */ /* 0x040fe20000000000 */
[C---:B------:R-:W-:Y:S01]  /*1000*/  IADD3 R13, P1, PT, R20.reuse, R9, RZ ;  /* 0x00000009140d7210 */ /* 0x040fe20007f3e0ff */
[----:B------:R-:W-:Y:S02]  /*1010*/  IMAD.SHL.U32 R15, R20, 0x4, RZ ;  /* 0x00000004140f7824 */ /* 0x000fe400078e00ff */
[----:B------:R-:W-:Y:S02]  /*1020*/  IMAD.SHL.U32 R17, R14, 0x4, RZ ;  /* 0x000000040e117824 */ /* 0x000fe400078e00ff */
[----:B------:R-:W-:Y:S01]  /*1030*/  IMAD.X R22, R21, 0x1, R0, P1 ;  /* 0x0000000115167824 */ /* 0x000fe200008e0600 */
[----:B------:R-:W-:Y:S01]  /*1040*/  ISETP.EQ.AND P6, PT, R15, RZ, PT ;  /* 0x000000ff0f00720c */ /* 0x000fe20003fc2270 */
[C---:B------:R-:W-:Y:S01]  /*1050*/  VIADD R16, R20.reuse, 0x2 ;  /* 0x0000000214107836 */ /* 0x040fe20000000000 */
[----:B------:R-:W-:Y:S01]  /*1060*/  LOP3.LUT R17, R17, 0xfffffffc, RZ, 0xc0, !PT ;  /* 0xfffffffc11117812 */ /* 0x000fe200078ec0ff */
[----:B------:R-:W-:Y:S01]  /*1070*/  VIADD R26, R20, 0x3 ;  /* 0x00000003141a7836 */ /* 0x000fe20000000000 */
[----:B------:R-:W-:Y:S01]  /*1080*/  ISETP.EQ.AND P4, PT, R15, 0x8, PT ;  /* 0x000000080f00780c */ /* 0x000fe20003f82270 */
[----:B------:R-:W-:Y:S01]  /*1090*/  IMAD.SHL.U32 R15, R16, 0x4, RZ ;  /* 0x00000004100f7824 */ /* 0x000fe200078e00ff */
[C---:B------:R-:W-:Y:S01]  /*10a0*/  ISETP.EQ.AND P3, PT, R17.reuse, RZ, PT ;  /* 0x000000ff1100720c */ /* 0x040fe20003f62270 */
[----:B------:R-:W-:Y:S01]  /*10b0*/  IMAD.SHL.U32 R25, R26, 0x4, RZ ;  /* 0x000000041a197824 */ /* 0x000fe200078e00ff */
[C---:B------:R-:W-:Y:S01]  /*10c0*/  ISETP.EQ.AND P2, PT, R17.reuse, 0x4, PT ;  /* 0x000000041100780c */ /* 0x040fe20003f42270 */
[----:B------:R-:W-:Y:S01]  /*10d0*/  VIADD R20, R20, 0x4 ;  /* 0x0000000414147836 */ /* 0x000fe20000000000 */
[----:B------:R-:W-:-:S02]  /*10e0*/  ISETP.EQ.AND P5, PT, R17, 0x8, PT ;  /* 0x000000081100780c */ /* 0x000fc40003fa2270 */
[----:B------:R-:W-:Y:S02]  /*10f0*/  LOP3.LUT R15, R15, 0xfffffffc, RZ, 0xc0, !PT ;  /* 0xfffffffc0f0f7812 */ /* 0x000fe400078ec0ff */
[----:B------:R-:W-:Y:S02]  /*1100*/  LOP3.LUT R25, R25, 0xfffffffc, RZ, 0xc0, !PT ;  /* 0xfffffffc19197812 */ /* 0x000fe400078ec0ff */
[----:B0-----:R-:W-:-:S03]  /*1110*/  LEA R12, P1, R13, R10, 0x1 ;  /* 0x0000000a0d0c7211 */ /* 0x001fc600078208ff */
[----:B------:R-:W-:Y:S01]  /*1120*/  @P3 IMAD.MOV.U32 R21, RZ, RZ, R18 ;  /* 0x000000ffff153224 */ /* 0x000fe200078e0012 */
[----:B------:R-:W-:Y:S01]  /*1130*/  LEA.HI.X R13, R13, R11, R22, 0x1, P1 ;  /* 0x0000000b0d0d7211 */ /* 0x000fe200008f0c16 */
[----:B------:R-:W-:Y:S01]  /*1140*/  @P6 IMAD.MOV.U32 R22, RZ, RZ, R18 ;  /* 0x000000ffff166224 */ /* 0x000fe200078e0012 */
[----:B------:R-:W-:Y:S01]  /*1150*/  IADD3 R23, P6, PT, R14, R9, RZ ;  /* 0x000000090e177210 */ /* 0x000fe20007fde0ff */
[----:B------:R-:W-:Y:S01]  /*1160*/  @P2 IMAD.MOV.U32 R21, RZ, RZ, R6 ;  /* 0x000000ffff152224 */ /* 0x000fe200078e0006 */
[----:B------:R-:W-:Y:S01]  /*1170*/  ISETP.EQ.AND P1, PT, R17, 0xc, PT ;  /* 0x0000000c1100780c */ /* 0x000fe20003f22270 */
[--C-:B------:R-:W-:Y:S01]  /*1180*/  @P5 IMAD.MOV.U32 R21, RZ, RZ, R3.reuse ;  /* 0x000000ffff155224 */ /* 0x100fe200078e0003 */
[----:B------:R-:W-:Y:S01]  /*1190*/  LEA R14, P5, R23, R10, 0x1 ;  /* 0x0000000a170e7211 */ /* 0x000fe200078a08ff */
[----:B------:R-:W-:Y:S01]  /*11a0*/  IMAD.X R28, RZ, RZ, R0, P6 ;  /* 0x000000ffff1c7224 */ /* 0x000fe200030e0600 */
[C---:B------:R-:W-:Y:S01]  /*11b0*/  ISETP.EQ.AND P3, PT, R15.reuse, RZ, PT ;  /* 0x000000ff0f00720c */ /* 0x040fe20003f62270 */
[----:B------:R-:W-:Y:S01]  /*11c0*/  @P4 IMAD.MOV.U32 R22, RZ, RZ, R3 ;  /* 0x000000ffff164224 */ /* 0x000fe200078e0003 */
[----:B------:R-:W-:-:S02]  /*11d0*/  ISETP.EQ.AND P2, PT, R15, 0x8, PT ;  /* 0x000000080f00780c */ /* 0x000fc40003f42270 */
[----:B------:R-:W-:Y:S02]  /*11e0*/  LEA.HI.X R15, R23, R11, R28, 0x1, P5 ;  /* 0x0000000b170f7211 */ /* 0x000fe400028f0c1c */
[----:B------:R-:W-:Y:S02]  /*11f0*/  ISETP.EQ.AND P5, PT, R25, RZ, PT ;  /* 0x000000ff1900720c */ /* 0x000fe40003fa2270 */
[-C--:B------:R-:W-:Y:S01]  /*1200*/  IADD3 R17, P6, PT, R16, R9.reuse, RZ ;  /* 0x0000000910117210 */ /* 0x080fe20007fde0ff */
[----:B------:R-:W-:Y:S01]  /*1210*/  @P1 IMAD.MOV.U32 R21, RZ, RZ, R4 ;  /* 0x000000ffff151224 */ /* 0x000fe200078e0004 */
[----:B------:R-:W-:Y:S02]  /*1220*/  IADD3 R26, P4, PT, R26, R9, RZ ;  /* 0x000000091a1a7210 */ /* 0x000fe40007f9e0ff */
[----:B------:R-:W-:Y:S01]  /*1230*/  LOP3.LUT R22, R22, 0x7ff, RZ, 0xc0, !PT ;  /* 0x000007ff16167812 */ /* 0x000fe200078ec0ff */
[----:B------:R-:W-:Y:S01]  /*1240*/  IMAD.X R28, RZ, RZ, R0, P6 ;  /* 0x000000ffff1c7224 */ /* 0x000fe200030e0600 */
[----:B------:R-:W-:-:S02]  /*1250*/  LEA R16, P6, R17, R10, 0x1 ;  /* 0x0000000a11107211 */ /* 0x000fc400078c08ff */
[----:B------:R-:W-:Y:S02]  /*1260*/  LOP3.LUT R21, R21, 0x7ff, RZ, 0xc0, !PT ;  /* 0x000007ff15157812 */ /* 0x000fe400078ec0ff */
[----:B------:R-:W-:Y:S01]  /*1270*/  LEA.HI.X R17, R17, R11, R28, 0x1, P6 ;  /* 0x0000000b11117211 */ /* 0x000fe200030f0c1c */
[----:B------:R-:W-:Y:S01]  /*1280*/  @P5 IMAD.MOV.U32 R23, RZ, RZ, R18 ;  /* 0x000000ffff175224 */ /* 0x000fe200078e0012 */
[C---:B------:R-:W-:Y:S02]  /*1290*/  ISETP.EQ.AND P6, PT, R25.reuse, 0x4, PT ;  /* 0x000000041900780c */ /* 0x040fe40003fc2270 */
[C---:B------:R-:W-:Y:S02]  /*12a0*/  ISETP.EQ.AND P1, PT, R25.reuse, 0x8, PT ;  /* 0x000000081900780c */ /* 0x040fe40003f22270 */
[----:B------:R-:W-:Y:S01]  /*12b0*/  ISETP.EQ.AND P5, PT, R25, 0xc, PT ;  /* 0x0000000c1900780c */ /* 0x000fe20003fa2270 */
[----:B------:R-:W-:Y:S01]  /*12c0*/  IMAD.X R25, RZ, RZ, R0, P4 ;  /* 0x000000ffff197224 */ /* 0x000fe200020e0600 */
[----:B------:R-:W-:-:S02]  /*12d0*/  I2FP.F32.U32 R22, R22 ;  /* 0x0000001600167245 */ /* 0x000fc40000201000 */
[----:B------:R-:W-:Y:S02]  /*12e0*/  LEA R10, P4, R26, R10, 0x1 ;  /* 0x0000000a1a0a7211 */ /* 0x000fe400078808ff */
[----:B------:R-:W-:Y:S01]  /*12f0*/  I2FP.F32.U32 R21, R21 ;  /* 0x0000001500157245 */ /* 0x000fe20000201000 */
[----:B------:R-:W-:Y:S01]  /*1300*/  FMUL.FTZ R22, R22, 0.00048828125 ;  /* 0x3a00000016167820 */ /* 0x000fe20000410000 */
[----:B------:R-:W-:Y:S01]  /*1310*/  LEA.HI.X R11, R26, R11, R25, 0x1, P4 ;  /* 0x0000000b1a0b7211 */ /* 0x000fe200020f0c19 */
[----:B------:R-:W-:Y:S02]  /*1320*/  @P6 IMAD.MOV.U32 R23, RZ, RZ, R6 ;  /* 0x000000ffff176224 */ /* 0x000fe400078e0006 */
[----:B------:R-:W-:Y:S01]  /*1330*/  FMUL.FTZ R25, R21, 0.00048828125 ;  /* 0x3a00000015197820 */ /* 0x000fe20000410000 */
[C-C-:B------:R-:W-:Y:S01]  /*1340*/  FFMA.FTZ R21, R19.reuse, R22, R8.reuse ;  /* 0x0000001613157223 */ /* 0x140fe20000010008 */
[--C-:B------:R-:W-:Y:S02]  /*1350*/  @P1 IMAD.MOV.U32 R23, RZ, RZ, R3.reuse ;  /* 0x000000ffff171224 */ /* 0x100fe400078e0003 */
[----:B------:R-:W-:Y:S01]  /*1360*/  FFMA.FTZ R22, R19, R25, R8 ;  /* 0x0000001913167223 */ /* 0x000fe20000010008 */
[----:B------:R-:W-:Y:S01]  /*1370*/  @P3 IMAD.MOV.U32 R25, RZ, RZ, R18 ;  /* 0x000000ffff193224 */ /* 0x000fe200078e0012 */
[----:B------:R-:W-:Y:S01]  /*1380*/  F2FP.F16.F32.PACK_AB R21, RZ, R21 ;  /* 0x00000015ff15723e */ /* 0x000fe200000000ff */
[----:B------:R-:W-:-:S02]  /*1390*/  @P2 IMAD.MOV.U32 R25, RZ, RZ, R3 ;  /* 0x000000ffff192224 */ /* 0x000fc400078e0003 */
[----:B------:R-:W-:Y:S01]  /*13a0*/  @P5 IMAD.MOV.U32 R23, RZ, RZ, R4 ;  /* 0x000000ffff175224 */ /* 0x000fe200078e0004 */
[----:B------:R-:W-:Y:S01]  /*13b0*/  PRMT R26, R21, 0x7610, R26 ;  /* 0x00007610151a7816 */ /* 0x000fe2000000001a */
[----:B------:R-:W-:Y:S01]  /*13c0*/  IMAD.MOV.U32 R21, RZ, RZ, RZ ;  /* 0x000000ffff157224 */ /* 0x000fe200078e00ff */
[----:B------:R-:W-:Y:S02]  /*13d0*/  LOP3.LUT R25, R25, 0x7ff, RZ, 0xc0, !PT ;  /* 0x000007ff19197812 */ /* 0x000fe400078ec0ff */
[----:B------:R-:W-:Y:S01]  /*13e0*/  LOP3.LUT R23, R23, 0x7ff, RZ, 0xc0, !PT ;  /* 0x000007ff17177812 */ /* 0x000fe200078ec0ff */
[----:B------:R1:W-:Y:S01]  /*13f0*/  STG.E.U16 desc[UR4][R12.64], R26 ;  /* 0x0000001a0c007986 */ /* 0x0003e2000c101504 */
[----:B------:R-:W-:Y:S02]  /*1400*/  I2FP.F32.U32 R25, R25 ;  /* 0x0000001900197245 */ /* 0x000fe40000201000 */
[----:B------:R-:W-:Y:S02]  /*1410*/  I2FP.F32.U32 R23, R23 ;  /* 0x0000001700177245 */ /* 0x000fe40000201000 */
[----:B------:R-:W-:Y:S01]  /*1420*/  F2FP.F16.F32.PACK_AB R22, RZ, R22 ;  /* 0x00000016ff16723e */ /* 0x000fe200000000ff */
[----:B------:R-:W-:-:S02]  /*1430*/  FMUL.FTZ R25, R25, 0.00048828125 ;  /* 0x3a00000019197820 */ /* 0x000fc40000410000 */
[----:B------:R-:W-:Y:S02]  /*1440*/  FMUL.FTZ R23, R23, 0.00048828125 ;  /* 0x3a00000017177820 */ /* 0x000fe40000410000 */
[C-C-:B------:R-:W-:Y:S01]  /*1450*/  FFMA.FTZ R25, R19.reuse, R25, R8.reuse ;  /* 0x0000001913197223 */ /* 0x140fe20000010008 */
[----:B------:R1:W-:Y:S01]  /*1460*/  STG.E.U16 desc[UR4][R14.64], R22 ;  /* 0x000000160e007986 */ /* 0x0003e2000c101504 */
[----:B------:R-:W-:-:S03]  /*1470*/  FFMA.FTZ R23, R19, R23, R8 ;  /* 0x0000001713177223 */ /* 0x000fc60000010008 */
[----:B------:R-:W-:Y:S02]  /*1480*/  F2FP.F16.F32.PACK_AB R25, RZ, R25 ;  /* 0x00000019ff19723e */ /* 0x000fe400000000ff */
[----:B------:R-:W-:-:S03]  /*1490*/  F2FP.F16.F32.PACK_AB R23, RZ, R23 ;  /* 0x00000017ff17723e */ /* 0x000fc600000000ff */
[----:B------:R1:W-:Y:S04]  /*14a0*/  STG.E.U16 desc[UR4][R16.64], R25 ;  /* 0x0000001910007986 */ /* 0x0003e8000c101504 */
[----:B------:R1:W-:Y:S02]  /*14b0*/  STG.E.U16 desc[UR4][R10.64], R23 ;  /* 0x000000170a007986 */ /* 0x0003e4000c101504 */
.L_x_120:
[----:B------:R-:W-:Y:S05]  /*14c0*/  @!P0 EXIT ;  /* 0x000000000000894d */ /* 0x000fea0003800000 */
[----:B------:R-:W-:Y:S02]  /*14d0*/  ISETP.NE.U32.AND P1, PT, R24, 0x1, PT ;  /* 0x000000011800780c */ /* 0x000fe40003f25070 */
[----:B------:R-:W-:Y:S02]  /*14e0*/  LOP3.LUT R2, R2, 0x1, RZ, 0xc0, !PT ;  /* 0x0000000102027812 */ /* 0x000fe400078ec0ff */
[----:B------:R-:W-:Y:S02]  /*14f0*/  ISETP.NE.AND.EX P1, PT, RZ, RZ, PT, P1 ;  /* 0x000000ffff00720c */ /* 0x000fe40003f25310 */
[----:B------:R-:W-:-:S04]  /*1500*/  ISETP.NE.U32.AND P0, PT, R2, 0x1, PT ;  /* 0x000000010200780c */ /* 0x000fc80003f05070 */
[----:B------:R-:W-:-:S07]  /*1510*/  ISETP.NE.U32.AND.EX P0, PT, RZ, RZ, PT, P0 ;  /* 0x000000ffff00720c */ /* 0x000fce0003f05100 */
[----:B------:R-:W-:Y:S06]  /*1520*/  @!P1 BRA `(.L_x_121) ;  /* 0x00000000009c9947 */ /* 0x000fec0003800000 */
[C---:B01----:R-:W-:Y:S02]  /*1530*/  VIADD R10, R20.reuse, 0x1 ;  /* 0x00000001140a7836 */ /* 0x043fe40000000000 */
[----:B------:R-:W-:Y:S02]  /*1540*/  IMAD.SHL.U32 R5, R20, 0x4, RZ ;  /* 0x0000000414057824 */ /* 0x000fe400078e00ff */
[----:B------:R-:W-:-:S03]  /*1550*/  IMAD.SHL.U32 R2, R10, 0x4, RZ ;  /* 0x000000040a027824 */ /* 0x000fc600078e00ff */
[C---:B------:R-:W-:Y:S02]  /*1560*/  ISETP.EQ.AND P1, PT, R5.reuse, RZ, PT ;  /* 0x000000ff0500720c */ /* 0x040fe40003f22270 */
[----:B------:R-:W-:Y:S02]  /*1570*/  LOP3.LUT R2, R2, 0xfffffffc, RZ, 0xc0, !PT ;  /* 0xfffffffc02027812 */ /* 0x000fe400078ec0ff */
[----:B------:R-:W-:Y:S02]  /*1580*/  ISETP.EQ.AND P2, PT, R5, 0x8, PT ;  /* 0x000000080500780c */ /* 0x000fe40003f42270 */
[C---:B------:R-:W-:Y:S02]  /*1590*/  ISETP.EQ.AND P3, PT, R2.reuse, RZ, PT ;  /* 0x000000ff0200720c */ /* 0x040fe40003f62270 */
[C---:B------:R-:W-:Y:S02]  /*15a0*/  ISETP.EQ.AND P4, PT, R2.reuse, 0x4, PT ;  /* 0x000000040200780c */ /* 0x040fe40003f82270 */
[----:B------:R-:W-:-:S02]  /*15b0*/  ISETP.EQ.AND P5, PT, R2, 0x8, PT ;  /* 0x000000080200780c */ /* 0x000fc40003fa2270 */
[----:B------:R-:W-:Y:S01]  /*15c0*/  ISETP.EQ.AND P6, PT, R2, 0xc, PT ;  /* 0x0000000c0200780c */ /* 0x000fe20003fc2270 */
[--C-:B------:R-:W-:Y:S01]  /*15d0*/  @P1 IMAD.MOV.U32 R2, RZ, RZ, R18.reuse ;  /* 0x000000ffff021224 */ /* 0x100fe200078e0012 */
[CC--:B------:R-:W-:Y:S01]  /*15e0*/  IADD3 R11, P1, PT, R20.reuse, R9.reuse, RZ ;  /* 0x00000009140b7210 */ /* 0x0c0fe20007f3e0ff */
[----:B------:R-:W-:Y:S02]  /*15f0*/  VIADD R20, R20, 0x2 ;  /* 0x0000000214147836 */ /* 0x000fe40000000000 */
[--C-:B------:R-:W-:Y:S01]  /*1600*/  @P2 IMAD.MOV.U32 R2, RZ, RZ, R3.reuse ;  /* 0x000000ffff022224 */ /* 0x100fe200078e0003 */
[----:B------:R-:W-:Y:S01]  /*1610*/  IADD3 R13, P2, PT, R10, R9, RZ ;  /* 0x000000090a0d7210 */ /* 0x000fe20007f5e0ff */
[----:B------:R-:W-:Y:S02]  /*1620*/  @P3 IMAD.MOV.U32 R5, RZ, RZ, R18 ;  /* 0x000000ffff053224 */ /* 0x000fe400078e0012 */
[----:B------:R-:W-:Y:S01]  /*1630*/  @P4 IMAD.MOV.U32 R5, RZ, RZ, R6 ;  /* 0x000000ffff054224 */ /* 0x000fe200078e0006 */
[----:B------:R-:W-:Y:S01]  /*1640*/  LOP3.LUT R2, R2, 0x7ff, RZ, 0xc0, !PT ;  /* 0x000007ff02027812 */ /* 0x000fe200078ec0ff */
[----:B------:R-:W0:Y:S01]  /*1650*/  LDC.64 R6, c[0x0][0x380] ;  /* 0x0000e000ff067b82 */ /* 0x000e220000000a00 */
[----:B------:R-:W-:-:S02]  /*1660*/  @P5 IMAD.MOV.U32 R5, RZ, RZ, R3 ;  /* 0x000000ffff055224 */ /* 0x000fc400078e0003 */
[----:B------:R-:W-:Y:S01]  /*1670*/  @P6 IMAD.MOV.U32 R5, RZ, RZ, R4 ;  /* 0x000000ffff056224 */ /* 0x000fe200078e0004 */
[----:B------:R-:W-:Y:S01]  /*1680*/  I2FP.F32.U32 R2, R2 ;  /* 0x0000000200027245 */ /* 0x000fe20000201000 */
[--C-:B------:R-:W-:Y:S02]  /*1690*/  IMAD.X R12, R21, 0x1, R0.reuse, P1 ;  /* 0x00000001150c7824 */ /* 0x100fe400008e0600 */
[----:B------:R-:W-:Y:S01]  /*16a0*/  IMAD.X R14, RZ, RZ, R0, P2 ;  /* 0x000000ffff0e7224 */ /* 0x000fe200010e0600 */
[----:B------:R-:W-:Y:S01]  /*16b0*/  LOP3.LUT R4, R5, 0x7ff, RZ, 0xc0, !PT ;  /* 0x000007ff05047812 */ /* 0x000fe200078ec0ff */
[----:B------:R-:W-:Y:S01]  /*16c0*/  FMUL.FTZ R2, R2, 0.00048828125 ;  /* 0x3a00000002027820 */ /* 0x000fe20000410000 */
[----:B------:R-:W-:Y:S02]  /*16d0*/  IMAD.MOV.U32 R21, RZ, RZ, RZ ;  /* 0x000000ffff157224 */ /* 0x000fe400078e00ff */
[----:B------:R-:W-:Y:S01]  /*16e0*/  I2FP.F32.U32 R4, R4 ;  /* 0x0000000400047245 */ /* 0x000fe20000201000 */
[----:B------:R-:W-:-:S04]  /*16f0*/  FFMA.FTZ R2, R19, R2, R8 ;  /* 0x0000000213027223 */ /* 0x000fc80000010008 */
[----:B------:R-:W-:Y:S01]  /*1700*/  FMUL.FTZ R5, R4, 0.00048828125 ;  /* 0x3a00000004057820 */ /* 0x000fe20000410000 */
[----:B------:R-:W-:-:S03]  /*1710*/  F2FP.F16.F32.PACK_AB R2, RZ, R2 ;  /* 0x00000002ff02723e */ /* 0x000fc600000000ff */
[----:B------:R-:W-:Y:S01]  /*1720*/  FFMA.FTZ R5, R19, R5, R8 ;  /* 0x0000000513057223 */ /* 0x000fe20000010008 */
[-C--:B0-----:R-:W-:Y:S02]  /*1730*/  LEA R4, P1, R11, R6.reuse, 0x1 ;  /* 0x000000060b047211 */ /* 0x081fe400078208ff */
[----:B------:R-:W-:Y:S02]  /*1740*/  LEA R6, P2, R13, R6, 0x1 ;  /* 0x000000060d067211 */ /* 0x000fe400078408ff */
[----:B------:R-:W-:Y:S02]  /*1750*/  F2FP.F16.F32.PACK_AB R10, RZ, R5 ;  /* 0x00000005ff0a723e */ /* 0x000fe400000000ff */
[-C--:B------:R-:W-:Y:S02]  /*1760*/  LEA.HI.X R5, R11, R7.reuse, R12, 0x1, P1 ;  /* 0x000000070b057211 */ /* 0x080fe400008f0c0c */
[----:B------:R-:W-:-:S03]  /*1770*/  LEA.HI.X R7, R13, R7, R14, 0x1, P2 ;  /* 0x000000070d077211 */ /* 0x000fc600010f0c0e */
[----:B------:R2:W-:Y:S04]  /*1780*/  STG.E.U16 desc[UR4][R4.64], R2 ;  /* 0x0000000204007986 */ /* 0x0005e8000c101504 */
[----:B------:R2:W-:Y:S02]  /*1790*/  STG.E.U16 desc[UR4][R6.64], R10 ;  /* 0x0000000a06007986 */ /* 0x0005e4000c101504 */
.L_x_121:
[----:B------:R-:W-:Y:S05]  /*17a0*/  @P0 EXIT ;  /* 0x000000000000094d */ /* 0x000fea0003800000 */
[----:B--2---:R-:W-:Y:S01]  /*17b0*/  IMAD.SHL.U32 R2, R20, 0x4, RZ ;  /* 0x0000000414027824 */ /* 0x004fe200078e00ff */
[----:B------:R-:W2:Y:S04]  /*17c0*/  LDC.64 R4, c[0x0][0x380] ;  /* 0x0000e000ff047b82 */ /* 0x000ea80000000a00 */
[C---:B------:R-:W-:Y:S02]  /*17d0*/  ISETP.EQ.AND P1, PT, R2.reuse, 0x8, PT ;  /* 0x000000080200780c */ /* 0x040fe40003f22270 */
[----:B------:R-:W-:Y:S02]  /*17e0*/  ISETP.EQ.AND P0, PT, R2, RZ, PT ;  /* 0x000000ff0200720c */ /* 0x000fe40003f02270 */
[----:B------:R-:W-:-:S05]  /*17f0*/  IADD3 R9, P0, PT, R20, R9, RZ ;  /* 0x0000000914097210 */ /* 0x000fca0007f1e0ff */
[----:B------:R-:W-:-:S04]  /*1800*/  IMAD.X R0, R21, 0x1, R0, P0 ;  /* 0x0000000115007824 */ /* 0x000fc800000e0600 */
[----:B------:R-:W-:-:S05]  /*1810*/  @P1 IMAD.MOV.U32 R18, RZ, RZ, R3 ;  /* 0x000000ffff121224 */ /* 0x000fca00078e0003 */
[----:B------:R-:W-:Y:S02]  /*1820*/  LOP3.LUT R18, R18, 0x7ff, RZ, 0xc0, !PT ;  /* 0x000007ff12127812 */ /* 0x000fe400078ec0ff */
[C---:B--2---:R-:W-:Y:S02]  /*1830*/  LEA R4, P0, R9.reuse, R4, 0x1 ;  /* 0x0000000409047211 */ /* 0x044fe400078008ff */
[----:B------:R-:W-:Y:S02]  /*1840*/  I2FP.F32.U32 R18, R18 ;  /* 0x0000001200127245 */ /* 0x000fe40000201000 */
[----:B------:R-:W-:-:S03]  /*1850*/  LEA.HI.X R5, R9, R5, R0, 0x1, P0 ;  /* 0x0000000509057211 */ /* 0x000fc600000f0c00 */
[----:B------:R-:W-:-:S04]  /*1860*/  FMUL.FTZ R18, R18, 0.00048828125 ;  /* 0x3a00000012127820 */ /* 0x000fc80000410000 */
[----:B------:R-:W-:-:S05]  /*1870*/  FFMA.FTZ R18, R19, R18, R8 ;  /* 0x0000001213127223 */ /* 0x000fca0000010008 */
[----:B------:R-:W-:-:S05]  /*1880*/  F2FP.F16.F32.PACK_AB R18, RZ, R18 ;  /* 0x00000012ff12723e */ /* 0x000fca00000000ff */
[----:B------:R-:W-:Y:S01]  /*1890*/  STG.E.U16 desc[UR4][R4.64], R18 ;  /* 0x0000001204007986 */ /* 0x000fe2000c101504 */
[----:B------:R-:W-:Y:S05]  /*18a0*/  EXIT ;  /* 0x000000000000794d */ /* 0x000fea0003800000 */
.L_x_122:
        /* <DEDUP_REMOVED lines=13> */
.L_x_170:


//--------------------- .text._ZN2at6native54_GLOBAL__N__f6d41790_21_PhiloxDistribution_cu_0636f2c123philox_multi_key_kernelIfZZZZNS0_21_philox_uniform_cuda_ERNS_6TensorERKS3_ddENKUlvE_clEvENKUlvE0_clEvENKUlvE_clEvEUlmmE0_ZZZNS0_21_philox_uniform_cuda_ES4_S6_ddENKS7_clEvENKS8_clEvEUlT_E_EEvPSB_PKmllT0_T1_16OffsetCalculatorILi1EjLb0EE --------------------------
	.section	.text._ZN2at6native54_GLOBAL__N__f6d41790_21_PhiloxDistribution_cu_0636f2c123philox_multi_key_kernelIfZZZZNS0_21_philox_uniform_cuda_ERNS_6TensorERKS3_ddENKUlvE_clEvENKUlvE0_clEvENKUlvE_clEvEUlmmE0_ZZZNS0_21_philox_uniform_cuda_ES4_S6_ddENKS7_clEvENKS8_clEvEUlT_E_EEvPSB_PKmllT0_T1_16OffsetCalculatorILi1EjLb0EE,"ax",@progbits
	.align	128
.text._ZN2at6native54_GLOBAL__N__f6d41790_21_PhiloxDistribution_cu_0636f2c123philox_multi_key_kernelIfZZZZNS0_21_philox_uniform_cuda_ERNS_6TensorERKS3_ddENKUlvE_clEvENKUlvE0_clEvENKUlvE_clEvEUlmmE0_ZZZNS0_21_philox_uniform_cuda_ES4_S6_ddENKS7_clEvENKS8_clEvEUlT_E_EEvPSB_PKmllT0_T1_16OffsetCalculatorILi1EjLb0EE:
        .type           _ZN2at6native54_GLOBAL__N__f6d41790_21_PhiloxDistribution_cu_0636f2c123philox_multi_key_kernelIfZZZZNS0_21_philox_uniform_cuda_ERNS_6TensorERKS3_ddENKUlvE_clEvENKUlvE0_clEvENKUlvE_clEvEUlmmE0_ZZZNS0_21_philox_uniform_cuda_ES4_S6_ddENKS7_clEvENKS8_clEvEUlT_E_EEvPSB_PKmllT0_T1_16OffsetCalculatorILi1EjLb0EE,@function
        .size           _ZN2at6native54_GLOBAL__N__f6d41790_21_PhiloxDistribution_cu_0636f2c123philox_multi_key_kernelIfZZZZNS0_21_philox_uniform_cuda_ERNS_6TensorERKS3_ddENKUlvE_clEvENKUlvE0_clEvENKUlvE_clEvEUlmmE0_ZZZNS0_21_philox_uniform_cuda_ES4_S6_ddENKS7_clEvENKS8_clEvEUlT_E_EEvPSB_PKmllT0_T1_16OffsetCalculatorILi1EjLb0EE,(.L_x_171 - _ZN2at6native54_GLOBAL__N__f6d41790_21_PhiloxDistribution_cu_0636f2c123philox_multi_key_kernelIfZZZZNS0_21_philox_uniform_cuda_ERNS_6TensorERKS3_ddENKUlvE_clEvENKUlvE0_clEvENKUlvE_clEvEUlmmE0_ZZZNS0_21_philox_uniform_cuda_ES4_S6_ddENKS7_clEvENKS8_clEvEUlT_E_EEvPSB_PKmllT0_T1_16OffsetCalculatorILi1EjLb0EE)
        .other          _ZN2at6native54_GLOBAL__N__f6d41790_21_PhiloxDistribution_cu_0636f2c123philox_multi_key_kernelIfZZZZNS0_21_philox_uniform_cuda_ERNS_6TensorERKS3_ddENKUlvE_clEvENKUlvE0_clEvENKUlvE_clEvEUlmmE0_ZZZNS0_21_philox_uniform_cuda_ES4_S6_ddENKS7_clEvENKS8_clEvEUlT_E_EEvPSB_PKmllT0_T1_16OffsetCalculatorILi1EjLb0EE,@"STO_CUDA_ENTRY STV_DEFAULT"
_ZN2at6native54_GLOBAL__N__f6d41790_21_PhiloxDistribution_cu_0636f2c123philox_multi_key_kernelIfZZZZNS0_21_philox_uniform_cuda_ERNS_6TensorERKS3_ddENKUlvE_clEvENKUlvE0_clEvENKUlvE_clEvEUlmmE0_ZZZNS0_21_philox_uniform_cuda_ES4_S6_ddENKS7_clEvENKS8_clEvEUlT_E_EEvPSB_PKmllT0_T1_16OffsetCalculatorILi1EjLb0EE:
        /* <DEDUP_REMOVED lines=42> */
[----:B------:R-:W-:-:S12]  /*02a0*/  HFMA2 R3, -RZ, RZ, 0, 0 ;  /* 0x00000000ff037431 */ /* 0x000fd800000001ff */
[----:B------:R-:W-:Y:S01]  /*02b0*/  @P1 VIADD R2, R2, 0x1 ;  /* 0x0000000102021836 */ /* 0x000fe20000000000 */
[----:B------:R-:W-:-:S04]  /*02c0*/  @!P2 LOP3.LUT R2, RZ, UR6, RZ, 0x33, !PT ;  /* 0x00000006ff02ac12 */ /* 0x000fc8000f8e33ff */
[----:B------:R-:W-:-:S05]  /*02d0*/  IADD3 R5, PT, PT, -R2, RZ, RZ ;  /* 0x000000ff02057210 */ /* 0x000fca0007ffe1ff */
[----:B------:R-:W-:Y:S01]  /*02e0*/  IMAD R8, R5, UR6, R8 ;  /* 0x0000000605087c24 */ /* 0x000fe2000f8e0208 */
[----:B------:R-:W-:Y:S06]  /*02f0*/  BRA `(.L_x_125) ;  /* 0x0000000000287947 */ /* 0x000fec0003800000 */
.L_x_124:
[----:B------:R-:W-:-:S07]  /*0300*/  MOV R0, 0x320 ;  /* 0x0000032000007802 */ /* 0x000fce0000000f00 */
[----:B------:R-:W-:Y:S05]  /*0310*/  CALL.REL.NOINC `($__internal_8_$__cuda_sm20_div_s64) ;  /* 0x0000001800e07944 */ /* 0x000fea0003c00000 */
        /* <DEDUP_REMOVED lines=8> */
.L_x_125:
[----:B------:R-:W-:Y:S05]  /*03a0*/  BSYNC.RECONVERGENT B0 ;  /* 0x0000000000007941 */ /* 0x000fea0003800200 */
.L_x_123:
        /* <DEDUP_REMOVED lines=12> */
[----:B-1----:R-:W-:Y:S02]  /*0470*/  SHF.R.U32.HI R7, RZ, UR6, R4 ;  /* 0x00000006ff077c19 */ /* 0x002fe40008011604 */
[----:B------:R-:W-:-:S03]  /*0480*/  ISETP.NE.AND P0, PT, R5, RZ, PT ;  /* 0x000000ff0500720c */ /* 0x000fc60003f05270 */
[----:B------:R-:W-:-:S04]  /*0490*/  IMAD.MOV R9, RZ, RZ, -R7 ;  /* 0x000000ffff097224 */ /* 0x000fc800078e0a07 */
[----:B------:R-:W-:-:S04]  /*04a0*/  IMAD R4, R9, UR8, R2 ;  /* 0x0000000809047c24 */ /* 0x000fc8000f8e0202 */
        /* <DEDUP_REMOVED lines=265> */
.L_x_126:
        /* <DEDUP_REMOVED lines=64> */
[----:B------:R-:W-:Y:S01]  /*1940*/  ISETP.LT.AND.EX P0, PT, R0, R21, PT, P0 ;  /* 0x000000150000720c */ /* 0x000fe20003f01300 */
[----:B------:R-:W-:Y:S01]  /*1950*/  IMAD.WIDE.U32 R18, R19, -0x2daee0ad, RZ ;  /* 0xd2511f5313127825 */ /* 0x000fe200078e00ff */
[----:B------:R-:W-:-:S02]  /*1960*/  IADD3 R13, PT, PT, R5, -0x24c28bd8, RZ ;  /* 0xdb3d7428050d7810 */ /* 0x000fc40007ffe0ff */
[----:B------:R-:W-:Y:S01]  /*1970*/  SHF.L.U32 R10, R8, 0x2, RZ ;  /* 0x00000002080a7819 */ /* 0x000fe200000006ff */
[----:B------:R-:W-:Y:S01]  /*1980*/  IMAD.WIDE.U32 R14, R14, -0x326172a9, RZ ;  /* 0xcd9e8d570e0e7825 */ /* 0x000fe200078e00ff */
[----:B------:R-:W-:-:S03]  /*1990*/  LOP3.LUT R13, R13, R12, R19, 0x96, !PT ;  /* 0x0000000c0d0d7212 */ /* 0x000fc600078e9613 */
[----:B------:R-:W-:Y:S01]  /*19a0*/  IMAD.WIDE.U32 R8, R2, R6, R10 ;  /* 0x0000000602087225 */ /* 0x000fe200078e000a */
[----:B------:R-:W-:Y:S02]  /*19b0*/  LOP3.LUT R3, R3, R15, R16, 0x96, !PT ;  /* 0x0000000f03037212 */ /* 0x000fe400078e9610 */
[----:B------:R-:W-:Y:S01]  /*19c0*/  IADD3 R15, PT, PT, R4, -0x700cb87f, RZ ;  /* 0x8ff34781040f7810 */ /* 0x000fe20007ffe0ff */
[----:B------:R-:W-:Y:S02]  /*19d0*/  IMAD R17, R2, R7, R17 ;  /* 0x0000000702117224 */ /* 0x000fe400078e0211 */
[----:B------:R-:W-:Y:S02]  /*19e0*/  VIADD R5, R5, 0x96a522ad ;  /* 0x96a522ad05057836 */ /* 0x000fe40000000000 */
[----:B------:R-:W-:-:S04]  /*19f0*/  IMAD.WIDE.U32 R2, R3, -0x2daee0ad, RZ ;  /* 0xd2511f5303027825 */ /* 0x000fc800078e00ff */
[----:B------:R-:W-:Y:S01]  /*1a00*/  IMAD.WIDE.U32 R12, R13, -0x326172a9, RZ ;  /* 0xcd9e8d570d0c7825 */ /* 0x000fe200078e00ff */
[----:B------:R-:W-:-:S03]  /*1a10*/  LOP3.LUT R18, R18, R5, R3, 0x96, !PT ;  /* 0x0000000512127212 */ /* 0x000fc600078e9603 */
[----:B------:R-:W-:Y:S01]  /*1a20*/  IMAD.IADD R17, R9, 0x1, R17 ;  /* 0x0000000109117824 */ /* 0x000fe200078e0211 */
[----:B------:R-:W-:Y:S01]  /*1a30*/  LOP3.LUT R15, R14, R13, R15, 0x96, !PT ;  /* 0x0000000d0e0f7212 */ /* 0x000fe200078e960f */
[----:B------:R-:W-:Y:S06]  /*1a40*/  @!P1 BRA P0, `(.L_x_127) ;  /* 0x0000000000b49947 */ /* 0x000fec0000000000 */
[----:B------:R-:W-:-:S04]  /*1a50*/  ISETP.GE.U32.AND P0, PT, R10, R6, PT ;  /* 0x000000060a00720c */ /* 0x000fc80003f06070 */
[----:B------:R-:W-:-:S13]  /*1a60*/  ISETP.GE.AND.EX P0, PT, R11, R7, PT, P0 ;  /* 0x000000070b00720c */ /* 0x000fda0003f06300 */
[----:B------:R-:W-:Y:S05]  /*1a70*/  @P0 EXIT ;  /* 0x000000000000094d */ /* 0x000fea0003800000 */
[----:B------:R-:W0:Y:S01]  /*1a80*/  LDC R0, c[0x0][0x3a4] ;  /* 0x0000e900ff007b82 */ /* 0x000e220000000800 */
[----:B------:R-:W1:Y:S01]  /*1a90*/  LDCU.64 UR8, c[0x0][0x380] ;  /* 0x00007000ff0877ac */ /* 0x000e620008000a00 */
[----:B------:R-:W-:Y:S02]  /*1aa0*/  IADD3 R9, P2, PT, R10, 0x1, RZ ;  /* 0x000000010a097810 */ /* 0x000fe40007f5e0ff */
[----:B------:R-:W-:Y:S01]  /*1ab0*/  LOP3.LUT R4, R15, 0xffffff, RZ, 0xc0, !PT ;  /* 0x00ffffff0f047812 */ /* 0x000fe200078ec0ff */
[----:B------:R-:W0:Y:S01]  /*1ac0*/  LDCU UR6, c[0x0][0x3a8] ;  /* 0x00007500ff0677ac */ /* 0x000e220008000800 */
[----:B------:R-:W-:Y:S02]  /*1ad0*/  ISETP.GE.U32.AND P0, PT, R9, R6, PT ;  /* 0x000000060900720c */ /* 0x000fe40003f06070 */
[----:B------:R-:W-:Y:S02]  /*1ae0*/  IADD3.X R16, PT, PT, RZ, R11, RZ, P2, !PT ;  /* 0x0000000bff107210 */ /* 0x000fe400017fe4ff */
[----:B------:R-:W-:-:S02]  /*1af0*/  I2FP.F32.U32 R5, R4 ;  /* 0x0000000400057245 */ /* 0x000fc40000201000 */
[----:B------:R-:W-:-:S03]  /*1b00*/  ISETP.GE.U32.AND.EX P0, PT, R16, R7, PT, P0 ;  /* 0x000000071000720c */ /* 0x000fc60003f06100 */
[----:B------:R-:W-:Y:S01]  /*1b10*/  FMUL.FTZ R14, R5, 5.9604644775390625e-08 ;  /* 0x33800000050e7820 */ /* 0x000fe20000410000 */
[----:B-1----:R-:W-:-:S04]  /*1b20*/  LEA R4, P1, R8, UR8, 0x2 ;  /* 0x0000000808047c11 */ /* 0x002fc8000f8210ff */
[----:B------:R-:W-:Y:S01]  /*1b30*/  LEA.HI.X R5, R8, UR9, R17, 0x2, P1 ;  /* 0x0000000908057c11 */ /* 0x000fe200088f1411 */
[----:B0-----:R-:W-:-:S04]  /*1b40*/  FADD.FTZ R9, -R0, UR6 ;  /* 0x0000000600097e21 */ /* 0x001fc80008010100 */
[----:B------:R-:W-:-:S05]  /*1b50*/  FFMA.FTZ R15, R9, R14, R0 ;  /* 0x0000000e090f7223 */ /* 0x000fca0000010000 */
[----:B------:R0:W-:Y:S01]  /*1b60*/  STG.E desc[UR4][R4.64], R15 ;  /* 0x0000000f04007986 */ /* 0x0001e2000c101904 */
[----:B------:R-:W-:Y:S05]  /*1b70*/  @P0 EXIT ;  /* 0x000000000000094d */ /* 0x000fea0003800000 */
[----:B------:R-:W-:Y:S02]  /*1b80*/  IADD3 R13, P1, PT, R10, 0x2, RZ ;  /* 0x000000020a0d7810 */ /* 0x000fe40007f3e0ff */
[----:B------:R-:W-:Y:S02]  /*1b90*/  LOP3.LUT R12, R12, 0xffffff, RZ, 0xc0, !PT ;  /* 0x00ffffff0c0c7812 */ /* 0x000fe400078ec0ff */
[----:B------:R-:W-:Y:S01]  /*1ba0*/  ISETP.GE.U32.AND P0, PT, R13, R6, PT ;  /* 0x000000060d00720c */ /* 0x000fe20003f06070 */
[----:B------:R-:W-:Y:S01]  /*1bb0*/  IMAD.X R8, RZ, RZ, R11, P1 ;  /* 0x000000ffff087224 */ /* 0x000fe200008e060b */
[----:B------:R-:W-:-:S04]  /*1bc0*/  I2FP.F32.U32 R12, R12 ;  /* 0x0000000c000c7245 */ /* 0x000fc80000201000 */
[----:B------:R-:W-:Y:S01]  /*1bd0*/  ISETP.GE.U32.AND.EX P0, PT, R8, R7, PT, P0 ;  /* 0x000000070800720c */ /* 0x000fe20003f06100 */
[----:B------:R-:W-:-:S04]  /*1be0*/  FMUL.FTZ R12, R12, 5.9604644775390625e-08 ;  /* 0x338000000c0c7820 */ /* 0x000fc80000410000 */
[----:B------:R-:W-:-:S05]  /*1bf0*/  FFMA.FTZ R13, R9, R12, R0 ;  /* 0x0000000c090d7223 */ /* 0x000fca0000010000 */
[----:B------:R1:W-:Y:S03]  /*1c00*/  STG.E desc[UR4][R4.64+0x4], R13 ;  /* 0x0000040d04007986 */ /* 0x0003e6000c101904 */
[----:B------:R-:W-:Y:S05]  /*1c10*/  @P0 EXIT ;  /* 0x000000000000094d */ /* 0x000fea0003800000 */
[----:B-1----:R-:W-:Y:S02]  /*1c20*/  IADD3 R13, P1, PT, R10, 0x3, RZ ;  /* 0x000000030a0d7810 */ /* 0x002fe40007f3e0ff */
[----:B------:R-:W-:Y:S02]  /*1c30*/  LOP3.LUT R18, R18, 0xffffff, RZ, 0xc0, !PT ;  /* 0x00ffffff12127812 */ /* 0x000fe400078ec0ff */
[----:B------:R-:W-:Y:S02]  /*1c40*/  ISETP.GE.U32.AND P0, PT, R13, R6, PT ;  /* 0x000000060d00720c */ /* 0x000fe40003f06070 */
[----:B------:R-:W-:Y:S02]  /*1c50*/  IADD3.X R10, PT, PT, RZ, R11, RZ, P1, !PT ;  /* 0x0000000bff0a7210 */ /* 0x000fe40000ffe4ff */
[----:B------:R-:W-:Y:S02]  /*1c60*/  I2FP.F32.U32 R18, R18 ;  /* 0x0000001200127245 */ /* 0x000fe40000201000 */
[----:B------:R-:W-:-:S03]  /*1c70*/  ISETP.GE.U32.AND.EX P0, PT, R10, R7, PT, P0 ;  /* 0x000000070a00720c */ /* 0x000fc60003f06100 */
[----:B------:R-:W-:-:S04]  /*1c80*/  FMUL.FTZ R18, R18, 5.9604644775390625e-08 ;  /* 0x3380000012127820 */ /* 0x000fc80000410000 */
[----:B------:R-:W-:-:S05]  /*1c90*/  FFMA.FTZ R7, R9, R18, R0 ;  /* 0x0000001209077223 */ /* 0x000fca0000010000 */
[----:B------:R1:W-:Y:S01]  /*1ca0*/  STG.E desc[UR4][R4.64+0x8], R7 ;  /* 0x0000080704007986 */ /* 0x0003e2000c101904 */
[----:B------:R-:W-:Y:S05]  /*1cb0*/  @P0 EXIT ;  /* 0x000000000000094d */ /* 0x000fea0003800000 */
[----:B------:R-:W-:-:S04]  /*1cc0*/  LOP3.LUT R2, R2, 0xffffff, RZ, 0xc0, !PT ;  /* 0x00ffffff02027812 */ /* 0x000fc800078ec0ff */
[----:B------:R-:W-:-:S05]  /*1cd0*/  I2FP.F32.U32 R2, R2 ;  /* 0x0000000200027245 */ /* 0x000fca0000201000 */
[----:B------:R-:W-:-:S04]  /*1ce0*/  FMUL.FTZ R2, R2, 5.9604644775390625e-08 ;  /* 0x3380000002027820 */ /* 0x000fc80000410000 */
[----:B------:R-:W-:-:S05]  /*1cf0*/  FFMA.FTZ R9, R9, R2, R0 ;  /* 0x0000000209097223 */ /* 0x000fca0000010000 */
[----:B------:R-:W-:Y:S01]  /*1d00*/  STG.E desc[UR4][R4.64+0xc], R9 ;  /* 0x00000c0904007986 */ /* 0x000fe2000c101904 */
[----:B------:R-:W-:Y:S05]  /*1d10*/  EXIT ;  /* 0x000000000000794d */ /* 0x000fea0003800000 */
.L_x_127:
[----:B------:R-:W0:Y:S01]  /*1d20*/  LDC R11, c[0x0][0x3a4] ;  /* 0x0000e900ff0b7b82 */ /* 0x000e220000000800 */
[----:B------:R-:W1:Y:S01]  /*1d30*/  LDCU.64 UR8, c[0x0][0x380] ;  /* 0x00007000ff0877ac */ /* 0x000e620008000a00 */
[----:B------:R-:W-:Y:S02]  /*1d40*/  LOP3.LUT R12, R12, 0xffffff, RZ, 0xc0, !PT ;  /* 0x00ffffff0c0c7812 */ /* 0x000fe400078ec0ff */
[----:B------:R-:W-:Y:S01]  /*1d50*/  LOP3.LUT R15, R15, 0xffffff, RZ, 0xc0, !PT ;  /* 0x00ffffff0f0f7812 */ /* 0x000fe200078ec0ff */
[----:B------:R-:W0:Y:S01]  /*1d60*/  LDCU UR6, c[0x0][0x3a8] ;  /* 0x00007500ff0677ac */ /* 0x000e220008000800 */
[----:B------:R-:W-:Y:S02]  /*1d70*/  LOP3.LUT R18, R18, 0xffffff, RZ, 0xc0, !PT ;  /* 0x00ffffff12127812 */ /* 0x000fe400078ec0ff */
[----:B------:R-:W-:Y:S02]  /*1d80*/  LOP3.LUT R2, R2, 0xffffff, RZ, 0xc0, !PT ;  /* 0x00ffffff02027812 */ /* 0x000fe400078ec0ff */
[----:B------:R-:W-:-:S02]  /*1d90*/  I2FP.F32.U32 R15, R15 ;  /* 0x0000000f000f7245 */ /* 0x000fc40000201000 */
[----:B------:R-:W-:Y:S02]  /*1da0*/  I2FP.F32.U32 R12, R12 ;  /* 0x0000000c000c7245 */ /* 0x000fe40000201000 */
[----:B------:R-:W-:Y:S02]  /*1db0*/  I2FP.F32.U32 R18, R18 ;  /* 0x0000001200127245 */ /* 0x000fe40000201000 */
[----:B------:R-:W-:Y:S01]  /*1dc0*/  I2FP.F32.U32 R2, R2 ;  /* 0x0000000200027245 */ /* 0x000fe20000201000 */
[----:B------:R-:W-:Y:S01]  /*1dd0*/  FMUL.FTZ R12, R12, 5.9604644775390625e-08 ;  /* 0x338000000c0c7820 */ /* 0x000fe20000410000 */
[----:B-1----:R-:W-:Y:S01]  /*1de0*/  LEA R4, P0, R8, UR8, 0x2 ;  /* 0x0000000808047c11 */ /* 0x002fe2000f8010ff */
[----:B------:R-:W-:Y:S02]  /*1df0*/  FMUL.FTZ R10, R18, 5.9604644775390625e-08 ;  /* 0x33800000120a7820 */ /* 0x000fe40000410000 */
[----:B------:R-:W-:Y:S01]  /*1e00*/  FMUL.FTZ R2, R2, 5.9604644775390625e-08 ;  /* 0x3380000002027820 */ /* 0x000fe20000410000 */
[----:B------:R-:W-:Y:S01]  /*1e10*/  LEA.HI.X R5, R8, UR9, R17, 0x2, P0 ;  /* 0x0000000908057c11 */ /* 0x000fe200080f1411 */
[----:B0-----:R-:W-:Y:S01]  /*1e20*/  FADD.FTZ R0, -R11, UR6 ;  /* 0x000000060b007e21 */ /* 0x001fe20008010100 */
[----:B------:R-:W-:-:S03]  /*1e30*/  FMUL.FTZ R8, R15, 5.9604644775390625e-08 ;  /* 0x338000000f087820 */ /* 0x000fc60000410000 */
[C-C-:B------:R-:W-:Y:S01]  /*1e40*/  FFMA.FTZ R9, R0.reuse, R12, R11.reuse ;  /* 0x0000000c00097223 */ /* 0x140fe2000001000b */
[C-C-:B------:R-:W-:Y:S01]  /*1e50*/  FFMA.FTZ R8, R0.reuse, R8, R11.reuse ;  /* 0x0000000800087223 */ /* 0x140fe2000001000b */
[C-C-:B------:R-:W-:Y:S01]  /*1e60*/  FFMA.FTZ R10, R0.reuse, R10, R11.reuse ;  /* 0x0000000a000a7223 */ /* 0x140fe2000001000b */
[----:B------:R-:W-:-:S05]  /*1e70*/  FFMA.FTZ R11, R0, R2, R11 ;  /* 0x00000002000b7223 */ /* 0x000fca000001000b */
[----:B------:R-:W-:Y:S01]  /*1e80*/  STG.E.128 desc[UR4][R4.64], R8 ;  /* 0x0000000804007986 */ /* 0x000fe2000c101d04 */
[----:B------:R-:W-:Y:S05]  /*1e90*/  EXIT ;  /* 0x000000000000794d */ /* 0x000fea0003800000 */
        .weak           $__internal_8_$__cuda_sm20_div_s64
        .type           $__internal_8_$__cuda_sm20_div_s64,@function
        .size           $__internal_8_$__cuda_sm20_div_s64,(.L_x_171 - $__internal_8_$__cuda_sm20_div_s64)
$__internal_8_$__cuda_sm20_div_s64:
        /* <DEDUP_REMOVED lines=83> */
[----:B------:R-:W-:Y:S06]  /*23d0*/  RET.REL.NODEC R2 `(_ZN2at6native54_GLOBAL__N__f6d41790_21_PhiloxDistribution_cu_0636f2c123philox_multi_key_kernelIfZZZZNS0_21_philox_uniform_cuda_ERNS_6TensorERKS3_ddENKUlvE_clEvENKUlvE0_clEvENKUlvE_clEvEUlmmE0_ZZZNS0_21_philox_uniform_cuda_ES4_S6_ddENKS7_clEvENKS8_clEvEUlT_E_EEvPSB_PKmllT0_T1_16OffsetCalculatorILi1EjLb0EE) ;  /* 0xffffffdc02087950 */ /* 0x000fec0003c3ffff */
.L_x_128:
        /* <DEDUP_REMOVED lines=10> */
.L_x_171:


//--------------------- .text._ZN2at6native54_GLOBAL__N__f6d41790_21_PhiloxDistribution_cu_0636f2c124philox_single_key_kernelIfZZZZNS0_21_philox_uniform_cuda_ERNS_6TensorERKS3_ddENKUlvE_clEvENKUlvE0_clEvENKUlvE_clEvEUlmmE0_ZZZNS0_21_philox_uniform_cuda_ES4_S6_ddENKS7_clEvENKS8_clEvEUlT_E_EEvPSB_PKmlT0_T1_ --------------------------
	.section	.text._ZN2at6native54_GLOBAL__N__f6d41790_21_PhiloxDistribution_cu_0636f2c124philox_single_key_kernelIfZZZZNS0_21_philox_uniform_cuda_ERNS_6TensorERKS3_ddENKUlvE_clEvENKUlvE0_clEvENKUlvE_clEvEUlmmE0_ZZZNS0_21_philox_uniform_cuda_ES4_S6_ddENKS7_clEvENKS8_clEvEUlT_E_EEvPSB_PKmlT0_T1_,"ax",@progbits
	.align	128
.text._ZN2at6native54_GLOBAL__N__f6d41790_21_PhiloxDistribution_cu_0636f2c124philox_single_key_kernelIfZZZZNS0_21_philox_uniform_cuda_ERNS_6TensorERKS3_ddENKUlvE_clEvENKUlvE0_clEvENKUlvE_clEvEUlmmE0_ZZZNS0_21_philox_uniform_cuda_ES4_S6_ddENKS7_clEvENKS8_clEvEUlT_E_EEvPSB_PKmlT0_T1_:
        .type           _ZN2at6native54_GLOBAL__N__f6d41790_21_PhiloxDistribution_cu_0636f2c124philox_single_key_kernelIfZZZZNS0_21_philox_uniform_cuda_ERNS_6TensorERKS3_ddENKUlvE_clEvENKUlvE0_clEvENKUlvE_clEvEUlmmE0_ZZZNS0_21_philox_uniform_cuda_ES4_S6_ddENKS7_clEvENKS8_clEvEUlT_E_EEvPSB_PKmlT0_T1_,@function
        .size           _ZN2at6native54_GLOBAL__N__f6d41790_21_PhiloxDistribution_cu_0636f2c124philox_single_key_kernelIfZZZZNS0_21_philox_uniform_cuda_ERNS_6TensorERKS3_ddENKUlvE_clEvENKUlvE0_clEvENKUlvE_clEvEUlmmE0_ZZZNS0_21_philox_uniform_cuda_ES4_S6_ddENKS7_clEvENKS8_clEvEUlT_E_EEvPSB_PKmlT0_T1_,(.L_x_173 - _ZN2at6native54_GLOBAL__N__f6d41790_21_PhiloxDistribution_cu_0636f2c124philox_single_key_kernelIfZZZZNS0_21_philox_uniform_cuda_ERNS_6TensorERKS3_ddENKUlvE_clEvENKUlvE0_clEvENKUlvE_clEvEUlmmE0_ZZZNS0_21_philox_uniform_cuda_ES4_S6_ddENKS7_clEvENKS8_clEvEUlT_E_EEvPSB_PKmlT0_T1_)
        .other          _ZN2at6native54_GLOBAL__N__f6d41790_21_PhiloxDistribution_cu_0636f2c124philox_single_key_kernelIfZZZZNS0_21_philox_uniform_cuda_ERNS_6TensorERKS3_ddENKUlvE_clEvENKUlvE0_clEvENKUlvE_clEvEUlmmE0_ZZZNS0_21_philox_uniform_cuda_ES4_S6_ddENKS7_clEvENKS8_clEvEUlT_E_EEvPSB_PKmlT0_T1_,@"STO_CUDA_ENTRY STV_DEFAULT"
_ZN2at6native54_GLOBAL__N__f6d41790_21_PhiloxDistribution_cu_0636f2c124philox_single_key_kernelIfZZZZNS0_21_philox_uniform_cuda_ERNS_6TensorERKS3_ddENKUlvE_clEvENKUlvE0_clEvENKUlvE_clEvEUlmmE0_ZZZNS0_21_philox_uniform_cuda_ES4_S6_ddENKS7_clEvENKS8_clEvEUlT_E_EEvPSB_PKmlT0_T1_:
        /* <DEDUP_REMOVED lines=12> */
[----:B------:R-:W-:Y:S02]  /*00c0*/  IMAD.X R13, RZ, RZ, R3, P0 ;  /* 0x000000ffff0d7224 */ /* 0x000fe400000e0603 */
[----:B0-----:R-:W-:-:S03]  /*00d0*/  IMAD.WIDE.U32 R8, R11, UR6, R8 ;  /* 0x000000060b087c25 */ /* 0x001fc6000f8e0008 */
[--C-:B------:R-:W-:Y:S02]  /*00e0*/  SHF.R.S64 R11, R0, 0x2, R13.reuse ;  /* 0x00000002000b7819 */ /* 0x100fe4000000100d */
[----:B------:R-:W-:Y:S02]  /*00f0*/  SHF.R.S32.HI R0, RZ, 0x2, R13 ;  /* 0x00000002ff007819 */ /* 0x000fe4000001140d */
[CC--:B------:R-:W-:Y:S02]  /*0100*/  ISETP.GE.U32.AND P0, PT, R8.reuse, R11.reuse, PT ;  /* 0x0000000b0800720c */ /* 0x0c0fe40003f06070 */
[----:B------:R-:W-:Y:S02]  /*0110*/  ISETP.NE.U32.AND P1, PT, R8, R11, PT ;  /* 0x0000000b0800720c */ /* 0x000fe40003f25070 */
[CC--:B------:R-:W-:Y:S02]  /*0120*/  ISETP.GE.AND.EX P0, PT, R9.reuse, R0.reuse, PT, P0 ;  /* 0x000000000900720c */ /* 0x0c0fe40003f06300 */
[----:B------:R-:W-:-:S11]  /*0130*/  ISETP.NE.AND.EX P1, PT, R9, R0, PT, P1 ;  /* 0x000000000900720c */ /* 0x000fd60003f25310 */
[----:B------:R-:W-:Y:S05]  /*0140*/  @P0 BRA `(.L_x_130) ;  /* 0x0000000400580947 */ /* 0x000fea0003800000 */
[----:B-----5:R-:W-:Y:S01]  /*0150*/  IADD3 R16, P0, PT, R6, R8, RZ ;  /* 0x0000000806107210 */ /* 0x020fe20007f1e0ff */
[----:B------:R-:W-:Y:S01]  /*0160*/  VIADD R19, R5, 0xbb67ae85 ;  /* 0xbb67ae8505137836 */ /* 0x000fe20000000000 */
[----:B------:R-:W0:Y:S01]  /*0170*/  LDC R10, c[0x0][0x39c] ;  /* 0x0000e700ff0a7b82 */ /* 0x000e220000000800 */
[----:B------:R-:W1:Y:S02]  /*0180*/  LDCU.64 UR8, c[0x0][0x380] ;  /* 0x00007000ff0877ac */ /* 0x000e640008000a00 */
[----:B------:R-:W-:Y:S01]  /*0190*/  IMAD.WIDE.U32 R16, R16, -0x2daee0ad, RZ ;  /* 0xd2511f5310107825 */ /* 0x000fe200078e00ff */
[----:B------:R-:W0:Y:S03]  /*01a0*/  LDCU UR6, c[0x0][0x3a0] ;  /* 0x00007400ff0677ac */ /* 0x000e260008000800 */
        /* <DEDUP_REMOVED lines=43> */
[----:B------:R-:W-:-:S04]  /*0460*/  IADD3 R13, PT, PT, R4, -0xe443238, RZ ;  /* 0xf1bbcdc8040d7810 */ /* 0x000fc80007ffe0ff */
[----:B------:R-:W-:Y:S01]  /*0470*/  LOP3.LUT R19, R19, R16, R15, 0x96, !PT ;  /* 0x0000001013137212 */ /* 0x000fe200078e960f */
[----:B------:R-:W-:Y:S02]  /*0480*/  VIADD R15, R5, 0xdb3d7428 ;  /* 0xdb3d7428050f7836 */ /* 0x000fe40000000000 */
[----:B------:R-:W-:-:S04]  /*0490*/  IMAD.HI.U32 R16, R18, -0x2daee0ad, RZ ;  /* 0xd2511f5312107827 */ /* 0x000fc800078e00ff */
[----:B------:R-:W-:Y:S01]  /*04a0*/  IMAD.HI.U32 R17, R19, -0x326172a9, RZ ;  /* 0xcd9e8d5713117827 */ /* 0x000fe200078e00ff */
[----:B------:R-:W-:Y:S02]  /*04b0*/  LOP3.LUT R20, R15, R14, R16, 0x96, !PT ;  /* 0x0000000e0f147212 */ /* 0x000fe400078e9610 */
[----:B-1----:R-:W-:Y:S01]  /*04c0*/  LEA R16, P0, R8, UR8, 0x4 ;  /* 0x0000000808107c11 */ /* 0x002fe2000f8020ff */
[----:B------:R-:W-:Y:S01]  /*04d0*/  IMAD R14, R19, 0x9e8d57, RZ ;  /* 0x009e8d57130e7824 */ /* 0x000fe200078e02ff */
[----:B------:R-:W-:Y:S01]  /*04e0*/  LOP3.LUT R17, R13, R17, R12, 0x96, !PT ;  /* 0x000000110d117212 */ /* 0x000fe200078e960c */
[----:B------:R-:W-:Y:S02]  /*04f0*/  VIADD R13, R4, 0xf34781 ;  /* 0x00f34781040d7836 */ /* 0x000fe40000000000 */
[----:B------:R-:W-:Y:S02]  /*0500*/  VIADD R12, R5, 0xa522ad ;  /* 0x00a522ad050c7836 */ /* 0x000fe40000000000 */
[----:B------:R-:W-:-:S02]  /*0510*/  IMAD R15, R18, 0x511f53, RZ ;  /* 0x00511f53120f7824 */ /* 0x000fc400078e02ff */
[----:B------:R-:W-:-:S04]  /*0520*/  IMAD.HI.U32 R21, R20, -0x326172a9, RZ ;  /* 0xcd9e8d5714157827 */ /* 0x000fc800078e00ff */
[----:B------:R-:W-:Y:S01]  /*0530*/  IMAD.HI.U32 R19, R17, -0x2daee0ad, RZ ;  /* 0xd2511f5311137827 */ /* 0x000fe200078e00ff */
[----:B------:R-:W-:-:S03]  /*0540*/  LOP3.LUT R13, R14, R21, R13, 0x96, !PT ;  /* 0x000000150e0d7212 */ /* 0x000fc600078e960d */
[----:B------:R-:W-:Y:S01]  /*0550*/  IMAD R20, R20, 0x9e8d57, RZ ;  /* 0x009e8d5714147824 */ /* 0x000fe200078e02ff */
[----:B------:R-:W-:Y:S01]  /*0560*/  LOP3.LUT R12, R15, R12, R19, 0x96, !PT ;  /* 0x0000000c0f0c7212 */ /* 0x000fe200078e9613 */
[----:B------:R-:W-:Y:S01]  /*0570*/  IMAD R18, R17, 0x511f53, RZ ;  /* 0x00511f5311127824 */ /* 0x000fe200078e02ff */
[----:B------:R-:W-:Y:S02]  /*0580*/  LOP3.LUT R13, R13, 0xffffff, RZ, 0xc0, !PT ;  /* 0x00ffffff0d0d7812 */ /* 0x000fe400078ec0ff */
[----:B------:R-:W-:Y:S02]  /*0590*/  LOP3.LUT R20, R20, 0xffffff, RZ, 0xc0, !PT ;  /* 0x00ffffff14147812 */ /* 0x000fe400078ec0ff */
[----:B------:R-:W-:Y:S02]  /*05a0*/  LOP3.LUT R18, R18, 0xffffff, RZ, 0xc0, !PT ;  /* 0x00ffffff12127812 */ /* 0x000fe400078ec0ff */
[----:B------:R-:W-:Y:S02]  /*05b0*/  LOP3.LUT R12, R12, 0xffffff, RZ, 0xc0, !PT ;  /* 0x00ffffff0c0c7812 */ /* 0x000fe400078ec0ff */
[----:B------:R-:W-:-:S02]  /*05c0*/  I2FP.F32.U32 R20, R20 ;  /* 0x0000001400147245 */ /* 0x000fc40000201000 */
[----:B------:R-:W-:Y:S02]  /*05d0*/  I2FP.F32.U32 R18, R18 ;  /* 0x0000001200127245 */ /* 0x000fe40000201000 */
[----:B------:R-:W-:Y:S01]  /*05e0*/  I2FP.F32.U32 R13, R13 ;  /* 0x0000000d000d7245 */ /* 0x000fe20000201000 */
[----:B------:R-:W-:Y:S01]  /*05f0*/  FMUL.FTZ R20, R20, 5.9604644775390625e-08 ;  /* 0x3380000014147820 */ /* 0x000fe20000410000 */
[----:B------:R-:W-:Y:S01]  /*0600*/  I2FP.F32.U32 R12, R12 ;  /* 0x0000000c000c7245 */ /* 0x000fe20000201000 */
[----:B------:R-:W-:Y:S01]  /*0610*/  FMUL.FTZ R15, R18, 5.9604644775390625e-08 ;  /* 0x33800000120f7820 */ /* 0x000fe20000410000 */
[----:B------:R-:W-:Y:S01]  /*0620*/  LEA.HI.X R17, R8, UR9, R9, 0x4, P0 ;  /* 0x0000000908117c11 */ /* 0x000fe200080f2409 */
[----:B0-----:R-:W-:Y:S01]  /*0630*/  FADD.FTZ R9, -R10, UR6 ;  /* 0x000000060a097e21 */ /* 0x001fe20008010100 */
[----:B------:R-:W-:Y:S01]  /*0640*/  FMUL.FTZ R19, R13, 5.9604644775390625e-08 ;  /* 0x338000000d137820 */ /* 0x000fe20000410000 */
[----:B------:R-:W-:Y:S02]  /*0650*/  FMUL.FTZ R21, R12, 5.9604644775390625e-08 ;  /* 0x338000000c157820 */ /* 0x000fe40000410000 */
[C-C-:B------:R-:W-:Y:S01]  /*0660*/  FFMA.FTZ R13, R9.reuse, R20, R10.reuse ;  /* 0x00000014090d7223 */ /* 0x140fe2000001000a */
[C-C-:B------:R-:W-:Y:S01]  /*0670*/  FFMA.FTZ R15, R9.reuse, R15, R10.reuse ;  /* 0x0000000f090f7223 */ /* 0x140fe2000001000a */
[C-C-:B------:R-:W-:Y:S01]  /*0680*/  FFMA.FTZ R12, R9.reuse, R19, R10.reuse ;  /* 0x00000013090c7223 */ /* 0x140fe2000001000a */
[----:B------:R-:W-:-:S05]  /*0690*/  FFMA.FTZ R14, R9, R21, R10 ;  /* 0x00000015090e7223 */ /* 0x000fca000001000a */
[----:B------:R0:W-:Y:S02]  /*06a0*/  STG.E.128 desc[UR4][R16.64], R12 ;  /* 0x0000000c10007986 */ /* 0x0001e4000c101d04 */
.L_x_130:
[----:B------:R-:W-:Y:S05]  /*06b0*/  BSYNC.RECONVERGENT B0 ;  /* 0x0000000000007941 */ /* 0x000fea0003800200 */
.L_x_129:
[----:B------:R-:W-:Y:S05]  /*06c0*/  @P1 EXIT ;  /* 0x000000000000194d */ /* 0x000fea0003800000 */
[----:B-----5:R-:W-:Y:S01]  /*06d0*/  IADD3 R8, P0, PT, R6, R11, RZ ;  /* 0x0000000b06087210 */ /* 0x020fe20007f1e0ff */
[----:B0-----:R-:W-:Y:S01]  /*06e0*/  VIADD R15, R5, 0xbb67ae85 ;  /* 0xbb67ae85050f7836 */ /* 0x001fe20000000000 */
[----:B------:R-:W-:-:S03]  /*06f0*/  SHF.L.U64.HI R10, R11, 0x2, R0 ;  /* 0x000000020b0a7819 */ /* 0x000fc60000010200 */
[----:B------:R-:W-:Y:S02]  /*0700*/  IMAD.X R7, R7, 0x1, R0, P0 ;  /* 0x0000000107077824 */ /* 0x000fe400000e0600 */
[----:B------:R-:W-:-:S03]  /*0710*/  IMAD.WIDE.U32 R8, R8, -0x2daee0ad, RZ ;  /* 0xd2511f5308087825 */ /* 0x000fc600078e00ff */
        /* <DEDUP_REMOVED lines=10> */
[----:B------:R-:W-:-:S03]  /*07c0*/  LOP3.LUT R7, R7, R9, R12, 0x96, !PT ;  /* 0x0000000907077212 */ /* 0x000fc600078e960c */
[C---:B------:R-:W-:Y:S02]  /*07d0*/  VIADD R13, R5.reuse, 0x76cf5d0a ;  /* 0x76cf5d0a050d7836 */ /* 0x040fe40000000000 */
        /* <DEDUP_REMOVED lines=15> */
[----:B------:R-:W-:Y:S02]  /*08d0*/  IMAD.SHL.U32 R13, R11, 0x4, RZ ;  /* 0x000000040b0d7824 */ /* 0x000fe400078e00ff */
[----:B------:R-:W-:-:S04]  /*08e0*/  IMAD.WIDE.U32 R14, R14, -0x326172a9, RZ ;  /* 0xcd9e8d570e0e7825 */ /* 0x000fc800078e00ff */
[----:B------:R-:W-:Y:S01]  /*08f0*/  IMAD.WIDE.U32 R6, R7, -0x2daee0ad, RZ ;  /* 0xd2511f5307067825 */ /* 0x000fe200078e00ff */
[----:B------:R-:W-:Y:S02]  /*0900*/  LOP3.LUT R20, R17, R15, R8, 0x96, !PT ;  /* 0x0000000f11147212 */ /* 0x000fe400078e9608 */
[----:B------:R-:W-:Y:S01]  /*0910*/  IADD3 R17, P1, PT, -R13, R2, RZ ;  /* 0x000000020d117210 */ /* 0x000fe20007f3e1ff */
[----:B------:R-:W-:Y:S01]  /*0920*/  VIADD R15, R5, 0x646e171e ;  /* 0x646e171e050f7836 */ /* 0x000fe20000000000 */
[----:B------:R-:W-:Y:S01]  /*0930*/  LOP3.LUT R9, R9, R16, R7, 0x96, !PT ;  /* 0x0000001009097212 */ /* 0x000fe200078e9607 */
[----:B------:R-:W-:Y:S01]  /*0940*/  IMAD.WIDE.U32 R20, R20, -0x2daee0ad, RZ ;  /* 0xd2511f5314147825 */ /* 0x000fe200078e00ff */
[----:B------:R-:W-:Y:S02]  /*0950*/  ISETP.GE.U32.AND P0, PT, R17, 0x1, PT ;  /* 0x000000011100780c */ /* 0x000fe40003f06070 */
[----:B------:R-:W-:Y:S01]  /*0960*/  IADD3 R7, PT, PT, R4, -0x4ab325aa, RZ ;  /* 0xb54cda5604077810 */ /* 0x000fe20007ffe0ff */
[----:B------:R-:W-:Y:S01]  /*0970*/  IMAD.X R16, R3, 0x1, ~R10, P1 ;  /* 0x0000000103107824 */ /* 0x000fe200008e0e0a */
[----:B------:R-:W-:Y:S01]  /*0980*/  LOP3.LUT R6, R15, R6, R21, 0x96, !PT ;  /* 0x000000060f067212 */ /* 0x000fe200078e9615 */
[----:B------:R-:W-:-:S03]  /*0990*/  IMAD.WIDE.U32 R8, R9, -0x326172a9, RZ ;  /* 0xcd9e8d5709087825 */ /* 0x000fc600078e00ff */
[----:B------:R-:W-:Y:S01]  /*09a0*/  ISETP.GE.AND.EX P0, PT, R16, RZ, PT, P0 ;  /* 0x000000ff1000720c */ /* 0x000fe20003f06300 */
        /* <DEDUP_REMOVED lines=8> */
[----:B------:R-:W-:Y:S06]  /*0a30*/  @!P0 EXIT ;  /* 0x000000000000894d */ /* 0x000fec0003800000 */
[----:B------:R-:W0:Y:S01]  /*0a40*/  LDC R12, c[0x0][0x39c] ;  /* 0x0000e700ff0c7b82 */ /* 0x000e220000000800 */
[----:B------:R-:W-:Y:S01]  /*0a50*/  IADD3 R7, P0, PT, R13, -R2, RZ ;  /* 0x800000020d077210 */ /* 0x000fe20007f1e0ff */
[----:B------:R-:W-:Y:S01]  /*0a60*/  IMAD.WIDE.U32 R14, R14, -0x2daee0ad, RZ ;  /* 0xd2511f530e0e7825 */ /* 0x000fe200078e00ff */
[----:B------:R-:W0:Y:S01]  /*0a70*/  LDCU UR6, c[0x0][0x3a0] ;  /* 0x00007400ff0677ac */ /* 0x000e220008000800 */
[----:B------:R-:W-:Y:S02]  /*0a80*/  LOP3.LUT R20, R17, 0x7, RZ, 0xc0, !PT ;  /* 0x0000000711147812 */ /* 0x000fe400078ec0ff */
[----:B------:R-:W-:Y:S01]  /*0a90*/  ISETP.GT.U32.AND P1, PT, R7, -0x8, PT ;  /* 0xfffffff80700780c */ /* 0x000fe20003f24070 */
[----:B------:R-:W-:Y:S01]  /*0aa0*/  IMAD.WIDE.U32 R8, R9, -0x326172a9, RZ ;  /* 0xcd9e8d5709087825 */ /* 0x000fe200078e00ff */
[----:B------:R-:W-:-:S03]  /*0ab0*/  LOP3.LUT R7, R21, R18, R15, 0x96, !PT ;  /* 0x0000001215077212 */ /* 0x000fc600078e960f */
[----:B------:R-:W-:Y:S01]  /*0ac0*/  IMAD.X R15, R10, 0x1, ~R3, P0 ;  /* 0x000000010a0f7824 */ /* 0x000fe200000e0e03 */
[----:B------:R-:W-:Y:S01]  /*0ad0*/  ISETP.NE.U32.AND P0, PT, R20, RZ, PT ;  /* 0x000000ff1400720c */ /* 0x000fe20003f05070 */
[C---:B------:R-:W-:Y:S02]  /*0ae0*/  VIADD R19, R4.reuse, 0xf1bbcdc8 ;  /* 0xf1bbcdc804137836 */ /* 0x040fe40000000000 */
[----:B------:R-:W-:Y:S01]  /*0af0*/  VIADD R3, R5, 0x96a522ad ;  /* 0x96a522ad05037836 */ /* 0x000fe20000000000 */
[----:B------:R-:W-:Y:S02]  /*0b00*/  ISETP.GT.U32.AND.EX P1, PT, R15, -0x1, PT, P1 ;  /* 0xffffffff0f00780c */ /* 0x000fe40003f24110 */
[----:B------:R-:W-:Y:S01]  /*0b10*/  LOP3.LUT R6, R19, R9, R6, 0x96, !PT ;  /* 0x0000000913067212 */ /* 0x000fe200078e9606 */
[----:B------:R-:W-:Y:S01]  /*0b20*/  VIADD R9, R4, 0x8ff34781 ;  /* 0x8ff3478104097836 */ /* 0x000fe20000000000 */
[----:B------:R-:W-:Y:S02]  /*0b30*/  ISETP.NE.AND.EX P0, PT, RZ, RZ, PT, P0 ;  /* 0x000000ffff00720c */ /* 0x000fe40003f05300 */
[----:B------:R-:W-:Y:S01]  /*0b40*/  CS2R R18, SRZ ;  /* 0x0000000000127805 */ /* 0x000fe2000001ff00 */
[----:B------:R-:W-:-:S04]  /*0b50*/  IMAD.WIDE.U32 R4, R6, -0x2daee0ad, RZ ;  /* 0xd2511f5306047825 */ /* 0x000fc800078e00ff */
[----:B0-----:R-:W-:Y:S01]  /*0b60*/  FADD.FTZ R15, -R12, UR6 ;  /* 0x000000060c0f7e21 */ /* 0x001fe20008010100 */
[----:B------:R-:W-:Y:S01]  /*0b70*/  IMAD.WIDE.U32 R6, R7, -0x326172a9, RZ ;  /* 0xcd9e8d5707067825 */ /* 0x000fe200078e00ff */
[----:B------:R-:W-:-:S04]  /*0b80*/  LOP3.LUT R14, R14, R3, R5, 0x96, !PT ;  /* 0x000000030e0e7212 */ /* 0x000fc800078e9605 */
[----:B------:R-:W-:Y:S01]  /*0b90*/  LOP3.LUT R3, R8, R7, R9, 0x96, !PT ;  /* 0x0000000708037212 */ /* 0x000fe200078e9609 */
[----:B------:R-:W-:Y:S06]  /*0ba0*/  @P1 BRA `(.L_x_131) ;  /* 0x0000000000a81947 */ /* 0x000fec0003800000 */
[----:B------:R-:W0:Y:S01]  /*0bb0*/  LDC.64 R8, c[0x0][0x380] ;  /* 0x0000e000ff087b82 */ /* 0x000e220000000a00 */
[----:B------:R-:W-:Y:S02]  /*0bc0*/  LOP3.LUT R18, R17, 0xfffffff8, RZ, 0xc0, !PT ;  /* 0xfffffff811127812 */ /* 0x000fe400078ec0ff */
[----:B------:R-:W-:Y:S02]  /*0bd0*/  LOP3.LUT R17, R14, 0xffffff, RZ, 0xc0, !PT ;  /* 0x00ffffff0e117812 */ /* 0x000fe400078ec0ff */
[----:B------:R-:W-:Y:S02]  /*0be0*/  LOP3.LUT R23, R4, 0xffffff, RZ, 0xc0, !PT ;  /* 0x00ffffff04177812 */ /* 0x000fe400078ec0ff */
[----:B------:R-:W-:Y:S02]  /*0bf0*/  LOP3.LUT R19, R16, 0x7fffffff, RZ, 0xc0, !PT ;  /* 0x7fffffff10137812 */ /* 0x000fe400078ec0ff */
[----:B------:R-:W-:Y:S02]  /*0c00*/  I2FP.F32.U32 R22, R17 ;  /* 0x0000001100167245 */ /* 0x000fe40000201000 */
[----:B------:R-:W-:-:S03]  /*0c10*/  I2FP.F32.U32 R24, R23 ;  /* 0x0000001700187245 */ /* 0x000fc60000201000 */
[----:B------:R-:W-:Y:S02]  /*0c20*/  FMUL.FTZ R23, R22, 5.9604644775390625e-08 ;  /* 0x3380000016177820 */ /* 0x000fe40000410000 */
[----:B------:R-:W-:Y:S02]  /*0c30*/  FMUL.FTZ R25, R24, 5.9604644775390625e-08 ;  /* 0x3380000018197820 */ /* 0x000fe40000410000 */
[C-C-:B------:R-:W-:Y:S02]  /*0c40*/  FFMA.FTZ R23, R15.reuse, R23, R12.reuse ;  /* 0x000000170f177223 */ /* 0x140fe4000001000c */
[----:B------:R-:W-:Y:S01]  /*0c50*/  FFMA.FTZ R25, R15, R25, R12 ;  /* 0x000000190f197223 */ /* 0x000fe2000001000c */
[----:B0-----:R-:W-:-:S04]  /*0c60*/  LEA R8, P1, R11, R8, 0x4 ;  /* 0x000000080b087211 */ /* 0x001fc800078220ff */
[----:B------:R-:W-:Y:S02]  /*0c70*/  LEA.HI.X R9, R11, R9, R0, 0x4, P1 ;  /* 0x000000090b097211 */ /* 0x000fe400008f2400 */
[----:B------:R-:W-:Y:S02]  /*0c80*/  LOP3.LUT R0, R3, 0xffffff, RZ, 0xc0, !PT ;  /* 0x00ffffff03007812 */ /* 0x000fe400078ec0ff */
[----:B------:R-:W-:Y:S02]  /*0c90*/  LOP3.LUT R11, R6, 0xffffff, RZ, 0xc0, !PT ;  /* 0x00ffffff060b7812 */ /* 0x000fe400078ec0ff */
[----:B------:R-:W-:Y:S01]  /*0ca0*/  I2FP.F32.U32 R16, R0 ;  /* 0x0000000000107245 */ /* 0x000fe20000201000 */
[----:B------:R-:W-:Y:S01]  /*0cb0*/  IMAD.MOV.U32 R0, RZ, RZ, R19 ;  /* 0x000000ffff007224 */ /* 0x000fe200078e0013 */
[----:B------:R-:W-:Y:S01]  /*0cc0*/  I2FP.F32.U32 R21, R11 ;  /* 0x0000000b00157245 */ /* 0x000fe20000201000 */
[----:B------:R-:W-:Y:S02]  /*0cd0*/  IMAD.MOV.U32 R11, RZ, RZ, R18 ;  /* 0x000000ffff0b7224 */ /* 0x000fe400078e0012 */
[----:B------:R-:W-:Y:S01]  /*0ce0*/  FMUL.FTZ R17, R16, 5.9604644775390625e-08 ;  /* 0x3380000010117820 */ /* 0x000fe20000410000 */
[----:B------:R-:W-:Y:S01]  /*0cf0*/  IADD3 R16, P1, PT, R8, 0x10, RZ ;  /* 0x0000001008107810 */ /* 0x000fe20007f3e0ff */
[----:B------:R-:W-:-:S02]  /*0d00*/  FMUL.FTZ R21, R21, 5.9604644775390625e-08 ;  /* 0x3380000015157820 */ /* 0x000fc40000410000 */
[C-C-:B------:R-:W-:Y:S02]  /*0d10*/  FFMA.FTZ R17, R15.reuse, R17, R12.reuse ;  /* 0x000000110f117223 */ /* 0x140fe4000001000c */
[----:B------:R-:W-:Y:S01]  /*0d20*/  FFMA.FTZ R21, R15, R21, R12 ;  /* 0x000000150f157223 */ /* 0x000fe2000001000c */
[----:B------:R-:W-:-:S07]  /*0d30*/  IMAD.X R27, RZ, RZ, R9, P1 ;  /* 0x000000ffff1b7224 */ /* 0x000fce00008e0609 */
.L_x_132:
        /* <DEDUP_REMOVED lines=8> */
[----:B------:R-:W-:Y:S02]  /*0dc0*/  ISETP.NE.AND.EX P1, PT, R0, RZ, PT, P1 ;  /* 0x000000ff0000720c */ /* 0x000fe40003f25310 */
[----:B------:R-:W-:Y:S01]  /*0dd0*/  IADD3.X R27, PT, PT, RZ, R9, RZ, P2, !PT ;  /* 0x00000009ff1b7210 */ /* 0x000fe200017fe4ff */
[----:B------:R0:W-:Y:S04]  /*0de0*/  STG.E desc[UR4][R8.64+-0x8], R23 ;  /* 0xfffff81708007986 */ /* 0x0001e8000c101904 */
[----:B------:R0:W-:Y:S04]  /*0df0*/  STG.E desc[UR4][R8.64+-0x4], R25 ;  /* 0xfffffc1908007986 */ /* 0x0001e8000c101904 */
[----:B------:R0:W-:Y:S04]  /*0e00*/  STG.E desc[UR4][R8.64], R17 ;  /* 0x0000001108007986 */ /* 0x0001e8000c101904 */
[----:B------:R0:W-:Y:S04]  /*0e10*/  STG.E desc[UR4][R8.64+0x4], R21 ;  /* 0x0000041508007986 */ /* 0x0001e8000c101904 */
[----:B------:R0:W-:Y:S04]  /*0e20*/  STG.E desc[UR4][R8.64+0x8], R23 ;  /* 0x0000081708007986 */ /* 0x0001e8000c101904 */
[----:B------:R0:W-:Y:S01]  /*0e30*/  STG.E desc[UR4][R8.64+0xc], R25 ;  /* 0x00000c1908007986 */ /* 0x0001e2000c101904 */
[----:B------:R-:W-:Y:S05]  /*0e40*/  @P1 BRA `(.L_x_132) ;  /* 0xfffffffc00bc1947 */ /* 0x000fea000383ffff */
.L_x_131:
        /* <DEDUP_REMOVED lines=8> */
[C---:B------:R-:W-:Y:S01]  /*0ed0*/  VIADD R8, R18.reuse, 0x1 ;  /* 0x0000000112087836 */ /* 0x040fe20000000000 */
[CC--:B------:R-:W-:Y:S01]  /*0ee0*/  IADD3 R9, P2, PT, R18.reuse, R13.reuse, RZ ;  /* 0x0000000d12097210 */ /* 0x0c0fe20007f5e0ff */
[----:B------:R-:W-:Y:S02]  /*0ef0*/  IMAD.SHL.U32 R11, R18, 0x4, RZ ;  /* 0x00000004120b7824 */ /* 0x000fe400078e00ff */
        /* <DEDUP_REMOVED lines=8> */
[----:B------:R-:W-:Y:S01]  /*0f80*/  IMAD.SHL.U32 R11, R24, 0x4, RZ ;  /* 0x00000004180b7824 */ /* 0x000fe200078e00ff */
[----:B------:R-:W-:Y:S01]  /*0f90*/  ISETP.EQ.AND P2, PT, R0, RZ, PT ;  /* 0x000000ff0000720c */ /* 0x000fe20003f42270 */
[----:B------:R-:W-:Y:S01]  /*0fa0*/  IMAD.SHL.U32 R19, R22, 0x4, RZ ;  /* 0x0000000416137824 */ /* 0x000fe200078e00ff */
[----:B------:R-:W-:Y:S01]  /*0fb0*/  ISETP.EQ.AND P5, PT, R0, 0x4, PT ;  /* 0x000000040000780c */ /* 0x000fe20003fa2270 */
[----:B------:R-:W-:Y:S01]  /*0fc0*/  VIADD R18, R18, 0x4 ;  /* 0x0000000412127836 */ /* 0x000fe20000000000 */
[----:B------:R-:W-:-:S02]  /*0fd0*/  LOP3.LUT R11, R11, 0xfffffffc, RZ, 0xc0, !PT ;  /* 0xfffffffc0b0b7812 */ /* 0x000fc400078ec0ff */
[----:B------:R-:W-:Y:S02]  /*0fe0*/  LOP3.LUT R19, R19, 0xfffffffc, RZ, 0xc0, !PT ;  /* 0xfffffffc13137812 */ /* 0x000fe400078ec0ff */
[----:B0-----:R-:W-:-:S04]  /*0ff0*/  LEA R20, P4, R9, R16, 0x2 ;  /* 0x0000001009147211 */ /* 0x001fc800078810ff */
[----:B------:R-:W-:Y:S01]  /*1000*/  LEA.HI.X R21, R9, R17, R26, 0x2, P4 ;  /* 0x0000001109157211 */ /* 0x000fe200020f141a */
[--C-:B------:R-:W-:Y:S01]  /*1010*/  @P3 IMAD.MOV.U32 R9, RZ, RZ, R3.reuse ;  /* 0x000000ffff093224 */ /* 0x100fe200078e0003 */
[C---:B------:R-:W-:Y:S01]  /*1020*/  ISETP.EQ.AND P4, PT, R0.reuse, 0x8, PT ;  /* 0x000000080000780c */ /* 0x040fe20003f82270 */
[----:B------:R-:W-:Y:S01]  /*1030*/  @P1 IMAD.MOV.U32 R9, RZ, RZ, R14 ;  /* 0x000000ffff091224 */ /* 0x000fe200078e000e */
[----:B------:R-:W-:Y:S01]  /*1040*/  ISETP.EQ.AND P3, PT, R0, 0xc, PT ;  /* 0x0000000c0000780c */ /* 0x000fe20003f62270 */
[----:B------:R-:W-:Y:S01]  /*1050*/  @P2 IMAD.MOV.U32 R0, RZ, RZ, R3 ;  /* 0x000000ffff002224 */ /* 0x000fe200078e0003 */
[----:B------:R-:W-:Y:S01]  /*1060*/  ISETP.EQ.AND P1, PT, R11, RZ, PT ;  /* 0x000000ff0b00720c */ /* 0x000fe20003f22270 */
[----:B------:R-:W-:Y:S01]  /*1070*/  @P5 IMAD.MOV.U32 R0, RZ, RZ, R6 ;  /* 0x000000ffff005224 */ /* 0x000fe200078e0006 */
[----:B------:R-:W-:Y:S01]  /*1080*/  ISETP.EQ.AND P5, PT, R19, RZ, PT ;  /* 0x000000ff1300720c */ /* 0x000fe20003fa2270 */
[----:B------:R-:W-:Y:S01]  /*1090*/  IMAD.X R26, RZ, RZ, R10, P6 ;  /* 0x000000ffff1a7224 */ /* 0x000fe200030e060a */
[----:B------:R-:W-:-:S02]  /*10a0*/  LOP3.LUT R9, R9, 0xffffff, RZ, 0xc0, !PT ;  /* 0x00ffffff09097812 */ /* 0x000fc400078ec0ff */
[----:B------:R-:W-:Y:S02]  /*10b0*/  ISETP.EQ.AND P2, PT, R11, 0x8, PT ;  /* 0x000000080b00780c */ /* 0x000fe40003f42270 */
[C---:B------:R-:W-:Y:S01]  /*10c0*/  LEA R8, P6, R25.reuse, R16, 0x2 ;  /* 0x0000001019087211 */ /* 0x040fe200078c10ff */
[----:B------:R-:W-:Y:S01]  /*10d0*/  @P4 IMAD.MOV.U32 R0, RZ, RZ, R14 ;  /* 0x000000ffff004224 */ /* 0x000fe200078e000e */
[----:B------:R-:W-:Y:S01]  /*10e0*/  I2FP.F32.U32 R11, R9 ;  /* 0x00000009000b7245 */ /* 0x000fe20000201000 */
[----:B------:R-:W-:Y:S01]  /*10f0*/  @P3 IMAD.MOV.U32 R0, RZ, RZ, R4 ;  /* 0x000000ffff003224 */ /* 0x000fe200078e0004 */
[----:B------:R-:W-:Y:S01]  /*1100*/  LEA.HI.X R9, R25, R17, R26, 0x2, P6 ;  /* 0x0000001119097211 */ /* 0x000fe200030f141a */
[----:B------:R-:W-:Y:S01]  /*1110*/  @P1 IMAD.MOV.U32 R25, RZ, RZ, R3 ;  /* 0x000000ffff191224 */ /* 0x000fe200078e0003 */
[----:B------:R-:W-:Y:S01]  /*1120*/  ISETP.EQ.AND P6, PT, R19, 0x4, PT ;  /* 0x000000041300780c */ /* 0x000fe20003fc2270 */
[----:B------:R-:W-:Y:S01]  /*1130*/  FMUL.FTZ R26, R11, 5.9604644775390625e-08 ;  /* 0x338000000b1a7820 */ /* 0x000fe20000410000 */
[----:B------:R-:W-:-:S02]  /*1140*/  ISETP.EQ.AND P1, PT, R19, 0x8, PT ;  /* 0x000000081300780c */ /* 0x000fc40003f22270 */
[----:B------:R-:W-:Y:S01]  /*1150*/  @P5 MOV R11, R3 ;  /* 0x00000003000b5202 */ /* 0x000fe20000000f00 */
[----:B------:R-:W-:Y:S01]  /*1160*/  @P2 IMAD.MOV.U32 R25, RZ, RZ, R14 ;  /* 0x000000ffff192224 */ /* 0x000fe200078e000e */
[----:B------:R-:W-:Y:S01]  /*1170*/  ISETP.EQ.AND P5, PT, R19, 0xc, PT ;  /* 0x0000000c1300780c */ /* 0x000fe20003fa2270 */
[----:B------:R-:W-:Y:S01]  /*1180*/  FFMA.FTZ R19, R15, R26, R12 ;  /* 0x0000001a0f137223 */ /* 0x000fe2000001000c */
[----:B------:R-:W-:Y:S02]  /*1190*/  LOP3.LUT R0, R0, 0xffffff, RZ, 0xc0, !PT ;  /* 0x00ffffff00007812 */ /* 0x000fe400078ec0ff */
[-C--:B------:R-:W-:Y:S02]  /*11a0*/  IADD3 R22, P4, PT, R22, R13.reuse, RZ ;  /* 0x0000000d16167210 */ /* 0x080fe40007f9e0ff */
[----:B------:R0:W-:Y:S01]  /*11b0*/  STG.E desc[UR4][R20.64], R19 ;  /* 0x0000001314007986 */ /* 0x0001e2000c101904 */
[----:B------:R-:W-:Y:S01]  /*11c0*/  @P6 IMAD.MOV.U32 R11, RZ, RZ, R6 ;  /* 0x000000ffff0b6224 */ /* 0x000fe200078e0006 */
[----:B------:R-:W-:Y:S01]  /*11d0*/  IADD3 R24, P6, PT, R24, R13, RZ ;  /* 0x0000000d18187210 */ /* 0x000fe20007fde0ff */
[----:B------:R-:W-:-:S04]  /*11e0*/  @P1 IMAD.MOV.U32 R11, RZ, RZ, R14 ;  /* 0x000000ffff0b1224 */ /* 0x000fc800078e000e */
[----:B------:R-:W-:Y:S02]  /*11f0*/  @P5 IMAD.MOV.U32 R11, RZ, RZ, R4 ;  /* 0x000000ffff0b5224 */ /* 0x000fe400078e0004 */
[--C-:B------:R-:W-:Y:S01]  /*1200*/  IMAD.X R26, RZ, RZ, R10.reuse, P6 ;  /* 0x000000ffff1a7224 */ /* 0x100fe200030e060a */
[----:B0-----:R-:W-:Y:S02]  /*1210*/  LOP3.LUT R19, R25, 0xffffff, RZ, 0xc0, !PT ;  /* 0x00ffffff19137812 */ /* 0x001fe400078ec0ff */
[----:B------:R-:W-:Y:S02]  /*1220*/  LOP3.LUT R25, R11, 0xffffff, RZ, 0xc0, !PT ;  /* 0x00ffffff0b197812 */ /* 0x000fe400078ec0ff */
[----:B------:R-:W-:Y:S01]  /*1230*/  I2FP.F32.U32 R11, R0 ;  /* 0x00000000000b7245 */ /* 0x000fe20000201000 */
[----:B------:R-:W-:Y:S01]  /*1240*/  IMAD.X R0, RZ, RZ, R10, P4 ;  /* 0x000000ffff007224 */ /* 0x000fe200020e060a */
[----:B------:R-:W-:Y:S02]  /*1250*/  I2FP.F32.U32 R19, R19 ;  /* 0x0000001300137245 */ /* 0x000fe40000201000 */
[CC--:B------:R-:W-:Y:S01]  /*1260*/  LEA R20, P1, R24.reuse, R16.reuse, 0x2 ;  /* 0x0000001018147211 */ /* 0x0c0fe200078210ff */
[----:B------:R-:W-:Y:S01]  /*1270*/  FMUL.FTZ R11, R11, 5.9604644775390625e-08 ;  /* 0x338000000b0b7820 */ /* 0x000fe20000410000 */
[----:B------:R-:W-:Y:S01]  /*1280*/  I2FP.F32.U32 R25, R25 ;  /* 0x0000001900197245 */ /* 0x000fe20000201000 */
[----:B------:R-:W-:Y:S01]  /*1290*/  FMUL.FTZ R19, R19, 5.9604644775390625e-08 ;  /* 0x3380000013137820 */ /* 0x000fe20000410000 */
[----:B------:R-:W-:Y:S01]  /*12a0*/  LEA.HI.X R21, R24, R17, R26, 0x2, P1 ;  /* 0x0000001118157211 */ /* 0x000fe200008f141a */
[--C-:B------:R-:W-:Y:S01]  /*12b0*/  FFMA.FTZ R11, R15, R11, R12.reuse ;  /* 0x0000000b0f0b7223 */ /* 0x100fe2000001000c */
[C---:B------:R-:W-:Y:S01]  /*12c0*/  LEA R16, P1, R22.reuse, R16, 0x2 ;  /* 0x0000001016107211 */ /* 0x040fe200078210ff */
[----:B------:R-:W-:Y:S01]  /*12d0*/  FMUL.FTZ R27, R25, 5.9604644775390625e-08 ;  /* 0x33800000191b7820 */ /* 0x000fe20000410000 */
[C---:B------:R-:W-:Y:S01]  /*12e0*/  FFMA.FTZ R25, R15.reuse, R19, R12 ;  /* 0x000000130f197223 */ /* 0x040fe2000001000c */
[----:B------:R-:W-:Y:S01]  /*12f0*/  IMAD.MOV.U32 R19, RZ, RZ, RZ ;  /* 0x000000ffff137224 */ /* 0x000fe200078e00ff */
[----:B------:R-:W-:Y:S01]  /*1300*/  LEA.HI.X R17, R22, R17, R0, 0x2, P1 ;  /* 0x0000001116117211 */ /* 0x000fe200008f1400 */
[----:B------:R-:W-:Y:S01]  /*1310*/  FFMA.FTZ R27, R15, R27, R12 ;  /* 0x0000001b0f1b7223 */ /* 0x000fe2000001000c */
[----:B------:R0:W-:Y:S04]  /*1320*/  STG.E desc[UR4][R8.64], R11 ;  /* 0x0000000b08007986 */ /* 0x0001e8000c101904 */
[----:B------:R0:W-:Y:S04]  /*1330*/  STG.E desc[UR4][R20.64], R25 ;  /* 0x0000001914007986 */ /* 0x0001e8000c101904 */
[----:B------:R0:W-:Y:S02]  /*1340*/  STG.E desc[UR4][R16.64], R27 ;  /* 0x0000001b10007986 */ /* 0x0001e4000c101904 */
.L_x_133:
        /* <DEDUP_REMOVED lines=9> */
[----:B------:R-:W-:Y:S02]  /*13e0*/  IMAD.SHL.U32 R2, R18, 0x4, RZ ;  /* 0x0000000412027824 */ /* 0x000fe400078e00ff */
[----:B------:R-:W-:-:S03]  /*13f0*/  IMAD.SHL.U32 R0, R16, 0x4, RZ ;  /* 0x0000000410007824 */ /* 0x000fc600078e00ff */
[----:B------:R-:W-:Y:S02]  /*1400*/  ISETP.EQ.AND P1, PT, R2, RZ, PT ;  /* 0x000000ff0200720c */ /* 0x000fe40003f22270 */
[----:B------:R-:W-:Y:S02]  /*1410*/  LOP3.LUT R0, R0, 0xfffffffc, RZ, 0xc0, !PT ;  /* 0xfffffffc00007812 */ /* 0x000fe400078ec0ff */
[----:B------:R-:W-:Y:S02]  /*1420*/  ISETP.EQ.AND P2, PT, R2, 0x8, PT ;  /* 0x000000080200780c */ /* 0x000fe40003f42270 */
[C---:B------:R-:W-:Y:S02]  /*1430*/  ISETP.EQ.AND P3, PT, R0.reuse, RZ, PT ;  /* 0x000000ff0000720c */ /* 0x040fe40003f62270 */
[C---:B------:R-:W-:Y:S02]  /*1440*/  ISETP.EQ.AND P4, PT, R0.reuse, 0x4, PT ;  /* 0x000000040000780c */ /* 0x040fe40003f82270 */
[----:B------:R-:W-:-:S02]  /*1450*/  ISETP.EQ.AND P5, PT, R0, 0x8, PT ;  /* 0x000000080000780c */ /* 0x000fc40003fa2270 */
[----:B------:R-:W-:Y:S01]  /*1460*/  ISETP.EQ.AND P6, PT, R0, 0xc, PT ;  /* 0x0000000c0000780c */ /* 0x000fe20003fc2270 */
[----:B------:R-:W-:Y:S01]  /*1470*/  @P1 IMAD.MOV.U32 R0, RZ, RZ, R3 ;  /* 0x000000ffff001224 */ /* 0x000fe200078e0003 */
[CC--:B------:R-:W-:Y:S01]  /*1480*/  IADD3 R5, P1, PT, R18.reuse, R13.reuse, RZ ;  /* 0x0000000d12057210 */ /* 0x0c0fe20007f3e0ff */
[----:B------:R-:W-:Y:S02]  /*1490*/  VIADD R18, R18, 0x2 ;  /* 0x0000000212127836 */ /* 0x000fe40000000000 */
[----:B------:R-:W-:Y:S01]  /*14a0*/  @P2 IMAD.MOV.U32 R0, RZ, RZ, R14 ;  /* 0x000000ffff002224 */ /* 0x000fe200078e000e */
[----:B------:R-:W-:Y:S02]  /*14b0*/  IADD3 R16, P2, PT, R16, R13, RZ ;  /* 0x0000000d10107210 */ /* 0x000fe40007f5e0ff */
[----:B------:R-:W-:Y:S01]  /*14c0*/  @P3 MOV R2, R3 ;  /* 0x0000000300023202 */ /* 0x000fe20000000f00 */
[----:B------:R-:W-:Y:S01]  /*14d0*/  @P4 IMAD.MOV.U32 R2, RZ, RZ, R6 ;  /* 0x000000ffff024224 */ /* 0x000fe200078e0006 */
[----:B------:R-:W-:Y:S01]  /*14e0*/  LOP3.LUT R0, R0, 0xffffff, RZ, 0xc0, !PT ;  /* 0x00ffffff00007812 */ /* 0x000fe200078ec0ff */
[----:B------:R-:W-:-:S02]  /*14f0*/  @P5 IMAD.MOV.U32 R2, RZ, RZ, R14 ;  /* 0x000000ffff025224 */ /* 0x000fc400078e000e */
[----:B------:R-:W-:Y:S01]  /*1500*/  @P6 IMAD.MOV.U32 R2, RZ, RZ, R4 ;  /* 0x000000ffff026224 */ /* 0x000fe200078e0004 */
[----:B------:R-:W-:Y:S01]  /*1510*/  I2FP.F32.U32 R0, R0 ;  /* 0x0000000000007245 */ /* 0x000fe20000201000 */
[--C-:B------:R-:W-:Y:S01]  /*1520*/  IMAD.X R6, R19, 0x1, R10.reuse, P1 ;  /* 0x0000000113067824 */ /* 0x100fe200008e060a */
[CC--:B0-----:R-:W-:Y:S01]  /*1530*/  LEA R4, P1, R5.reuse, R8.reuse, 0x2 ;  /* 0x0000000805047211 */ /* 0x0c1fe200078210ff */
[----:B------:R-:W-:Y:S01]  /*1540*/  IMAD.X R7, RZ, RZ, R10, P2 ;  /* 0x000000ffff077224 */ /* 0x000fe200010e060a */
[----:B------:R-:W-:Y:S01]  /*1550*/  LOP3.LUT R2, R2, 0xffffff, RZ, 0xc0, !PT ;  /* 0x00ffffff02027812 */ /* 0x000fe200078ec0ff */
[----:B------:R-:W-:Y:S01]  /*1560*/  FMUL.FTZ R0, R0, 5.9604644775390625e-08 ;  /* 0x3380000000007820 */ /* 0x000fe20000410000 */
[----:B------:R-:W-:Y:S01]  /*1570*/  LEA R8, P2, R16, R8, 0x2 ;  /* 0x0000000810087211 */ /* 0x000fe200078410ff */
[----:B------:R-:W-:Y:S01]  /*1580*/  IMAD.MOV.U32 R19, RZ, RZ, RZ ;  /* 0x000000ffff137224 */ /* 0x000fe200078e00ff */
[----:B------:R-:W-:Y:S02]  /*1590*/  I2FP.F32.U32 R2, R2 ;  /* 0x0000000200027245 */ /* 0x000fe40000201000 */
[----:B------:R-:W-:-:S02]  /*15a0*/  LEA.HI.X R5, R5, R9, R6, 0x2, P1 ;  /* 0x0000000905057211 */ /* 0x000fc400008f1406 */
[----:B------:R-:W-:Y:S01]  /*15b0*/  LEA.HI.X R9, R16, R9, R7, 0x2, P2 ;  /* 0x0000000910097211 */ /* 0x000fe200010f1407 */
[----:B------:R-:W-:Y:S01]  /*15c0*/  FMUL.FTZ R11, R2, 5.9604644775390625e-08 ;  /* 0x33800000020b7820 */ /* 0x000fe20000410000 */
[----:B------:R-:W-:-:S03]  /*15d0*/  FFMA.FTZ R7, R15, R0, R12 ;  /* 0x000000000f077223 */ /* 0x000fc6000001000c */
[----:B------:R-:W-:Y:S02]  /*15e0*/  FFMA.FTZ R11, R15, R11, R12 ;  /* 0x0000000b0f0b7223 */ /* 0x000fe4000001000c */
[----:B------:R1:W-:Y:S04]  /*15f0*/  STG.E desc[UR4][R4.64], R7 ;  /* 0x0000000704007986 */ /* 0x0003e8000c101904 */
[----:B------:R1:W-:Y:S02]  /*1600*/  STG.E desc[UR4][R8.64], R11 ;  /* 0x0000000b08007986 */ /* 0x0003e4000c101904 */
.L_x_134:
[----:B------:R-:W-:Y:S05]  /*1610*/  @P0 EXIT ;  /* 0x000000000000094d */ /* 0x000fea0003800000 */
[----:B------:R-:W-:Y:S01]  /*1620*/  IMAD.SHL.U32 R0, R18, 0x4, RZ ;  /* 0x0000000412007824 */ /* 0x000fe200078e00ff */
[----:B-1----:R-:W1:Y:S04]  /*1630*/  LDC.64 R4, c[0x0][0x380] ;  /* 0x0000e000ff047b82 */ /* 0x002e680000000a00 */
[C---:B------:R-:W-:Y:S02]  /*1640*/  ISETP.EQ.AND P1, PT, R0.reuse, 0x8, PT ;  /* 0x000000080000780c */ /* 0x040fe40003f22270 */
[----:B------:R-:W-:Y:S02]  /*1650*/  ISETP.EQ.AND P0, PT, R0, RZ, PT ;  /* 0x000000ff0000720c */ /* 0x000fe40003f02270 */
[----:B------:R-:W-:-:S05]  /*1660*/  IADD3 R13, P0, PT, R18, R13, RZ ;  /* 0x0000000d120d7210 */ /* 0x000fca0007f1e0ff */
[----:B------:R-:W-:-:S04]  /*1670*/  IMAD.X R10, R19, 0x1, R10, P0 ;  /* 0x00000001130a7824 */ /* 0x000fc800000e060a */
[----:B------:R-:W-:-:S05]  /*1680*/  @P1 IMAD.MOV.U32 R3, RZ, RZ, R14 ;  /* 0x000000ffff031224 */ /* 0x000fca00078e000e */
[----:B------:R-:W-:Y:S02]  /*1690*/  LOP3.LUT R3, R3, 0xffffff, RZ, 0xc0, !PT ;  /* 0x00ffffff03037812 */ /* 0x000fe400078ec0ff */
[C---:B-1----:R-:W-:Y:S02]  /*16a0*/  LEA R4, P0, R13.reuse, R4, 0x2 ;  /* 0x000000040d047211 */ /* 0x042fe400078010ff */
[----:B------:R-:W-:Y:S02]  /*16b0*/  I2FP.F32.U32 R3, R3 ;  /* 0x0000000300037245 */ /* 0x000fe40000201000 */
[----:B------:R-:W-:-:S03]  /*16c0*/  LEA.HI.X R5, R13, R5, R10, 0x2, P0 ;  /* 0x000000050d057211 */ /* 0x000fc600000f140a */
[----:B------:R-:W-:-:S04]  /*16d0*/  FMUL.FTZ R3, R3, 5.9604644775390625e-08 ;  /* 0x3380000003037820 */ /* 0x000fc80000410000 */
[----:B------:R-:W-:-:S05]  /*16e0*/  FFMA.FTZ R3, R15, R3, R12 ;  /* 0x000000030f037223 */ /* 0x000fca000001000c */
[----:B------:R-:W-:Y:S01]  /*16f0*/  STG.E desc[UR4][R4.64], R3 ;  /* 0x0000000304007986 */ /* 0x000fe2000c101904 */
[----:B------:R-:W-:Y:S05]  /*1700*/  EXIT ;  /* 0x000000000000794d */ /* 0x000fea0003800000 */
.L_x_135:
        /* <DEDUP_REMOVED lines=15> */
.L_x_173:


//--------------------- .text._ZN2at6native54_GLOBAL__N__f6d41790_21_PhiloxDistribution_cu_0636f2c123philox_multi_key_kernelIdZZZZNS0_21_philox_uniform_cuda_ERNS_6TensorERKS3_ddENKUlvE_clEvENKUlvE_clEvENKUlvE_clEvEUlmmE_ZZZNS0_21_philox_uniform_cuda_ES4_S6_ddENKS7_clEvENKS8_clEvEUlT_E_EEvPSB_PKmllT0_T1_16OffsetCalculatorILi1EjLb0EE --------------------------
	.section	.text._ZN2at6native54_GLOBAL__N__f6d41790_21_PhiloxDistribution_cu_0636f2c123philox_multi_key_kernelIdZZZZNS0_21_philox_uniform_cuda_ERNS_6TensorERKS3_ddENKUlvE_clEvENKUlvE_clEvENKUlvE_clEvEUlmmE_ZZZNS0_21_philox_uniform_cuda_ES4_S6_ddENKS7_clEvENKS8_clEvEUlT_E_EEvPSB_PKmllT0_T1_16OffsetCalculatorILi1EjLb0EE,"ax",@progbits
	.align	128
.text._ZN2at6native54_GLOBAL__N__f6d41790_21_PhiloxDistribution_cu_0636f2c123philox_multi_key_kernelIdZZZZNS0_21_philox_uniform_cuda_ERNS_6TensorERKS3_ddENKUlvE_clEvENKUlvE_clEvENKUlvE_clEvEUlmmE_ZZZNS0_21_philox_uniform_cuda_ES4_S6_ddENKS7_clEvENKS8_clEvEUlT_E_EEvPSB_PKmllT0_T1_16OffsetCalculatorILi1EjLb0EE:
        .type           _ZN2at6native54_GLOBAL__N__f6d41790_21_PhiloxDistribution_cu_0636f2c123philox_multi_key_kernelIdZZZZNS0_21_philox_uniform_cuda_ERNS_6TensorERKS3_ddENKUlvE_clEvENKUlvE_clEvENKUlvE_clEvEUlmmE_ZZZNS0_21_philox_uniform_cuda_ES4_S6_ddENKS7_clEvENKS8_clEvEUlT_E_EEvPSB_PKmllT0_T1_16OffsetCalculatorILi1EjLb0EE,@function
        .size           _ZN2at6native54_GLOBAL__N__f6d41790_21_PhiloxDistribution_cu_0636f2c123philox_multi_key_kernelIdZZZZNS0_21_philox_uniform_cuda_ERNS_6TensorERKS3_ddENKUlvE_clEvENKUlvE_clEvENKUlvE_clEvEUlmmE_ZZZNS0_21_philox_uniform_cuda_ES4_S6_ddENKS7_clEvENKS8_clEvEUlT_E_EEvPSB_PKmllT0_T1_16OffsetCalculatorILi1EjLb0EE,(.L_x_174 - _ZN2at6native54_GLOBAL__N__f6d41790_21_PhiloxDistribution_cu_0636f2c123philox_multi_key_kernelIdZZZZNS0_21_philox_uniform_cuda_ERNS_6TensorERKS3_ddENKUlvE_clEvENKUlvE_clEvENKUlvE_clEvEUlmmE_ZZZNS0_21_philox_uniform_cuda_ES4_S6_ddENKS7_clEvENKS8_clEvEUlT_E_EEvPSB_PKmllT0_T1_16OffsetCalculatorILi1EjLb0EE)
        .other          _ZN2at6native54_GLOBAL__N__f6d41790_21_PhiloxDistribution_cu_0636f2c123philox_multi_key_kernelIdZZZZNS0_21_philox_uniform_cuda_ERNS_6TensorERKS3_ddENKUlvE_clEvENKUlvE_clEvENKUlvE_clEvEUlmmE_ZZZNS0_21_philox_uniform_cuda_ES4_S6_ddENKS7_clEvENKS8_clEvEUlT_E_EEvPSB_PKmllT0_T1_16OffsetCalculatorILi1EjLb0EE,@"STO_CUDA_ENTRY STV_DEFAULT"
_ZN2at6native54_GLOBAL__N__f6d41790_21_PhiloxDistribution_cu_0636f2c123philox_multi_key_kernelIdZZZZNS0_21_philox_uniform_cuda_ERNS_6TensorERKS3_ddENKUlvE_clEvENKUlvE_clEvENKUlvE_clEvEUlmmE_ZZZNS0_21_philox_uniform_cuda_ES4_S6_ddENKS7_clEvENKS8_clEvEUlT_E_EEvPSB_PKmllT0_T1_16OffsetCalculatorILi1EjLb0EE:
[----:B------:R-:W-:Y:S01]  /*0000*/  LDC R1, c[0x0][0x37c] ;  /* 0x0000df00ff017b82 */ /* 0x000fe20000000800 */
[----:B------:R-:W0:Y:S01]  /*0010*/  LDCU.128 UR8, c[0x0][0x390] ;  /* 0x00007200ff0877ac */ /* 0x000e220008000c00 */
[----:B------:R-:W1:Y:S06]  /*0020*/  S2R R10, SR_TID.X ;  /* 0x00000000000a7919 */ /* 0x000e6c0000002100 */
[----:B------:R-:W1:Y:S01]  /*0030*/  S2UR UR12, SR_CTAID.X ;  /* 0x00000000000c79c3 */ /* 0x000e620000002500 */
[----:B------:R-:W-:-:S07]  /*0040*/  IMAD.MOV.U32 R11, RZ, RZ, RZ ;  /* 0x000000ffff0b7224 */ /* 0x000fce00078e00ff */
[----:B------:R-:W1:Y:S01]  /*0050*/  LDC R3, c[0x0][0x360] ;  /* 0x0000d800ff037b82 */ /* 0x000e620000000800 */
[----:B0-----:R-:W-:-:S04]  /*0060*/  UIADD3 UR6, UP0, UPT, UR10, 0x1, URZ ;  /* 0x000000010a067890 */ /* 0x001fc8000ff1e0ff */
[----:B------:R-:W-:-:S04]  /*0070*/  UIADD3.X UR4, UPT, UPT, URZ, UR11, URZ, UP0, !UPT ;  /* 0x0000000bff047290 */ /* 0x000fc800087fe4ff */
[----:B------:R-:W-:-:S04]  /*0080*/  ULEA.HI UR6, UP0, UR4, UR6, URZ, 0x1 ;  /* 0x0000000604067291 */ /* 0x000fc8000f8108ff */
[----:B------:R-:W-:-:S04]  /*0090*/  UIADD3.X UR4, UPT, UPT, URZ, UR4, URZ, UP0, !UPT ;  /* 0x00000004ff047290 */ /* 0x000fc800087fe4ff */
[----:B------:R-:W-:Y:S01]  /*00a0*/  USHF.R.S32.HI UR10, URZ, 0x1, UR4 ;  /* 0x00000001ff0a7899 */ /* 0x000fe20008011404 */
[----:B-1----:R-:W-:Y:S01]  /*00b0*/  IMAD.WIDE.U32 R10, R3, UR12, R10 ;  /* 0x0000000c030a7c25 */ /* 0x002fe2000f8e000a */
        /* <DEDUP_REMOVED lines=29> */
[----:B------:R-:W-:-:S13]  /*0290*/  ISETP.GE.U32.AND P1, PT, R3, UR6, PT ;  /* 0x0000000603007c0c */ /* 0x000fda000bf26070 */
[----:B------:R-:W-:Y:S01]  /*02a0*/  @P1 VIADD R6, R6, 0x1 ;  /* 0x0000000106061836 */ /* 0x000fe20000000000 */
[----:B------:R-:W-:-:S04]  /*02b0*/  @!P2 LOP3.LUT R6, RZ, UR6, RZ, 0x33, !PT ;  /* 0x00000006ff06ac12 */ /* 0x000fc8000f8e33ff */
[----:B------:R-:W-:-:S05]  /*02c0*/  IADD3 R3, PT, PT, -R6, RZ, RZ ;  /* 0x000000ff06037210 */ /* 0x000fca0007ffe1ff */
[----:B------:R-:W-:Y:S01]  /*02d0*/  IMAD R10, R3, UR6, R10 ;  /* 0x00000006030a7c24 */ /* 0x000fe2000f8e020a */
[----:B------:R-:W-:Y:S06]  /*02e0*/  BRA `(.L_x_138) ;  /* 0x0000000000207947 */ /* 0x000fec0003800000 */
.L_x_137:
[----:B------:R-:W-:-:S07]  /*02f0*/  MOV R0, 0x310 ;  /* 0x0000031000007802 */ /* 0x000fce0000000f00 */
[----:B------:R-:W-:Y:S05]  /*0300*/  CALL.REL.NOINC `($__internal_9_$__cuda_sm20_div_s64) ;  /* 0x0000001800707944 */ /* 0x000fea0003c00000 */
[----:B------:R-:W-:-:S04]  /*0310*/  IADD3 R3, P0, PT, RZ, -R6, RZ ;  /* 0x80000006ff037210 */ /* 0x000fc80007f1e0ff */
[----:B------:R-:W-:Y:S01]  /*0320*/  IADD3.X R0, PT, PT, RZ, ~R7, RZ, P0, !PT ;  /* 0x80000007ff007210 */ /* 0x000fe200007fe4ff */
[----:B------:R-:W-:-:S04]  /*0330*/  IMAD.WIDE.U32 R10, R3, UR6, R10 ;  /* 0x00000006030a7c25 */ /* 0x000fc8000f8e000a */
[----:B------:R-:W-:-:S04]  /*0340*/  IMAD R0, R0, UR6, RZ ;  /* 0x0000000600007c24 */ /* 0x000fc8000f8e02ff */
[----:B------:R-:W-:-:S04]  /*0350*/  IMAD R3, R3, UR10, R0 ;  /* 0x0000000a03037c24 */ /* 0x000fc8000f8e0200 */
[----:B------:R-:W-:-:S07]  /*0360*/  IMAD.IADD R0, R11, 0x1, R3 ;  /* 0x000000010b007824 */ /* 0x000fce00078e0203 */
.L_x_138:
[----:B------:R-:W-:Y:S05]  /*0370*/  BSYNC.RECONVERGENT B0 ;  /* 0x0000000000007941 */ /* 0x000fea0003800200 */
.L_x_136:
[----:B------:R-:W0:Y:S01]  /*0380*/  LDC R4, c[0x0][0x3b8] ;  /* 0x0000ee00ff047b82 */ /* 0x000e220000000800 */
[----:B------:R-:W1:Y:S01]  /*0390*/  LDCU.64 UR4, c[0x0][0x358] ;  /* 0x00006b00ff0477ac */ /* 0x000e620008000a00 */
[----:B------:R-:W-:Y:S01]  /*03a0*/  HFMA2 R2, -RZ, RZ, 0, 0 ;  /* 0x00000000ff027431 */ /* 0x000fe200000001ff */
[----:B0-----:R-:W-:-:S13]  /*03b0*/  ISETP.NE.AND P0, PT, R4, RZ, PT ;  /* 0x000000ff0400720c */ /* 0x001fda0003f05270 */
[----:B-1----:R-:W-:Y:S05]  /*03c0*/  @!P0 BRA `(.L_x_139) ;  /* 0x0000001000508947 */ /* 0x002fea0003800000 */
[----:B------:R-:W0:Y:S01]  /*03d0*/  LDCU.64 UR6, c[0x0][0x3c0] ;  /* 0x00007800ff0677ac */ /* 0x000e220008000a00 */
[----:B------:R-:W-:Y:S01]  /*03e0*/  MOV R3, R6 ;  /* 0x0000000600037202 */ /* 0x000fe20000000f00 */
[----:B------:R-:W-:Y:S01]  /*03f0*/  IMAD.MOV.U32 R2, RZ, RZ, RZ ;  /* 0x000000ffff027224 */ /* 0x000fe200078e00ff */
[----:B------:R-:W1:Y:S01]  /*0400*/  LDCU UR8, c[0x0][0x3bc] ;  /* 0x00007780ff0877ac */ /* 0x000e620008000800 */
[----:B------:R-:W2:Y:S02]  /*0410*/  LDCU UR9, c[0x0][0x4e8] ;  /* 0x00009d00ff0977ac */ /* 0x000ea40008000800 */
[----:B0-----:R-:W-:-:S04]  /*0420*/  IMAD.HI.U32 R2, R6, UR6, R2 ;  /* 0x0000000606027c27 */ /* 0x001fc8000f8e0002 */
[----:B------:R-:W-:Y:S01]  /*0430*/  VIADD R3, R4, 0xffffffff ;  /* 0xffffffff04037836 */ /* 0x000fe20000000000 */
[----:B------:R-:W-:-:S04]  /*0440*/  SHF.R.U32.HI R5, RZ, UR7, R2 ;  /* 0x00000007ff057c19 */ /* 0x000fc80008011602 */
[----:B------:R-:W-:Y:S02]  /*0450*/  ISETP.NE.AND P0, PT, R3, RZ, PT ;  /* 0x000000ff0300720c */ /* 0x000fe40003f05270 */
[----:B------:R-:W-:-:S05]  /*0460*/  IADD3 R9, PT, PT, -R5, RZ, RZ ;  /* 0x000000ff05097210 */ /* 0x000fca0007ffe1ff */
[----:B-1----:R-:W-:-:S04]  /*0470*/  IMAD R2, R9, UR8, R6 ;  /* 0x0000000809027c24 */ /* 0x002fc8000f8e0206 */
[----:B--2---:R-:W-:Y:S02]  /*0480*/  IMAD R2, R2, UR9, RZ ;  /* 0x0000000902027c24 */ /* 0x004fe4000f8e02ff */
[----:B------:R-:W-:Y:S05]  /*0490*/  @!P0 BRA `(.L_x_139) ;  /* 0x00000010001c8947 */ /* 0x000fea0003800000 */
[----:B------:R-:W0:Y:S01]  /*04a0*/  LDCU.64 UR8, c[0x0][0x3c8] ;  /* 0x00007900ff0877ac */ /* 0x000e220008000a00 */
[----:B------:R-:W-:Y:S01]  /*04b0*/  IMAD.MOV.U32 R4, RZ, RZ, RZ ;  /* 0x000000ffff047224 */ /* 0x000fe200078e00ff */
[----:B------:R-:W-:Y:S01]  /*04c0*/  VIMNMX.U32 R3, PT, PT, R3, 0x18, PT ;  /* 0x0000001803037848 */ /* 0x000fe20003fe0000 */
[----:B------:R-:W1:Y:S03]  /*04d0*/  LDCU UR6, c[0x0][0x3d0] ;  /* 0x00007a00ff0677ac */ /* 0x000e660008000800 */
[----:B------:R-:W-:Y:S01]  /*04e0*/  IADD3 R3, PT, PT, R3, 0x1, RZ ;  /* 0x0000000103037810 */ /* 0x000fe20007ffe0ff */
[----:B------:R-:W2:Y:S03]  /*04f0*/  LDCU UR7, c[0x0][0x4ec] ;  /* 0x00009d80ff0777ac */ /* 0x000ea60008000800 */
[----:B------:R-:W-:Y:S01]  /*0500*/  ISETP.NE.AND P0, PT, R3, 0x2, PT ;  /* 0x000000020300780c */ /* 0x000fe20003f05270 */
[----:B0-----:R-:W-:-:S05]  /*0510*/  IMAD.HI.U32 R8, R5, UR9, R4 ;  /* 0x0000000905087c27 */ /* 0x001fca000f8e0004 */
[----:B-1----:R-:W-:-:S05]  /*0520*/  SHF.R.U32.HI R9, RZ, UR6, R8 ;  /* 0x00000006ff097c19 */ /* 0x002fca0008011608 */
[----:B------:R-:W-:-:S04]  /*0530*/  IMAD.MOV R4, RZ, RZ, -R9 ;  /* 0x000000ffff047224 */ /* 0x000fc800078e0a09 */
[----:B------:R-:W-:-:S04]  /*0540*/  IMAD R5, R4, UR8, R5 ;  /* 0x0000000804057c24 */ /* 0x000fc8000f8e0205 */
        /* <DEDUP_REMOVED lines=242> */
[----:B------:R-:W-:Y:S02]  /*1470*/  @P0 IMAD.MOV.U32 R8, RZ, RZ, RZ ;  /* 0x000000ffff080224 */ /* 0x000fe400078e00ff */
[----:B------:R-:W-:-:S03]  /*1480*/  IADD3 R3, PT, PT, -R9, RZ, RZ ;  /* 0x000000ff09037210 */ /* 0x000fc60007ffe1ff */
[----:B------:R-:W3:Y:S02]  /*1490*/  @P0 LDC R14, c[0x0][0x548] ;  /* 0x00015200ff0e0b82 */ /* 0x000ee40000000800 */
[----:B------:R-:W-:Y:S02]  /*14a0*/  IMAD R5, R3, UR8, R5 ;  /* 0x0000000803057c24 */ /* 0x000fe4000f8e0205 */
[----:B--2---:R-:W-:-:S05]  /*14b0*/  @P0 IMAD.HI.U32 R4, R9, R12, R8 ;  /* 0x0000000c09040227 */ /* 0x004fca00078e0008 */
[----:B------:R-:W-:Y:S01]  /*14c0*/  @P0 SHF.R.U32.HI R4, RZ, R13, R4 ;  /* 0x0000000dff040219 */ /* 0x000fe20000011604 */
[----:B-1----:R-:W-:-:S04]  /*14d0*/  IMAD R2, R5, UR6, R2 ;  /* 0x0000000605027c24 */ /* 0x002fc8000f8e0202 */
[----:B------:R-:W-:-:S04]  /*14e0*/  @P0 IMAD.MOV R3, RZ, RZ, -R4 ;  /* 0x000000ffff030224 */ /* 0x000fc800078e0a04 */
[----:B0-----:R-:W-:-:S04]  /*14f0*/  @P0 IMAD R9, R3, R11, R9 ;  /* 0x0000000b03090224 */ /* 0x001fc800078e0209 */
[----:B---3--:R-:W-:-:S07]  /*1500*/  @P0 IMAD R2, R9, R14, R2 ;  /* 0x0000000e09020224 */ /* 0x008fce00078e0202 */
.L_x_139:
[----:B------:R-:W0:Y:S01]  /*1510*/  LDC.64 R8, c[0x0][0x388] ;  /* 0x0000e200ff087b82 */ /* 0x000e220000000a00 */
[----:B------:R-:W-:-:S05]  /*1520*/  IADD3 R13, PT, PT, R2, 0x1, RZ ;  /* 0x00000001020d7810 */ /* 0x000fca0007ffe0ff */
[----:B0-----:R-:W-:-:S06]  /*1530*/  IMAD.WIDE.U32 R12, R13, 0x8, R8 ;  /* 0x000000080d0c7825 */ /* 0x001fcc00078e0008 */
[----:B------:R-:W2:Y:S01]  /*1540*/  LDG.E.64.CONSTANT R12, desc[UR4][R12.64] ;  /* 0x000000040c0c7981 */ /* 0x000ea2000c1e9b00 */
[----:B------:R-:W-:-:S06]  /*1550*/  IMAD.WIDE.U32 R8, R2, 0x8, R8 ;  /* 0x0000000802087825 */ /* 0x000fcc00078e0008 */
[----:B------:R-:W3:Y:S01]  /*1560*/  LDG.E.64.CONSTANT R8, desc[UR4][R8.64] ;  /* 0x0000000408087981 */ /* 0x000ee2000c1e9b00 */
[----:B--2---:R-:W-:-:S05]  /*1570*/  IADD3 R14, P0, PT, R12, R10, RZ ;  /* 0x0000000a0c0e7210 */ /* 0x004fca0007f1e0ff */
[----:B------:R-:W-:Y:S02]  /*1580*/  IMAD.X R3, R13, 0x1, R0, P0 ;  /* 0x000000010d037824 */ /* 0x000fe400000e0600 */
[----:B------:R-:W-:Y:S01]  /*1590*/  IMAD.WIDE.U32 R14, R14, -0x2daee0ad, RZ ;  /* 0xd2511f530e0e7825 */ /* 0x000fe200078e00ff */
[----:B---3--:R-:W-:Y:S02]  /*15a0*/  IADD3 R21, PT, PT, R9, 0x1fd5c5a3, RZ ;  /* 0x1fd5c5a309157810 */ /* 0x008fe40007ffe0ff */
[----:B------:R-:W-:Y:S01]  /*15b0*/  LOP3.LUT R2, R3, R8, RZ, 0x3c, !PT ;  /* 0x0000000803027212 */ /* 0x000fe200078e3cff */
[----:B------:R-:W-:Y:S01]  /*15c0*/  VIADD R11, R8, 0x9e3779b9 ;  /* 0x9e3779b9080b7836 */ /* 0x000fe20000000000 */
[----:B------:R-:W-:Y:S02]  /*15d0*/  LOP3.LUT R4, R15, R9, RZ, 0x3c, !PT ;  /* 0x000000090f047212 */ /* 0x000fe400078e3cff */
[----:B------:R-:W-:Y:S01]  /*15e0*/  IADD3 R15, PT, PT, R9, -0x4498517b, RZ ;  /* 0xbb67ae85090f7810 */ /* 0x000fe20007ffe0ff */
[----:B------:R-:W-:-:S04]  /*15f0*/  IMAD.WIDE.U32 R2, R2, -0x2daee0ad, RZ ;  /* 0xd2511f5302027825 */ /* 0x000fc800078e00ff */
[----:B------:R-:W-:Y:S01]  /*1600*/  IMAD.WIDE.U32 R4, R4, -0x326172a9, RZ ;  /* 0xcd9e8d5704047825 */ /* 0x000fe200078e00ff */
[----:B------:R-:W-:Y:S02]  /*1610*/  LOP3.LUT R15, R15, R14, R3, 0x96, !PT ;  /* 0x0000000e0f0f7212 */ /* 0x000fe400078e9603 */
[----:B------:R-:W-:Y:S02]  /*1620*/  IADD3 R3, PT, PT, R8, 0x3c6ef372, RZ ;  /* 0x3c6ef37208037810 */ /* 0x000fe40007ffe0ff */
        /* <DEDUP_REMOVED lines=9> */
[----:B------:R-:W-:Y:S02]  /*16c0*/  LOP3.LUT R11, R11, R14, R3, 0x96, !PT ;  /* 0x0000000e0b0b7212 */ /* 0x000fe400078e9603 */
[C---:B------:R-:W-:Y:S01]  /*16d0*/  IADD3 R3, PT, PT, R8.reuse, 0x78dde6e4, RZ ;  /* 0x78dde6e408037810 */ /* 0x040fe20007ffe0ff */
[----:B------:R-:W-:-:S05]  /*16e0*/  VIADD R5, R8, 0xdaa66d2b ;  /* 0xdaa66d2b08057836 */ /* 0x000fca0000000000 */
[----:B------:R-:W-:Y:S01]  /*16f0*/  LOP3.LUT R14, R5, R17, R12, 0x96, !PT ;  /* 0x00000011050e7212 */ /* 0x000fe200078e960c */
[----:B------:R-:W-:Y:S01]  /*1700*/  IMAD.WIDE.U32 R12, R11, -0x326172a9, RZ ;  /* 0xcd9e8d570b0c7825 */ /* 0x000fe200078e00ff */
[----:B------:R-:W0:Y:S03]  /*1710*/  LDC.64 R4, c[0x0][0x398] ;  /* 0x0000e600ff047b82 */ /* 0x000e260000000a00 */
[----:B------:R-:W-:Y:S01]  /*1720*/  IMAD.WIDE.U32 R14, R14, -0x2daee0ad, RZ ;  /* 0xd2511f530e0e7825 */ /* 0x000fe200078e00ff */
[----:B------:R-:W-:Y:S02]  /*1730*/  LOP3.LUT R3, R3, R13, R16, 0x96, !PT ;  /* 0x0000000d03037212 */ /* 0x000fe400078e9610 */
[C---:B------:R-:W-:Y:S01]  /*1740*/  IADD3 R13, PT, PT, R9.reuse, -0x56f99767, RZ ;  /* 0xa9066899090d7810 */ /* 0x040fe20007ffe0ff */
[----:B------:R-:W-:-:S05]  /*1750*/  VIADD R11, R9, 0xed9eba14 ;  /* 0xed9eba14090b7836 */ /* 0x000fca0000000000 */
[----:B------:R-:W-:Y:S01]  /*1760*/  LOP3.LUT R11, R11, R2, R15, 0x96, !PT ;  /* 0x000000020b0b7212 */ /* 0x000fe200078e960f */
[----:B------:R-:W-:-:S04]  /*1770*/  IMAD.WIDE.U32 R2, R3, -0x2daee0ad, RZ ;  /* 0xd2511f5303027825 */ /* 0x000fc800078e00ff */
[----:B------:R-:W-:Y:S01]  /*1780*/  IMAD.WIDE.U32 R16, R11, -0x326172a9, RZ ;  /* 0xcd9e8d570b107825 */ /* 0x000fe200078e00ff */
[----:B------:R-:W-:Y:S02]  /*1790*/  LOP3.LUT R14, R13, R14, R3, 0x96, !PT ;  /* 0x0000000e0d0e7212 */ /* 0x000fe400078e9603 */
[C---:B------:R-:W-:Y:S01]  /*17a0*/  IADD3 R3, PT, PT, R8.reuse, -0x4ab325aa, RZ ;  /* 0xb54cda5608037810 */ /* 0x040fe20007ffe0ff */
[----:B------:R-:W-:Y:S02]  /*17b0*/  VIADD R11, R8, 0x1715609d ;  /* 0x1715609d080b7836 */ /* 0x000fe40000000000 */
[----:B------:R-:W-:Y:S01]  /*17c0*/  IMAD.WIDE.U32 R14, R14, -0x326172a9, RZ ;  /* 0xcd9e8d570e0e7825 */ /* 0x000fe200078e00ff */
[----:B0-----:R-:W-:Y:S02]  /*17d0*/  LEA.HI R20, P0, R5, R4, RZ, 0x1 ;  /* 0x0000000405147211 */ /* 0x001fe400078108ff */
[----:B------:R-:W-:Y:S01]  /*17e0*/  LOP3.LUT R12, R11, R17, R12, 0x96, !PT ;  /* 0x000000110b0c7212 */ /* 0x000fe200078e960c */
[----:B------:R-:W-:Y:S01]  /*17f0*/  VIADD R11, R9, 0x646e171e ;  /* 0x646e171e090b7836 */ /* 0x000fe20000000000 */
[----:B------:R-:W-:Y:S01]  /*1800*/  LOP3.LUT R16, R3, R15, R16, 0x96, !PT ;  /* 0x0000000f03107212 */ /* 0x000fe200078e9610 */
[----:B------:R-:W-:Y:S01]  /*1810*/  VIADD R15, R8, 0x5384540f ;  /* 0x5384540f080f7836 */ /* 0x000fe20000000000 */
[----:B------:R-:W-:Y:S01]  /*1820*/  SHF.L.U64.HI R3, R10, 0x1, R0 ;  /* 0x000000010a037819 */ /* 0x000fe20000010200 */
[----:B------:R-:W-:-:S04]  /*1830*/  IMAD.WIDE.U32 R12, R12, -0x2daee0ad, RZ ;  /* 0xd2511f530c0c7825 */ /* 0x000fc800078e00ff */
[----:B------:R-:W-:Y:S01]  /*1840*/  IMAD.WIDE.U32 R16, R16, -0x2daee0ad, RZ ;  /* 0xd2511f5310107825 */ /* 0x000fe200078e00ff */
[----:B------:R-:W-:Y:S02]  /*1850*/  LOP3.LUT R18, R11, R2, R13, 0x96, !PT ;  /* 0x000000020b127212 */ /* 0x000fe400078e960d */
[----:B------:R-:W-:Y:S01]  /*1860*/  IADD3.X R13, PT, PT, RZ, R5, RZ, P0, !PT ;  /* 0x00000005ff0d7210 */ /* 0x000fe200007fe4ff */
[----:B------:R-:W-:Y:S01]  /*1870*/  IMAD.SHL.U32 R2, R10, 0x2, RZ ;  /* 0x000000020a027824 */ /* 0x000fe200078e00ff */
[----:B------:R-:W-:Y:S01]  /*1880*/  LOP3.LUT R21, R21, R12, R17, 0x96, !PT ;  /* 0x0000000c15157212 */ /* 0x000fe200078e9611 */
[----:B------:R-:W-:Y:S01]  /*1890*/  IMAD.WIDE.U32 R18, R18, -0x326172a9, RZ ;  /* 0xcd9e8d5712127825 */ /* 0x000fe200078e00ff */
[--C-:B------:R-:W-:Y:S02]  /*18a0*/  SHF.R.S64 R23, R20, 0x1, R13.reuse ;  /* 0x0000000114177819 */ /* 0x100fe4000000100d */
[----:B------:R-:W-:Y:S01]  /*18b0*/  SHF.R.S32.HI R13, RZ, 0x1, R13 ;  /* 0x00000001ff0d7819 */ /* 0x000fe2000001140d */
[----:B------:R-:W-:Y:S01]  /*18c0*/  IMAD R11, R7, R4, RZ ;  /* 0x00000004070b7224 */ /* 0x000fe200078e02ff */
[----:B------:R-:W-:-:S02]  /*18d0*/  ISETP.GE.U32.AND P0, PT, R10, R23, PT ;  /* 0x000000170a00720c */ /* 0x000fc40003f06070 */
[----:B------:R-:W-:Y:S01]  /*18e0*/  LOP3.LUT R10, R4, 0x1, RZ, 0xc0, !PT ;  /* 0x00000001040a7812 */ /* 0x000fe200078ec0ff */
[----:B------:R-:W-:Y:S01]  /*18f0*/  IMAD R11, R6, R5, R11 ;  /* 0x00000005060b7224 */ /* 0x000fe200078e020b */
[----:B------:R-:W-:Y:S01]  /*1900*/  LOP3.LUT R20, R15, R19, R14, 0x96, !PT ;  /* 0x000000130f147212 */ /* 0x000fe200078e960e */
[----:B------:R-:W-:Y:S01]  /*1910*/  IMAD.WIDE.U32 R14, R21, -0x326172a9, RZ ;  /* 0xcd9e8d57150e7825 */ /* 0x000fe200078e00ff */
[----:B------:R-:W-:Y:S02]  /*1920*/  ISETP.NE.U32.AND P1, PT, R10, 0x1, PT ;  /* 0x000000010a00780c */ /* 0x000fe40003f25070 */
[----:B------:R-:W-:Y:S01]  /*1930*/  ISETP.GE.AND.EX P0, PT, R0, R13, PT, P0 ;  /* 0x0000000d0000720c */ /* 0x000fe20003f06300 */
[----:B------:R-:W-:Y:S01]  /*1940*/  IMAD.WIDE.U32 R20, R20, -0x2daee0ad, RZ ;  /* 0xd2511f5314147825 */ /* 0x000fe200078e00ff */
[----:B------:R-:W-:Y:S02]  /*1950*/  ISETP.NE.U32.AND.EX P1, PT, RZ, RZ, PT, P1 ;  /* 0x000000ffff00720c */ /* 0x000fe40003f25110 */
[----:B------:R-:W-:Y:S01]  /*1960*/  IADD3 R17, PT, PT, R8, -0xe443238, RZ ;  /* 0xf1bbcdc808117810 */ /* 0x000fe20007ffe0ff */
[C---:B------:R-:W-:Y:S01]  /*1970*/  VIADD R19, R9.reuse, 0xdb3d7428 ;  /* 0xdb3d742809137836 */ /* 0x040fe20000000000 */
[----:B------:R-:W-:Y:S01]  /*1980*/  IADD3 R9, PT, PT, R9, -0x695add53, RZ ;  /* 0x96a522ad09097810 */ /* 0x000fe20007ffe0ff */
[----:B------:R-:W-:Y:S01]  /*1990*/  IMAD.WIDE.U32 R6, R6, R4, R2 ;  /* 0x0000000406067225 */ /* 0x000fe200078e0002 */
[----:B------:R-:W-:-:S02]  /*19a0*/  LOP3.LUT R12, R17, R15, R18, 0x96, !PT ;  /* 0x0000000f110c7212 */ /* 0x000fc400078e9612 */
[----:B------:R-:W-:Y:S01]  /*19b0*/  LOP3.LUT R16, R19, R16, R21, 0x96, !PT ;  /* 0x0000001013107212 */ /* 0x000fe200078e9615 */
[----:B------:R-:W-:Y:S02]  /*19c0*/  VIADD R15, R8, 0x8ff34781 ;  /* 0x8ff34781080f7836 */ /* 0x000fe40000000000 */
[----:B------:R-:W-:-:S04]  /*19d0*/  IMAD.WIDE.U32 R12, R12, -0x2daee0ad, RZ ;  /* 0xd2511f530c0c7825 */ /* 0x000fc800078e00ff */
[----:B------:R-:W-:Y:S01]  /*19e0*/  IMAD.WIDE.U32 R16, R16, -0x326172a9, RZ ;  /* 0xcd9e8d5710107825 */ /* 0x000fe200078e00ff */
[----:B------:R-:W-:-:S04]  /*19f0*/  LOP3.LUT R0, R9, R20, R13, 0x96, !PT ;  /* 0x0000001409007212 */ /* 0x000fc800078e960d */
[----:B------:R-:W-:Y:S02]  /*1a00*/  LOP3.LUT R14, R15, R17, R14, 0x96, !PT ;  /* 0x000000110f0e7212 */ /* 0x000fe400078e960e */
[----:B------:R-:W-:Y:S01]  /*1a10*/  IADD3 R15, PT, PT, R7, R11, RZ ;  /* 0x0000000b070f7210 */ /* 0x000fe20007ffe0ff */
[----:B------:R-:W-:Y:S06]  /*1a20*/  @!P0 BRA P1, `(.L_x_140) ;  /* 0x0000000000688947 */ /* 0x000fec0000800000 */
[----:B------:R-:W-:-:S04]  /*1a30*/  ISETP.GE.U32.AND P0, PT, R2, R4, PT ;  /* 0x000000040200720c */ /* 0x000fc80003f06070 */
[----:B------:R-:W-:-:S13]  /*1a40*/  ISETP.GE.AND.EX P0, PT, R3, R5, PT, P0 ;  /* 0x000000050300720c */ /* 0x000fda0003f06300 */
[----:B------:R-:W-:Y:S05]  /*1a50*/  @P0 EXIT ;  /* 0x000000000000094d */ /* 0x000fea0003800000 */
[----:B------:R-:W0:Y:S01]  /*1a60*/  LDC.64 R8, c[0x0][0x3a8] ;  /* 0x0000ea00ff087b82 */ /* 0x000e220000000a00 */
[----:B------:R-:W-:Y:S01]  /*1a70*/  LOP3.LUT R19, R14, 0x1fffff, RZ, 0xc0, !PT ;  /* 0x001fffff0e137812 */ /* 0x000fe200078ec0ff */
[----:B------:R-:W-:Y:S01]  /*1a80*/  IMAD.MOV.U32 R18, RZ, RZ, R16 ;  /* 0x000000ffff127224 */ /* 0x000fe200078e0010 */
[----:B------:R-:W0:Y:S01]  /*1a90*/  LDCU.64 UR6, c[0x0][0x3b0] ;  /* 0x00007600ff0677ac */ /* 0x000e220008000a00 */
[----:B------:R-:W-:Y:S02]  /*1aa0*/  IADD3 R7, P1, PT, R2, 0x1, RZ ;  /* 0x0000000102077810 */ /* 0x000fe40007f3e0ff */
[----:B------:R-:W1:Y:S01]  /*1ab0*/  I2F.F64.U64 R16, R18 ;  /* 0x0000001200107312 */ /* 0x000e620000301800 */
[----:B------:R-:W2:Y:S01]  /*1ac0*/  LDCU.64 UR8, c[0x0][0x380] ;  /* 0x00007000ff0877ac */ /* 0x000ea20008000a00 */
[----:B------:R-:W-:Y:S02]  /*1ad0*/  ISETP.GE.U32.AND P0, PT, R7, R4, PT ;  /* 0x000000040700720c */ /* 0x000fe40003f06070 */
[----:B------:R-:W-:-:S04]  /*1ae0*/  IADD3.X R4, PT, PT, RZ, R3, RZ, P1, !PT ;  /* 0x00000003ff047210 */ /* 0x000fc80000ffe4ff */
[----:B------:R-:W-:Y:S01]  /*1af0*/  ISETP.GE.U32.AND.EX P0, PT, R4, R5, PT, P0 ;  /* 0x000000050400720c */ /* 0x000fe20003f06100 */
[----:B-1----:R-:W-:Y:S02]  /*1b00*/  DMUL R16, R16, 1.1102230246251565404e-16 ;  /* 0x3ca0000010107828 */ /* 0x002fe40000000000 */
[----:B0-----:R-:W-:Y:S01]  /*1b10*/  DADD R10, -R8, UR6 ;  /* 0x00000006080a7e29 */ /* 0x001fe20008000100 */
[----:B--2---:R-:W-:-:S04]  /*1b20*/  LEA R2, P1, R6, UR8, 0x3 ;  /* 0x0000000806027c11 */ /* 0x004fc8000f8218ff */
[----:B------:R-:W-:-:S03]  /*1b30*/  LEA.HI.X R3, R6, UR9, R15, 0x3, P1 ;  /* 0x0000000906037c11 */ /* 0x000fc600088f1c0f */
[----:B------:R-:W-:-:S07]  /*1b40*/  DFMA R16, R10, R16, R8 ;  /* 0x000000100a10722b */ /* 0x000fce0000000008 */
[----:B------:R0:W-:Y:S01]  /*1b50*/  STG.E.64 desc[UR4][R2.64], R16 ;  /* 0x0000001002007986 */ /* 0x0001e2000c101b04 */
[----:B------:R-:W-:Y:S05]  /*1b60*/  @P0 EXIT ;  /* 0x000000000000094d */ /* 0x000fea0003800000 */
[----:B------:R-:W-:-:S04]  /*1b70*/  LOP3.LUT R13, R0, 0x1fffff, RZ, 0xc0, !PT ;  /* 0x001fffff000d7812 */ /* 0x000fc800078ec0ff */
[----:B------:R-:W1:Y:S02]  /*1b80*/  I2F.F64.U64 R4, R12 ;  /* 0x0000000c00047312 */ /* 0x000e640000301800 */
[----:B-1----:R-:W-:-:S08]  /*1b90*/  DMUL R4, R4, 1.1102230246251565404e-16 ;  /* 0x3ca0000004047828 */ /* 0x002fd00000000000 */
[----:B------:R-:W-:-:S07]  /*1ba0*/  DFMA R4, R10, R4, R8 ;  /* 0x000000040a04722b */ /* 0x000fce0000000008 */
[----:B------:R-:W-:Y:S01]  /*1bb0*/  STG.E.64 desc[UR4][R2.64+0x8], R4 ;  /* 0x0000080402007986 */ /* 0x000fe2000c101b04 */
[----:B------:R-:W-:Y:S05]  /*1bc0*/  EXIT ;  /* 0x000000000000794d */ /* 0x000fea0003800000 */
.L_x_140:
[----:B------:R-:W0:Y:S01]  /*1bd0*/  LDC.64 R2, c[0x0][0x3a8] ;  /* 0x0000ea00ff027b82 */ /* 0x000e220000000a00 */
[----:B------:R-:W-:Y:S01]  /*1be0*/  LOP3.LUT R17, R14, 0x1fffff, RZ, 0xc0, !PT ;  /* 0x001fffff0e117812 */ /* 0x000fe200078ec0ff */
[----:B------:R-:W0:Y:S01]  /*1bf0*/  LDCU.64 UR6, c[0x0][0x3b0] ;  /* 0x00007600ff0677ac */ /* 0x000e220008000a00 */
[----:B------:R-:W-:Y:S01]  /*1c00*/  LOP3.LUT R13, R0, 0x1fffff, RZ, 0xc0, !PT ;  /* 0x001fffff000d7812 */ /* 0x000fe200078ec0ff */
[----:B------:R-:W1:Y:S03]  /*1c10*/  LDCU.64 UR8, c[0x0][0x380] ;  /* 0x00007000ff0877ac */ /* 0x000e660008000a00 */
[----:B------:R-:W2:Y:S08]  /*1c20*/  I2F.F64.U64 R16, R16 ;  /* 0x0000001000107312 */ /* 0x000eb00000301800 */
[----:B------:R-:W3:Y:S01]  /*1c30*/  I2F.F64.U64 R12, R12 ;  /* 0x0000000c000c7312 */ /* 0x000ee20000301800 */
[----:B--2---:R-:W-:-:S02]  /*1c40*/  DMUL R8, R16, 1.1102230246251565404e-16 ;  /* 0x3ca0000010087828 */ /* 0x004fc40000000000 */
[----:B0-----:R-:W-:Y:S02]  /*1c50*/  DADD R4, -R2, UR6 ;  /* 0x0000000602047e29 */ /* 0x001fe40008000100 */
[----:B---3--:R-:W-:-:S06]  /*1c60*/  DMUL R10, R12, 1.1102230246251565404e-16 ;  /* 0x3ca000000c0a7828 */ /* 0x008fcc0000000000 */
[C-C-:B------:R-:W-:Y:S02]  /*1c70*/  DFMA R8, R4.reuse, R8, R2.reuse ;  /* 0x000000080408722b */ /* 0x140fe40000000002 */
[----:B------:R-:W-:Y:S01]  /*1c80*/  DFMA R10, R4, R10, R2 ;  /* 0x0000000a040a722b */ /* 0x000fe20000000002 */
[----:B-1----:R-:W-:-:S04]  /*1c90*/  LEA R2, P0, R6, UR8, 0x3 ;  /* 0x0000000806027c11 */ /* 0x002fc8000f8018ff */
[----:B------:R-:W-:-:S05]  /*1ca0*/  LEA.HI.X R3, R6, UR9, R15, 0x3, P0 ;  /* 0x0000000906037c11 */ /* 0x000fca00080f1c0f */
[----:B------:R-:W-:Y:S01]  /*1cb0*/  STG.E.128 desc[UR4][R2.64], R8 ;  /* 0x0000000802007986 */ /* 0x000fe2000c101d04 */
[----:B------:R-:W-:Y:S05]  /*1cc0*/  EXIT ;  /* 0x000000000000794d */ /* 0x000fea0003800000 */
        .weak           $__internal_9_$__cuda_sm20_div_s64
        .type           $__internal_9_$__cuda_sm20_div_s64,@function
        .size           $__internal_9_$__cuda_sm20_div_s64,(.L_x_174 - $__internal_9_$__cuda_sm20_div_s64)
$__internal_9_$__cuda_sm20_div_s64:
        /* <DEDUP_REMOVED lines=37> */
[----:B------:R-:W-:Y:S01]  /*1f20*/  IMAD.HI.U32 R2, R7, R2, RZ ;  /* 0x0000000207027227 */ /* 0x000fe200078e00ff */
[----:B------:R-:W-:Y:S02]  /*1f30*/  MOV R3, RZ ;  /* 0x000000ff00037202 */ /* 0x000fe40000000f00 */
        /* <DEDUP_REMOVED lines=36> */
[-C--:B------:R-:W-:Y:S02]  /*2180*/  IADD3.X R2, PT, PT, RZ, ~R7.reuse, RZ, P2, !PT ;  /* 0x80000007ff027210 */ /* 0x080fe400017fe4ff */
[----:B------:R-:W-:Y:S01]  /*2190*/  SEL R6, R3, R6, !P1 ;  /* 0x0000000603067207 */ /* 0x000fe20004800000 */
[----:B------:R-:W-:Y:S01]  /*21a0*/  HFMA2 R3, -RZ, RZ, 0, 0 ;  /* 0x00000000ff037431 */ /* 0x000fe200000001ff */
[----:B------:R-:W-:Y:S01]  /*21b0*/  SEL R7, R2, R7, !P1 ;  /* 0x0000000702077207 */ /* 0x000fe20004800000 */
[----:B------:R-:W-:Y:S01]  /*21c0*/  IMAD.MOV.U32 R2, RZ, RZ, R0 ;  /* 0x000000ffff027224 */ /* 0x000fe200078e0000 */
[----:B------:R-:W-:-:S04]  /*21d0*/  ISETP.NE.AND.EX P0, PT, RZ, UR10, PT, P0 ;  /* 0x0000000aff007c0c */ /* 0x000fc8000bf05300 */
[----:B------:R-:W-:Y:S02]  /*21e0*/  SEL R6, R6, 0xffffffff, P0 ;  /* 0xffffffff06067807 */ /* 0x000fe40000000000 */
[----:B------:R-:W-:Y:S01]  /*21f0*/  SEL R7, R7, 0xffffffff, P0 ;  /* 0xffffffff07077807 */ /* 0x000fe20000000000 */
[----:B------:R-:W-:Y:S06]  /*2200*/  RET.REL.NODEC R2 `(_ZN2at6native54_GLOBAL__N__f6d41790_21_PhiloxDistribution_cu_0636f2c123philox_multi_key_kernelIdZZZZNS0_21_philox_uniform_cuda_ERNS_6TensorERKS3_ddENKUlvE_clEvENKUlvE_clEvENKUlvE_clEvEUlmmE_ZZZNS0_21_philox_uniform_cuda_ES4_S6_ddENKS7_clEvENKS8_clEvEUlT_E_EEvPSB_PKmllT0_T1_16OffsetCalculatorILi1EjLb0EE) ;  /* 0xffffffdc027c7950 */ /* 0x000fec0003c3ffff */
.L_x_141:
        /* <DEDUP_REMOVED lines=15> */
.L_x_174:


//--------------------- .text._ZN2at6native54_GLOBAL__N__f6d41790_21_PhiloxDistribution_cu_0636f2c124philox_single_key_kernelIdZZZZNS0_21_philox_uniform_cuda_ERNS_6TensorERKS3_ddENKUlvE_clEvENKUlvE_clEvENKUlvE_clEvEUlmmE_ZZZNS0_21_philox_uniform_cuda_ES4_S6_ddENKS7_clEvENKS8_clEvEUlT_E_EEvPSB_PKmlT0_T1_ --------------------------
	.section	.text._ZN2at6native54_GLOBAL__N__f6d41790_21_PhiloxDistribution_cu_0636f2c124philox_single_key_kernelIdZZZZNS0_21_philox_uniform_cuda_ERNS_6TensorERKS3_ddENKUlvE_clEvENKUlvE_clEvENKUlvE_clEvEUlmmE_ZZZNS0_21_philox_uniform_cuda_ES4_S6_ddENKS7_clEvENKS8_clEvEUlT_E_EEvPSB_PKmlT0_T1_,"ax",@progbits
	.align	128
.text._ZN2at6native54_GLOBAL__N__f6d41790_21_PhiloxDistribution_cu_0636f2c124philox_single_key_kernelIdZZZZNS0_21_philox_uniform_cuda_ERNS_6TensorERKS3_ddENKUlvE_clEvENKUlvE_clEvENKUlvE_clEvEUlmmE_ZZZNS0_21_philox_uniform_cuda_ES4_S6_ddENKS7_clEvENKS8_clEvEUlT_E_EEvPSB_PKmlT0_T1_:
        .type           _ZN2at6native54_GLOBAL__N__f6d41790_21_PhiloxDistribution_cu_0636f2c124philox_single_key_kernelIdZZZZNS0_21_philox_uniform_cuda_ERNS_6TensorERKS3_ddENKUlvE_clEvENKUlvE_clEvENKUlvE_clEvEUlmmE_ZZZNS0_21_philox_uniform_cuda_ES4_S6_ddENKS7_clEvENKS8_clEvEUlT_E_EEvPSB_PKmlT0_T1_,@function
        .size           _ZN2at6native54_GLOBAL__N__f6d41790_21_PhiloxDistribution_cu_0636f2c124philox_single_key_kernelIdZZZZNS0_21_philox_uniform_cuda_ERNS_6TensorERKS3_ddENKUlvE_clEvENKUlvE_clEvENKUlvE_clEvEUlmmE_ZZZNS0_21_philox_uniform_cuda_ES4_S6_ddENKS7_clEvENKS8_clEvEUlT_E_EEvPSB_PKmlT0_T1_,(.L_x_176 - _ZN2at6native54_GLOBAL__N__f6d41790_21_PhiloxDistribution_cu_0636f2c124philox_single_key_kernelIdZZZZNS0_21_philox_uniform_cuda_ERNS_6TensorERKS3_ddENKUlvE_clEvENKUlvE_clEvENKUlvE_clEvEUlmmE_ZZZNS0_21_philox_uniform_cuda_ES4_S6_ddENKS7_clEvENKS8_clEvEUlT_E_EEvPSB_PKmlT0_T1_)
        .other          _ZN2at6native54_GLOBAL__N__f6d41790_21_PhiloxDistribution_cu_0636f2c124philox_single_key_kernelIdZZZZNS0_21_philox_uniform_cuda_ERNS_6TensorERKS3_ddENKUlvE_clEvENKUlvE_clEvENKUlvE_clEvEUlmmE_ZZZNS0_21_philox_uniform_cuda_ES4_S6_ddENKS7_clEvENKS8_clEvEUlT_E_EEvPSB_PKmlT0_T1_,@"STO_CUDA_ENTRY STV_DEFAULT"
_ZN2at6native54_GLOBAL__N__f6d41790_21_PhiloxDistribution_cu_0636f2c124philox_single_key_kernelIdZZZZNS0_21_philox_uniform_cuda_ERNS_6TensorERKS3_ddENKUlvE_clEvENKUlvE_clEvENKUlvE_clEvEUlmmE_ZZZNS0_21_philox_uniform_cuda_ES4_S6_ddENKS7_clEvENKS8_clEvEUlT_E_EEvPSB_PKmlT0_T1_:
        /* <DEDUP_REMOVED lines=10> */
[----:B0-----:R-:W-:-:S04]  /*00a0*/  LEA.HI R0, P0, R19, R18, RZ, 0x1 ;  /* 0x0000001213007211 */ /* 0x001fc800078108ff */
[----:B------:R-:W1:Y:S01]  /*00b0*/  LDC R9, c[0x0][0x360] ;  /* 0x0000d800ff097b82 */ /* 0x000e620000000800 */
[----:B------:R-:W-:-:S05]  /*00c0*/  IMAD.X R11, RZ, RZ, R19, P0 ;  /* 0x000000ffff0b7224 */ /* 0x000fca00000e0613 */
[----:B------:R-:W-:Y:S01]  /*00d0*/  SHF.R.S32.HI R8, RZ, 0x1, R11 ;  /* 0x00000001ff087819 */ /* 0x000fe2000001140b */
[----:B-1----:R-:W-:Y:S01]  /*00e0*/  IMAD.WIDE.U32 R2, R9, UR6, R2 ;  /* 0x0000000609027c25 */ /* 0x002fe2000f8e0002 */
        /* <DEDUP_REMOVED lines=8> */
[----:B------:R-:W0:Y:S03]  /*0170*/  LDCU.64 UR6, c[0x0][0x380] ;  /* 0x00007000ff0677ac */ /* 0x000e260008000a00 */
[----:B------:R-:W-:-:S05]  /*0180*/  IMAD.WIDE.U32 R14, R14, -0x2daee0ad, RZ ;  /* 0xd2511f530e0e7825 */ /* 0x000fca00078e00ff */
        /* <DEDUP_REMOVED lines=53> */
[----:B------:R-:W-:Y:S02]  /*04e0*/  LOP3.LUT R14, R11, R17, R14, 0x96, !PT ;  /* 0x000000110b0e7212 */ /* 0x000fe400078e960e */
[----:B------:R-:W1:Y:S01]  /*04f0*/  LDC.64 R10, c[0x0][0x3a0] ;  /* 0x0000e800ff0a7b82 */ /* 0x000e620000000a00 */
[----:B------:R-:W-:Y:S01]  /*0500*/  IMAD.WIDE.U32 R20, R20, -0x2daee0ad, RZ ;  /* 0xd2511f5314147825 */ /* 0x000fe200078e00ff */
[----:B------:R-:W-:Y:S02]  /*0510*/  LOP3.LUT R23, R14, 0x1fffff, RZ, 0xc0, !PT ;  /* 0x001fffff0e177812 */ /* 0x000fe400078ec0ff */
[----:B------:R-:W-:Y:S02]  /*0520*/  MOV R22, R16 ;  /* 0x0000001000167202 */ /* 0x000fe40000000f00 */
[----:B------:R-:W-:-:S02]  /*0530*/  LOP3.LUT R21, R13, R12, R21, 0x96, !PT ;  /* 0x0000000c0d157212 */ /* 0x000fc400078e9615 */
[----:B------:R-:W1:Y:S01]  /*0540*/  LDC.64 R14, c[0x0][0x3a8] ;  /* 0x0000ea00ff0e7b82 */ /* 0x000e620000000a00 */
[----:B------:R-:W2:Y:S01]  /*0550*/  I2F.F64.U64 R12, R22 ;  /* 0x00000016000c7312 */ /* 0x000ea20000301800 */
[----:B------:R-:W-:-:S07]  /*0560*/  LOP3.LUT R21, R21, 0x1fffff, RZ, 0xc0, !PT ;  /* 0x001fffff15157812 */ /* 0x000fce00078ec0ff */
[----:B------:R-:W3:Y:S01]  /*0570*/  I2F.F64.U64 R16, R20 ;  /* 0x0000001400107312 */ /* 0x000ee20000301800 */
[----:B--2---:R-:W-:Y:S02]  /*0580*/  DMUL R12, R12, 1.1102230246251565404e-16 ;  /* 0x3ca000000c0c7828 */ /* 0x004fe40000000000 */
[----:B-1----:R-:W-:Y:S02]  /*0590*/  DADD R14, R14, -R10 ;  /* 0x000000000e0e7229 */ /* 0x002fe4000000080a */
[----:B---3--:R-:W-:-:S06]  /*05a0*/  DMUL R16, R16, 1.1102230246251565404e-16 ;  /* 0x3ca0000010107828 */ /* 0x008fcc0000000000 */
[C-C-:B------:R-:W-:Y:S02]  /*05b0*/  DFMA R12, R14.reuse, R12, R10.reuse ;  /* 0x0000000c0e0c722b */ /* 0x140fe4000000000a */
[----:B------:R-:W-:Y:S01]  /*05c0*/  DFMA R14, R14, R16, R10 ;  /* 0x000000100e0e722b */ /* 0x000fe2000000000a */
[----:B0-----:R-:W-:-:S04]  /*05d0*/  LEA R10, P1, R2, UR6, 0x4 ;  /* 0x00000006020a7c11 */ /* 0x001fc8000f8220ff */
[----:B------:R-:W-:-:S05]  /*05e0*/  LEA.HI.X R11, R2, UR7, R3, 0x4, P1 ;  /* 0x00000007020b7c11 */ /* 0x000fca00088f2403 */
[----:B------:R0:W-:Y:S04]  /*05f0*/  STG.E.128 desc[UR4][R10.64], R12 ;  /* 0x0000000c0a007986 */ /* 0x0001e8000c101d04 */
.L_x_143:
[----:B------:R-:W-:Y:S05]  /*0600*/  BSYNC.RECONVERGENT B0 ;  /* 0x0000000000007941 */ /* 0x000fea0003800200 */
.L_x_142:
[----:B------:R-:W-:Y:S05]  /*0610*/  @P0 EXIT ;  /* 0x000000000000094d */ /* 0x000fea0003800000 */
[----:B-----5:R-:W-:Y:S01]  /*0620*/  IADD3 R6, P0, PT, R6, R9, RZ ;  /* 0x0000000906067210 */ /* 0x020fe20007f1e0ff */
[----:B0-----:R-:W-:Y:S01]  /*0630*/  VIADD R13, R5, 0xbb67ae85 ;  /* 0xbb67ae85050d7836 */ /* 0x001fe20000000000 */
[----:B------:R-:W-:-:S03]  /*0640*/  SHF.L.U32 R17, R9, 0x1, RZ ;  /* 0x0000000109117819 */ /* 0x000fc600000006ff */
        /* <DEDUP_REMOVED lines=43> */
[----:B------:R-:W-:Y:S02]  /*0900*/  VIADD R13, R4, 0x5384540f ;  /* 0x5384540f040d7836 */ /* 0x000fe40000000000 */
[C---:B------:R-:W-:Y:S02]  /*0910*/  VIADD R11, R5.reuse, 0xdb3d7428 ;  /* 0xdb3d7428050b7836 */ /* 0x040fe40000000000 */
[----:B------:R-:W-:Y:S01]  /*0920*/  VIADD R5, R5, 0x96a522ad ;  /* 0x96a522ad05057836 */ /* 0x000fe20000000000 */
[----:B------:R-:W-:Y:S01]  /*0930*/  LOP3.LUT R12, R13, R3, R6, 0x96, !PT ;  /* 0x000000030d0c7212 */ /* 0x000fe200078e9606 */
[----:B------:R-:W-:-:S04]  /*0940*/  IMAD.WIDE.U32 R6, R7, -0x326172a9, RZ ;  /* 0xcd9e8d5707067825 */ /* 0x000fc800078e00ff */
[----:B------:R-:W-:Y:S02]  /*0950*/  VIADD R3, R4, 0xf1bbcdc8 ;  /* 0xf1bbcdc804037836 */ /* 0x000fe40000000000 */
[----:B------:R-:W-:-:S03]  /*0960*/  IMAD.WIDE.U32 R12, R12, -0x2daee0ad, RZ ;  /* 0xd2511f530c0c7825 */ /* 0x000fc600078e00ff */
[----:B------:R-:W-:Y:S01]  /*0970*/  LOP3.LUT R20, R3, R7, R2, 0x96, !PT ;  /* 0x0000000703147212 */ /* 0x000fe200078e9602 */
[----:B------:R-:W-:Y:S01]  /*0980*/  VIADD R7, R4, 0x8ff34781 ;  /* 0x8ff3478104077836 */ /* 0x000fe20000000000 */
[----:B------:R-:W-:Y:S02]  /*0990*/  IADD3 R3, P1, PT, -R17, R18, RZ ;  /* 0x0000001211037210 */ /* 0x000fe40007f3e1ff */
[----:B------:R-:W-:Y:S01]  /*09a0*/  SHF.L.U64.HI R2, R9, 0x1, R8 ;  /* 0x0000000109027819 */ /* 0x000fe20000010208 */
[----:B------:R-:W-:Y:S01]  /*09b0*/  IMAD.WIDE.U32 R20, R20, -0x2daee0ad, RZ ;  /* 0xd2511f5314147825 */ /* 0x000fe200078e00ff */
[----:B------:R-:W-:Y:S02]  /*09c0*/  LOP3.LUT R14, R11, R10, R13, 0x96, !PT ;  /* 0x0000000a0b0e7212 */ /* 0x000fe400078e960d */
[----:B------:R-:W-:Y:S01]  /*09d0*/  ISETP.GE.U32.AND P0, PT, R3, 0x1, PT ;  /* 0x000000010300780c */ /* 0x000fe20003f06070 */
[----:B------:R-:W-:Y:S01]  /*09e0*/  IMAD.X R10, R19, 0x1, ~R2, P1 ;  /* 0x00000001130a7824 */ /* 0x000fe200008e0e02 */
[----:B------:R-:W-:Y:S01]  /*09f0*/  LOP3.LUT R13, R5, R12, R21, 0x96, !PT ;  /* 0x0000000c050d7212 */ /* 0x000fe200078e9615 */
[----:B------:R-:W-:-:S03]  /*0a00*/  IMAD.WIDE.U32 R14, R14, -0x326172a9, RZ ;  /* 0xcd9e8d570e0e7825 */ /* 0x000fc600078e00ff */
[----:B------:R-:W-:Y:S01]  /*0a10*/  ISETP.GE.AND.EX P0, PT, R10, RZ, PT, P0 ;  /* 0x000000ff0a00720c */ /* 0x000fe20003f06300 */
[----:B------:R-:W-:Y:S01]  /*0a20*/  IMAD.MOV.U32 R4, RZ, RZ, R14 ;  /* 0x000000ffff047224 */ /* 0x000fe200078e000e */
[----:B------:R-:W-:Y:S01]  /*0a30*/  LOP3.LUT R5, R7, R15, R6, 0x96, !PT ;  /* 0x0000000f07057212 */ /* 0x000fe200078e9606 */
[----:B------:R-:W-:Y:S02]  /*0a40*/  IMAD.MOV.U32 R6, RZ, RZ, R20 ;  /* 0x000000ffff067224 */ /* 0x000fe400078e0014 */
[----:B------:R-:W-:-:S05]  /*0a50*/  IMAD.MOV.U32 R7, RZ, RZ, R13 ;  /* 0x000000ffff077224 */ /* 0x000fca00078e000d */
[----:B------:R0:W-:Y:S03]  /*0a60*/  STL.128 [R1], R4 ;  /* 0x0000000401007387 */ /* 0x0001e60000100c00 */
[----:B------:R-:W-:Y:S05]  /*0a70*/  @!P0 EXIT ;  /* 0x000000000000894d */ /* 0x000fea0003800000 */
[----:B------:R-:W1:Y:S01]  /*0a80*/  LDC.64 R26, c[0x0][0x3a0] ;  /* 0x0000e800ff1a7b82 */ /* 0x000e620000000a00 */
[----:B------:R-:W-:Y:S02]  /*0a90*/  IADD3 R0, P0, PT, R17, -R18, RZ ;  /* 0x8000001211007210 */ /* 0x000fe40007f1e0ff */
[----:B------:R-:W-:Y:S02]  /*0aa0*/  LOP3.LUT R16, R3, 0x7, RZ, 0xc0, !PT ;  /* 0x0000000703107812 */ /* 0x000fe400078ec0ff */
[----:B------:R-:W-:Y:S01]  /*0ab0*/  ISETP.GT.U32.AND P1, PT, R0, -0x8, PT ;  /* 0xfffffff80000780c */ /* 0x000fe20003f24070 */
[----:B------:R-:W-:Y:S01]  /*0ac0*/  IMAD.X R19, R2, 0x1, ~R19, P0 ;  /* 0x0000000102137824 */ /* 0x000fe200000e0e13 */
[----:B------:R-:W-:Y:S01]  /*0ad0*/  ISETP.NE.U32.AND P0, PT, R16, RZ, PT ;  /* 0x000000ff1000720c */ /* 0x000fe20003f05070 */
[----:B------:R-:W1:Y:S01]  /*0ae0*/  LDC.64 R20, c[0x0][0x3a8] ;  /* 0x0000ea00ff147b82 */ /* 0x000e620000000a00 */
[----:B------:R-:W-:Y:S02]  /*0af0*/  IMAD.MOV.U32 R0, RZ, RZ, RZ ;  /* 0x000000ffff007224 */ /* 0x000fe400078e00ff */
[----:B------:R-:W-:Y:S01]  /*0b00*/  ISETP.GT.U32.AND.EX P1, PT, R19, -0x1, PT, P1 ;  /* 0xffffffff1300780c */ /* 0x000fe20003f24110 */
[----:B------:R-:W-:Y:S01]  /*0b10*/  IMAD.MOV.U32 R19, RZ, RZ, RZ ;  /* 0x000000ffff137224 */ /* 0x000fe200078e00ff */
[----:B------:R-:W-:Y:S01]  /*0b20*/  ISETP.NE.AND.EX P0, PT, RZ, RZ, PT, P0 ;  /* 0x000000ffff00720c */ /* 0x000fe20003f05300 */
[----:B-1----:R-:W-:-:S10]  /*0b30*/  DADD R20, R20, -R26 ;  /* 0x0000000014147229 */ /* 0x002fd4000000081a */
[----:B------:R-:W-:Y:S05]  /*0b40*/  @P1 BRA `(.L_x_144) ;  /* 0x0000000400081947 */ /* 0x000fea0003800000 */
[----:B0-----:R-:W0:Y:S01]  /*0b50*/  LDC.64 R4, c[0x0][0x380] ;  /* 0x0000e000ff047b82 */ /* 0x001e220000000a00 */
[----:B------:R-:W-:Y:S01]  /*0b60*/  LOP3.LUT R0, R3, 0xfffffff8, RZ, 0xc0, !PT ;  /* 0xfffffff803007812 */ /* 0x000fe200078ec0ff */
[----:B------:R-:W-:Y:S01]  /*0b70*/  VIADD R22, R1, 0x20 ;  /* 0x0000002001167836 */ /* 0x000fe20000000000 */
[----:B------:R-:W-:-:S03]  /*0b80*/  LOP3.LUT R19, R10, 0x7fffffff, RZ, 0xc0, !PT ;  /* 0x7fffffff0a137812 */ /* 0x000fc600078ec0ff */
[----:B------:R-:W-:Y:S02]  /*0b90*/  IMAD.MOV.U32 R23, RZ, RZ, R0 ;  /* 0x000000ffff177224 */ /* 0x000fe400078e0000 */
[----:B------:R-:W-:Y:S01]  /*0ba0*/  IMAD.MOV.U32 R24, RZ, RZ, R19 ;  /* 0x000000ffff187224 */ /* 0x000fe200078e0013 */
[----:B0-----:R-:W-:-:S04]  /*0bb0*/  LEA R4, P1, R9, R4, 0x4 ;  /* 0x0000000409047211 */ /* 0x001fc800078220ff */
[----:B------:R-:W-:Y:S02]  /*0bc0*/  IADD3 R14, P2, PT, R4, 0x20, RZ ;  /* 0x00000020040e7810 */ /* 0x000fe40007f5e0ff */
[----:B------:R-:W-:-:S05]  /*0bd0*/  LEA.HI.X R5, R9, R5, R8, 0x4, P1 ;  /* 0x0000000509057211 */ /* 0x000fca00008f2408 */
[----:B------:R-:W-:-:S07]  /*0be0*/  IMAD.X R15, RZ, RZ, R5, P2 ;  /* 0x000000ffff0f7224 */ /* 0x000fce00010e0605 */
.L_x_145:
[----:B--2---:R-:W2:Y:S04]  /*0bf0*/  LDL.128 R8, [R22+-0x20] ;  /* 0xffffe00016087983 */ /* 0x004ea80000100c00 */
[----:B------:R-:W3:Y:S01]  /*0c00*/  LDL.128 R4, [R22+-0x10] ;  /* 0xfffff00016047983 */ /* 0x000ee20000100c00 */
[----:B--2---:R-:W-:Y:S01]  /*0c10*/  LOP3.LUT R29, R9, 0x1fffff, RZ, 0xc0, !PT ;  /* 0x001fffff091d7812 */ /* 0x004fe200078ec0ff */
[----:B------:R-:W-:-:S04]  /*0c20*/  IMAD.MOV.U32 R28, RZ, RZ, R8 ;  /* 0x000000ffff1c7224 */ /* 0x000fc800078e0008 */
[----:B------:R0:W1:Y:S02]  /*0c30*/  I2F.F64.U64 R8, R28 ;  /* 0x0000001c00087312 */ /* 0x0000640000301800 */
[----:B0-----:R-:W-:Y:S01]  /*0c40*/  LOP3.LUT R29, R11, 0x1fffff, RZ, 0xc0, !PT ;  /* 0x001fffff0b1d7812 */ /* 0x001fe200078ec0ff */
[----:B------:R-:W-:-:S05]  /*0c50*/  IMAD.MOV.U32 R28, RZ, RZ, R10 ;  /* 0x000000ffff1c7224 */ /* 0x000fca00078e000a */
[----:B------:R0:W2:Y:S01]  /*0c60*/  I2F.F64.U64 R12, R28 ;  /* 0x0000001c000c7312 */ /* 0x0000a20000301800 */
[----:B-1----:R-:W-:-:S08]  /*0c70*/  DMUL R8, R8, 1.1102230246251565404e-16 ;  /* 0x3ca0000008087828 */ /* 0x002fd00000000000 */
[----:B------:R-:W-:Y:S01]  /*0c80*/  DFMA R8, R20, R8, R26 ;  /* 0x000000081408722b */ /* 0x000fe2000000001a */
[----:B0-----:R-:W-:Y:S01]  /*0c90*/  MOV R28, R14 ;  /* 0x0000000e001c7202 */ /* 0x001fe20000000f00 */
[----:B------:R-:W-:Y:S01]  /*0ca0*/  IMAD.MOV.U32 R29, RZ, RZ, R15 ;  /* 0x000000ffff1d7224 */ /* 0x000fe200078e000f */
[----:B--2---:R-:W-:-:S04]  /*0cb0*/  DMUL R12, R12, 1.1102230246251565404e-16 ;  /* 0x3ca000000c0c7828 */ /* 0x004fc80000000000 */
[----:B------:R0:W-:Y:S04]  /*0cc0*/  STG.E.64 desc[UR4][R28.64+-0x20], R8 ;  /* 0xffffe0081c007986 */ /* 0x0001e8000c101b04 */
[----:B------:R-:W-:Y:S01]  /*0cd0*/  DFMA R12, R20, R12, R26 ;  /* 0x0000000c140c722b */ /* 0x000fe2000000001a */
[----:B0-----:R-:W2:Y:S06]  /*0ce0*/  LDL.128 R8, [R22] ;  /* 0x0000000016087983 */ /* 0x001eac0000100c00 */
[----:B------:R0:W-:Y:S04]  /*0cf0*/  STG.E.64 desc[UR4][R28.64+-0x18], R12 ;  /* 0xffffe80c1c007986 */ /* 0x0001e8000c101b04 */
[----:B0-----:R0:W4:Y:S01]  /*0d00*/  LDL.128 R12, [R22+0x10] ;  /* 0x00001000160c7983 */ /* 0x0011220000100c00 */
[----:B---3--:R-:W-:-:S02]  /*0d10*/  LOP3.LUT R5, R5, 0x1fffff, RZ, 0xc0, !PT ;  /* 0x001fffff05057812 */ /* 0x008fc400078ec0ff */
[----:B------:R-:W-:Y:S02]  /*0d20*/  LOP3.LUT R7, R7, 0x1fffff, RZ, 0xc0, !PT ;  /* 0x001fffff07077812 */ /* 0x000fe400078ec0ff */
[----:B------:R-:W-:Y:S02]  /*0d30*/  IADD3 R23, P1, PT, R23, -0x8, RZ ;  /* 0xfffffff817177810 */ /* 0x000fe40007f3e0ff */
[----:B------:R-:W1:Y:S01]  /*0d40*/  I2F.F64.U64 R4, R4 ;  /* 0x0000000400047312 */ /* 0x000e620000301800 */
[----:B0-----:R-:W-:Y:S01]  /*0d50*/  VIADD R22, R22, 0x40 ;  /* 0x0000004016167836 */ /* 0x001fe20000000000 */
[----:B------:R-:W-:Y:S02]  /*0d60*/  IADD3.X R24, PT, PT, R24, -0x1, RZ, P1, !PT ;  /* 0xffffffff18187810 */ /* 0x000fe40000ffe4ff */
[----:B------:R-:W-:-:S04]  /*0d70*/  ISETP.NE.U32.AND P1, PT, R23, RZ, PT ;  /* 0x000000ff1700720c */ /* 0x000fc80003f25070 */
[----:B------:R-:W0:Y:S01]  /*0d80*/  I2F.F64.U64 R6, R6 ;  /* 0x0000000600067312 */ /* 0x000e220000301800 */
[----:B------:R-:W-:Y:S01]  /*0d90*/  ISETP.NE.AND.EX P1, PT, R24, RZ, PT, P1 ;  /* 0x000000ff1800720c */ /* 0x000fe20003f25310 */
[----:B-1----:R-:W-:-:S08]  /*0da0*/  DMUL R4, R4, 1.1102230246251565404e-16 ;  /* 0x3ca0000004047828 */ /* 0x002fd00000000000 */
[----:B------:R-:W-:Y:S02]  /*0db0*/  DFMA R4, R20, R4, R26 ;  /* 0x000000041404722b */ /* 0x000fe4000000001a */
[----:B0-----:R-:W-:-:S05]  /*0dc0*/  DMUL R6, R6, 1.1102230246251565404e-16 ;  /* 0x3ca0000006067828 */ /* 0x001fca0000000000 */
[----:B------:R0:W-:Y:S03]  /*0dd0*/  STG.E.64 desc[UR4][R28.64+-0x10], R4 ;  /* 0xfffff0041c007986 */ /* 0x0001e6000c101b04 */
[----:B------:R-:W-:-:S07]  /*0de0*/  DFMA R6, R20, R6, R26 ;  /* 0x000000061406722b */ /* 0x000fce000000001a */
[----:B------:R1:W-:Y:S01]  /*0df0*/  STG.E.64 desc[UR4][R28.64+-0x8], R6 ;  /* 0xfffff8061c007986 */ /* 0x0003e2000c101b04 */
[----:B--2---:R-:W-:Y:S02]  /*0e00*/  LOP3.LUT R9, R9, 0x1fffff, RZ, 0xc0, !PT ;  /* 0x001fffff09097812 */ /* 0x004fe400078ec0ff */
[----:B------:R-:W-:-:S04]  /*0e10*/  LOP3.LUT R11, R11, 0x1fffff, RZ, 0xc0, !PT ;  /* 0x001fffff0b0b7812 */ /* 0x000fc800078ec0ff */
[----:B------:R-:W1:Y:S08]  /*0e20*/  I2F.F64.U64 R8, R8 ;  /* 0x0000000800087312 */ /* 0x000e700000301800 */
[----:B0-----:R-:W0:Y:S01]  /*0e30*/  I2F.F64.U64 R4, R10 ;  /* 0x0000000a00047312 */ /* 0x001e220000301800 */
[----:B----4-:R-:W-:Y:S02]  /*0e40*/  LOP3.LUT R15, R15, 0x1fffff, RZ, 0xc0, !PT ;  /* 0x001fffff0f0f7812 */ /* 0x010fe400078ec0ff */
[----:B------:R-:W-:Y:S01]  /*0e50*/  LOP3.LUT R13, R13, 0x1fffff, RZ, 0xc0, !PT ;  /* 0x001fffff0d0d7812 */ /* 0x000fe200078ec0ff */
[----:B-1----:R-:W-:-:S04]  /*0e60*/  DMUL R6, R8, 1.1102230246251565404e-16 ;  /* 0x3ca0000008067828 */ /* 0x002fc80000000000 */
[----:B------:R-:W1:Y:S01]  /*0e70*/  I2F.F64.U64 R10, R12 ;  /* 0x0000000c000a7312 */ /* 0x000e620000301800 */
[----:B0-----:R-:W-:-:S03]  /*0e80*/  DMUL R4, R4, 1.1102230246251565404e-16 ;  /* 0x3ca0000004047828 */ /* 0x001fc60000000000 */
[----:B------:R-:W-:-:S04]  /*0e90*/  DFMA R6, R20, R6, R26 ;  /* 0x000000061406722b */ /* 0x000fc8000000001a */
[----:B------:R-:W0:Y:S01]  /*0ea0*/  I2F.F64.U64 R14, R14 ;  /* 0x0000000e000e7312 */ /* 0x000e220000301800 */
[----:B------:R-:W-:Y:S02]  /*0eb0*/  DFMA R4, R20, R4, R26 ;  /* 0x000000041404722b */ /* 0x000fe4000000001a */
[----:B------:R2:W-:Y:S01]  /*0ec0*/  STG.E.64 desc[UR4][R28.64], R6 ;  /* 0x000000061c007986 */ /* 0x0005e2000c101b04 */
[----:B-1----:R-:W-:-:S04]  /*0ed0*/  DMUL R8, R10, 1.1102230246251565404e-16 ;  /* 0x3ca000000a087828 */ /* 0x002fc80000000000 */
[----:B------:R2:W-:Y:S01]  /*0ee0*/  STG.E.64 desc[UR4][R28.64+0x8], R4 ;  /* 0x000008041c007986 */ /* 0x0005e2000c101b04 */
[----:B0-----:R-:W-:-:S03]  /*0ef0*/  DMUL R14, R14, 1.1102230246251565404e-16 ;  /* 0x3ca000000e0e7828 */ /* 0x001fc60000000000 */
[----:B------:R-:W-:-:S05]  /*0f00*/  DFMA R8, R20, R8, R26 ;  /* 0x000000081408722b */ /* 0x000fca000000001a */
[----:B------:R-:W-:Y:S02]  /*0f10*/  DFMA R10, R20, R14, R26 ;  /* 0x0000000e140a722b */ /* 0x000fe4000000001a */
[----:B------:R2:W-:Y:S01]  /*0f20*/  STG.E.64 desc[UR4][R28.64+0x10], R8 ;  /* 0x000010081c007986 */ /* 0x0005e2000c101b04 */
[----:B------:R-:W-:-:S04]  /*0f30*/  IADD3 R14, P2, PT, R28, 0x40, RZ ;  /* 0x000000401c0e7810 */ /* 0x000fc80007f5e0ff */
[----:B------:R2:W-:Y:S01]  /*0f40*/  STG.E.64 desc[UR4][R28.64+0x18], R10 ;  /* 0x0000180a1c007986 */ /* 0x0005e2000c101b04 */
[----:B------:R-:W-:Y:S01]  /*0f50*/  IMAD.X R15, RZ, RZ, R29, P2 ;  /* 0x000000ffff0f7224 */ /* 0x000fe200010e061d */
[----:B------:R-:W-:Y:S07]  /*0f60*/  @P1 BRA `(.L_x_145) ;  /* 0xfffffffc00201947 */ /* 0x000fee000383ffff */
.L_x_144:
[----:B------:R-:W-:Y:S05]  /*0f70*/  @!P0 EXIT ;  /* 0x000000000000894d */ /* 0x000fea0003800000 */
[----:B------:R-:W-:Y:S02]  /*0f80*/  ISETP.GE.U32.AND P1, PT, R16, 0x4, PT ;  /* 0x000000041000780c */ /* 0x000fe40003f26070 */
[----:B------:R-:W-:Y:S02]  /*0f90*/  LOP3.LUT R3, R3, 0x3, RZ, 0xc0, !PT ;  /* 0x0000000303037812 */ /* 0x000fe400078ec0ff */
[----:B------:R-:W-:Y:S02]  /*0fa0*/  ISETP.GE.U32.AND.EX P1, PT, RZ, RZ, PT, P1 ;  /* 0x000000ffff00720c */ /* 0x000fe40003f26110 */
[----:B------:R-:W-:-:S04]  /*0fb0*/  ISETP.NE.U32.AND P0, PT, R3, RZ, PT ;  /* 0x000000ff0300720c */ /* 0x000fc80003f05070 */
[----:B------:R-:W-:-:S07]  /*0fc0*/  ISETP.NE.AND.EX P0, PT, RZ, RZ, PT, P0 ;  /* 0x000000ffff00720c */ /* 0x000fce0003f05300 */
[----:B------:R-:W-:Y:S06]  /*0fd0*/  @!P1 BRA `(.L_x_146) ;  /* 0x0000000000e09947 */ /* 0x000fec0003800000 */
[C---:B0-2---:R-:W-:Y:S02]  /*0fe0*/  VIADD R4, R0.reuse, 0x1 ;  /* 0x0000000100047836 */ /* 0x045fe40000000000 */
[----:B------:R-:W-:Y:S02]  /*0ff0*/  VIADD R24, R0, 0x2 ;  /* 0x0000000200187836 */ /* 0x000fe40000000000 */
[----:B------:R-:W-:Y:S02]  /*1000*/  IMAD.SHL.U32 R6, R4, 0x8, RZ ;  /* 0x0000000804067824 */ /* 0x000fe400078e00ff */
[----:B------:R-:W-:Y:S02]  /*1010*/  IMAD.SHL.U32 R5, R24, 0x8, RZ ;  /* 0x0000000818057824 */ /* 0x000fe400078e00ff */
[----:B------:R-:W-:Y:S01]  /*1020*/  IMAD.U32 R12, R0, 0x8, R1 ;  /* 0x00000008000c7824 */ /* 0x000fe200078e0001 */
[----:B------:R-:W-:Y:S01]  /*1030*/  LOP3.LUT R6, R6, 0xfffffff8, RZ, 0xc0, !PT ;  /* 0xfffffff806067812 */ /* 0x000fe200078ec0ff */
[----:B------:R-:W-:-:S04]  /*1040*/  VIADD R16, R0, 0x3 ;  /* 0x0000000300107836 */ /* 0x000fc80000000000 */
[----:B------:R-:W-:Y:S01]  /*1050*/  IMAD.IADD R14, R1, 0x1, R6 ;  /* 0x00000001010e7824 */ /* 0x000fe200078e0206 */
[----:B------:R-:W-:Y:S01]  /*1060*/  LOP3.LUT R6, R5, 0xfffffff8, RZ, 0xc0, !PT ;  /* 0xfffffff805067812 */ /* 0x000fe200078ec0ff */
[----:B------:R-:W-:Y:S01]  /*1070*/  IMAD.SHL.U32 R5, R16, 0x8, RZ ;  /* 0x0000000810057824 */ /* 0x000fe200078e00ff */
[----:B------:R-:W2:Y:S03]  /*1080*/  LDL.64 R12, [R12] ;  /* 0x000000000c0c7983 */ /* 0x000ea60000100a00 */
[----:B------:R-:W-:Y:S01]  /*1090*/  IMAD.IADD R10, R1, 0x1, R6 ;  /* 0x00000001010a7824 */ /* 0x000fe200078e0206 */
[----:B------:R-:W-:Y:S01]  /*10a0*/  LOP3.LUT R6, R5, 0xfffffff8, RZ, 0xc0, !PT ;  /* 0xfffffff805067812 */ /* 0x000fe200078ec0ff */
[----:B------:R-:W3:Y:S04]  /*10b0*/  LDL.64 R14, [R14] ;  /* 0x000000000e0e7983 */ /* 0x000ee80000100a00 */
[----:B------:R-:W-:Y:S01]  /*10c0*/  IMAD.IADD R8, R1, 0x1, R6 ;  /* 0x0000000101087824 */ /* 0x000fe200078e0206 */
[----:B------:R-:W4:Y:S01]  /*10d0*/  LDL.64 R10, [R10] ;  /* 0x000000000a0a7983 */ /* 0x000f220000100a00 */
[----:B------:R-:W0:Y:S04]  /*10e0*/  LDC.64 R6, c[0x0][0x380] ;  /* 0x0000e000ff067b82 */ /* 0x000e280000000a00 */
[----:B------:R-:W5:Y:S01]  /*10f0*/  LDL.64 R8, [R8] ;  /* 0x0000000008087983 */ /* 0x000f620000100a00 */
[CC--:B------:R-:W-:Y:S01]  /*1100*/  IADD3 R5, P1, PT, R0.reuse, R17.reuse, RZ ;  /* 0x0000001100057210 */ /* 0x0c0fe20007f3e0ff */
[----:B------:R-:W-:Y:S01]  /*1110*/  VIADD R0, R0, 0x4 ;  /* 0x0000000400007836 */ /* 0x000fe20000000000 */
[----:B------:R-:W-:-:S03]  /*1120*/  IADD3 R24, P2, PT, R24, R17, RZ ;  /* 0x0000001118187210 */ /* 0x000fc60007f5e0ff */
[--C-:B------:R-:W-:Y:S02]  /*1130*/  IMAD.X R28, R19, 0x1, R2.reuse, P1 ;  /* 0x00000001131c7824 */ /* 0x100fe400008e0602 */
[----:B------:R-:W-:Y:S01]  /*1140*/  IMAD.X R19, RZ, RZ, R2, P2 ;  /* 0x000000ffff137224 */ /* 0x000fe200010e0602 */
[----:B0-----:R-:W-:-:S04]  /*1150*/  LEA R22, P1, R5, R6, 0x3 ;  /* 0x0000000605167211 */ /* 0x001fc800078218ff */
[----:B------:R-:W-:Y:S02]  /*1160*/  LEA.HI.X R23, R5, R7, R28, 0x3, P1 ;  /* 0x0000000705177211 */ /* 0x000fe400008f1c1c */
[----:B------:R-:W-:-:S05]  /*1170*/  IADD3 R5, P1, PT, R4, R17, RZ ;  /* 0x0000001104057210 */ /* 0x000fca0007f3e0ff */
[----:B------:R-:W-:Y:S01]  /*1180*/  IMAD.X R28, RZ, RZ, R2, P1 ;  /* 0x000000ffff1c7224 */ /* 0x000fe200008e0602 */
[----:B------:R-:W-:-:S04]  /*1190*/  LEA R4, P1, R5, R6, 0x3 ;  /* 0x0000000605047211 */ /* 0x000fc800078218ff */
[----:B------:R-:W-:Y:S02]  /*11a0*/  LEA.HI.X R5, R5, R7, R28, 0x3, P1 ;  /* 0x0000000705057211 */ /* 0x000fe400008f1c1c */
[----:B------:R-:W-:Y:S02]  /*11b0*/  IADD3 R16, P1, PT, R16, R17, RZ ;  /* 0x0000001110107210 */ /* 0x000fe40007f3e0ff */
[----:B--2---:R-:W-:Y:S02]  /*11c0*/  LOP3.LUT R13, R13, 0x1fffff, RZ, 0xc0, !PT ;  /* 0x001fffff0d0d7812 */ /* 0x004fe400078ec0ff */
[----:B---3--:R-:W-:-:S04]  /*11d0*/  LOP3.LUT R15, R15, 0x1fffff, RZ, 0xc0, !PT ;  /* 0x001fffff0f0f7812 */ /* 0x008fc800078ec0ff */
[----:B------:R-:W0:Y:S01]  /*11e0*/  I2F.F64.U64 R12, R12 ;  /* 0x0000000c000c7312 */ /* 0x000e220000301800 */
[----:B----4-:R-:W-:-:S07]  /*11f0*/  LOP3.LUT R11, R11, 0x1fffff, RZ, 0xc0, !PT ;  /* 0x001fffff0b0b7812 */ /* 0x010fce00078ec0ff */
[----:B------:R-:W1:Y:S01]  /*1200*/  I2F.F64.U64 R14, R14 ;  /* 0x0000000e000e7312 */ /* 0x000e620000301800 */
[----:B-----5:R-:W-:Y:S01]  /*1210*/  LOP3.LUT R9, R9, 0x1fffff, RZ, 0xc0, !PT ;  /* 0x001fffff09097812 */ /* 0x020fe200078ec0ff */
[----:B0-----:R-:W-:-:S06]  /*1220*/  DMUL R12, R12, 1.1102230246251565404e-16 ;  /* 0x3ca000000c0c7828 */ /* 0x001fcc0000000000 */
[----:B------:R-:W0:Y:S02]  /*1230*/  I2F.F64.U64 R10, R10 ;  /* 0x0000000a000a7312 */ /* 0x000e240000301800 */
[----:B------:R-:W-:-:S06]  /*1240*/  DFMA R12, R20, R12, R26 ;  /* 0x0000000c140c722b */ /* 0x000fcc000000001a */
[----:B------:R-:W2:Y:S01]  /*1250*/  I2F.F64.U64 R8, R8 ;  /* 0x0000000800087312 */ /* 0x000ea20000301800 */
[----:B-1----:R-:W-:Y:S01]  /*1260*/  DMUL R14, R14, 1.1102230246251565404e-16 ;  /* 0x3ca000000e0e7828 */ /* 0x002fe20000000000 */
[----:B------:R1:W-:Y:S01]  /*1270*/  STG.E.64 desc[UR4][R22.64], R12 ;  /* 0x0000000c16007986 */ /* 0x0003e2000c101b04 */
[----:B0-----:R-:W-:-:S06]  /*1280*/  DMUL R10, R10, 1.1102230246251565404e-16 ;  /* 0x3ca000000a0a7828 */ /* 0x001fcc0000000000 */
[----:B------:R-:W-:Y:S02]  /*1290*/  DFMA R14, R20, R14, R26 ;  /* 0x0000000e140e722b */ /* 0x000fe4000000001a */
[----:B--2---:R-:W-:-:S05]  /*12a0*/  DMUL R28, R8, 1.1102230246251565404e-16 ;  /* 0x3ca00000081c7828 */ /* 0x004fca0000000000 */
[----:B------:R3:W-:Y:S01]  /*12b0*/  STG.E.64 desc[UR4][R4.64], R14 ;  /* 0x0000000e04007986 */ /* 0x0007e2000c101b04 */
[----:B------:R-:W-:Y:S01]  /*12c0*/  LEA R8, P2, R24, R6, 0x3 ;  /* 0x0000000618087211 */ /* 0x000fe200078418ff */
[C-C-:B------:R-:W-:Y:S01]  /*12d0*/  DFMA R10, R20.reuse, R10, R26.reuse ;  /* 0x0000000a140a722b */ /* 0x140fe2000000001a */
[----:B-1----:R-:W-:Y:S02]  /*12e0*/  IADD3.X R12, PT, PT, RZ, R2, RZ, P1, !PT ;  /* 0x00000002ff0c7210 */ /* 0x002fe40000ffe4ff */
[----:B------:R-:W-:Y:S01]  /*12f0*/  LEA R6, P1, R16, R6, 0x3 ;  /* 0x0000000610067211 */ /* 0x000fe200078218ff */
[----:B------:R-:W-:Y:S01]  /*1300*/  DFMA R28, R20, R28, R26 ;  /* 0x0000001c141c722b */ /* 0x000fe2000000001a */
[-C--:B------:R-:W-:Y:S01]  /*1310*/  LEA.HI.X R9, R24, R7.reuse, R19, 0x3, P2 ;  /* 0x0000000718097211 */ /* 0x080fe200010f1c13 */
[----:B------:R-:W-:Y:S01]  /*1320*/  IMAD.MOV.U32 R19, RZ, RZ, RZ ;  /* 0x000000ffff137224 */ /* 0x000fe200078e00ff */
[----:B------:R-:W-:-:S03]  /*1330*/  LEA.HI.X R7, R16, R7, R12, 0x3, P1 ;  /* 0x0000000710077211 */ /* 0x000fc600008f1c0c */
[----:B------:R3:W-:Y:S04]  /*1340*/  STG.E.64 desc[UR4][R8.64], R10 ;  /* 0x0000000a08007986 */ /* 0x0007e8000c101b04 */
[----:B------:R3:W-:Y:S02]  /*1350*/  STG.E.64 desc[UR4][R6.64], R28 ;  /* 0x0000001c06007986 */ /* 0x0007e4000c101b04 */
.L_x_146:
[----:B------:R-:W-:Y:S05]  /*1360*/  @!P0 EXIT ;  /* 0x000000000000894d */ /* 0x000fea0003800000 */
[----:B------:R-:W-:Y:S02]  /*1370*/  ISETP.NE.U32.AND P1, PT, R3, 0x1, PT ;  /* 0x000000010300780c */ /* 0x000fe40003f25070 */
[----:B------:R-:W-:Y:S02]  /*1380*/  LOP3.LUT R18, R18, 0x1, RZ, 0xc0, !PT ;  /* 0x0000000112127812 */ /* 0x000fe400078ec0ff */
[----:B------:R-:W-:Y:S02]  /*1390*/  ISETP.NE.AND.EX P1, PT, RZ, RZ, PT, P1 ;  /* 0x000000ffff00720c */ /* 0x000fe40003f25310 */
[----:B------:R-:W-:-:S04]  /*13a0*/  ISETP.NE.U32.AND P0, PT, R18, 0x1, PT ;  /* 0x000000011200780c */ /* 0x000fc80003f05070 */
[----:B------:R-:W-:-:S07]  /*13b0*/  ISETP.NE.U32.AND.EX P0, PT, RZ, RZ, PT, P0 ;  /* 0x000000ffff00720c */ /* 0x000fce0003f05100 */
[----:B------:R-:W-:Y:S06]  /*13c0*/  @!P1 BRA `(.L_x_147) ;  /* 0x0000000000789947 */ /* 0x000fec0003800000 */
[C---:B------:R-:W-:Y:S02]  /*13d0*/  VIADD R16, R0.reuse, 0x1 ;  /* 0x0000000100107836 */ /* 0x040fe40000000000 */
[----:B------:R-:W-:Y:S02]  /*13e0*/  IMAD.U32 R3, R0, 0x8, R1 ;  /* 0x0000000800037824 */ /* 0x000fe400078e0001 */
[----:B0-23--:R-:W-:-:S03]  /*13f0*/  IMAD.SHL.U32 R4, R16, 0x8, RZ ;  /* 0x0000000810047824 */ /* 0x00dfc600078e00ff */
[----:B------:R0:W2:Y:S02]  /*1400*/  LDL.64 R6, [R3] ;  /* 0x0000000003067983 */ /* 0x0000a40000100a00 */
[----:B------:R-:W-:-:S05]  /*1410*/  LOP3.LUT R4, R4, 0xfffffff8, RZ, 0xc0, !PT ;  /* 0xfffffff804047812 */ /* 0x000fca00078ec0ff */
[----:B------:R-:W-:Y:S02]  /*1420*/  IMAD.IADD R8, R1, 0x1, R4 ;  /* 0x0000000101087824 */ /* 0x000fe400078e0204 */
[----:B------:R-:W1:Y:S04]  /*1430*/  LDC.64 R4, c[0x0][0x380] ;  /* 0x0000e000ff047b82 */ /* 0x000e680000000a00 */
[----:B------:R-:W3:Y:S01]  /*1440*/  LDL.64 R8, [R8] ;  /* 0x0000000008087983 */ /* 0x000ee20000100a00 */
[----:B0-----:R-:W-:-:S05]  /*1450*/  IADD3 R3, P1, PT, R16, R17, RZ ;  /* 0x0000001110037210 */ /* 0x001fca0007f3e0ff */
[----:B------:R-:W-:Y:S01]  /*1460*/  IMAD.X R18, RZ, RZ, R2, P1 ;  /* 0x000000ffff127224 */ /* 0x000fe200008e0602 */
[----:B--2---:R-:W-:Y:S01]  /*1470*/  LOP3.LUT R13, R7, 0x1fffff, RZ, 0xc0, !PT ;  /* 0x001fffff070d7812 */ /* 0x004fe200078ec0ff */
[----:B------:R-:W-:-:S04]  /*1480*/  IMAD.MOV.U32 R12, RZ, RZ, R6 ;  /* 0x000000ffff0c7224 */ /* 0x000fc800078e0006 */
[----:B------:R-:W0:Y:S01]  /*1490*/  I2F.F64.U64 R6, R12 ;  /* 0x0000000c00067312 */ /* 0x000e220000301800 */
[----:B---3--:R-:W-:Y:S01]  /*14a0*/  LOP3.LUT R15, R9, 0x1fffff, RZ, 0xc0, !PT ;  /* 0x001fffff090f7812 */ /* 0x008fe200078ec0ff */
[----:B------:R-:W-:-:S06]  /*14b0*/  IMAD.MOV.U32 R14, RZ, RZ, R8 ;  /* 0x000000ffff0e7224 */ /* 0x000fcc00078e0008 */
[----:B------:R-:W2:Y:S01]  /*14c0*/  I2F.F64.U64 R10, R14 ;  /* 0x0000000e000a7312 */ /* 0x000ea20000301800 */
[----:B------:R-:W-:Y:S01]  /*14d0*/  IADD3 R9, P2, PT, R0, R17, RZ ;  /* 0x0000001100097210 */ /* 0x000fe20007f5e0ff */
[----:B0-----:R-:W-:-:S04]  /*14e0*/  DMUL R6, R6, 1.1102230246251565404e-16 ;  /* 0x3ca0000006067828 */ /* 0x001fc80000000000 */
[----:B------:R-:W-:Y:S01]  /*14f0*/  IMAD.X R16, R19, 0x1, R2, P2 ;  /* 0x0000000113107824 */ /* 0x000fe200010e0602 */
[-C--:B-1----:R-:W-:Y:S02]  /*1500*/  LEA R8, P2, R9, R4.reuse, 0x3 ;  /* 0x0000000409087211 */ /* 0x082fe400078418ff */
[----:B------:R-:W-:Y:S01]  /*1510*/  LEA R4, P1, R3, R4, 0x3 ;  /* 0x0000000403047211 */ /* 0x000fe200078218ff */
[----:B--2---:R-:W-:Y:S02]  /*1520*/  DMUL R10, R10, 1.1102230246251565404e-16 ;  /* 0x3ca000000a0a7828 */ /* 0x004fe40000000000 */
[----:B------:R-:W-:Y:S01]  /*1530*/  DFMA R6, R20, R6, R26 ;  /* 0x000000061406722b */ /* 0x000fe2000000001a */
[-C--:B------:R-:W-:Y:S02]  /*1540*/  LEA.HI.X R9, R9, R5.reuse, R16, 0x3, P2 ;  /* 0x0000000509097211 */ /* 0x080fe400010f1c10 */
[----:B------:R-:W-:-:S03]  /*1550*/  LEA.HI.X R5, R3, R5, R18, 0x3, P1 ;  /* 0x0000000503057211 */ /* 0x000fc600008f1c12 */
[----:B------:R-:W-:Y:S01]  /*1560*/  DFMA R10, R20, R10, R26 ;  /* 0x0000000a140a722b */ /* 0x000fe2000000001a */
[----:B------:R1:W-:Y:S06]  /*1570*/  STG.E.64 desc[UR4][R8.64], R6 ;  /* 0x0000000608007986 */ /* 0x0003ec000c101b04 */
[----:B------:R1:W-:Y:S01]  /*1580*/  STG.E.64 desc[UR4][R4.64], R10 ;  /* 0x0000000a04007986 */ /* 0x0003e2000c101b04 */
[----:B------:R-:W-:Y:S02]  /*1590*/  VIADD R0, R0, 0x2 ;  /* 0x0000000200007836 */ /* 0x000fe40000000000 */
[----:B------:R-:W-:-:S07]  /*15a0*/  IMAD.MOV.U32 R19, RZ, RZ, RZ ;  /* 0x000000ffff137224 */ /* 0x000fce00078e00ff */
.L_x_147:
[----:B------:R-:W-:Y:S05]  /*15b0*/  @P0 EXIT ;  /* 0x000000000000094d */ /* 0x000fea0003800000 */
[C---:B------:R-:W-:Y:S01]  /*15c0*/  IMAD.U32 R3, R0.reuse, 0x8, R1 ;  /* 0x0000000800037824 */ /* 0x040fe200078e0001 */
[----:B0123--:R-:W0:Y:S04]  /*15d0*/  LDC.64 R4, c[0x0][0x380] ;  /* 0x0000e000ff047b82 */ /* 0x00fe280000000a00 */
[----:B------:R-:W2:Y:S01]  /*15e0*/  LDL.64 R6, [R3] ;  /* 0x0000000003067983 */ /* 0x000ea20000100a00 */
[----:B------:R-:W-:-:S05]  /*15f0*/  IADD3 R0, P0, PT, R0, R17, RZ ;  /* 0x0000001100007210 */ /* 0x000fca0007f1e0ff */
[----:B------:R-:W-:Y:S01]  /*1600*/  IMAD.X R2, R19, 0x1, R2, P0 ;  /* 0x0000000113027824 */ /* 0x000fe200000e0602 */
[----:B0-----:R-:W-:-:S04]  /*1610*/  LEA R4, P0, R0, R4, 0x3 ;  /* 0x0000000400047211 */ /* 0x001fc800078018ff */
[----:B------:R-:W-:Y:S02]  /*1620*/  LEA.HI.X R5, R0, R5, R2, 0x3, P0 ;  /* 0x0000000500057211 */ /* 0x000fe400000f1c02 */
[----:B--2---:R-:W-:Y:S01]  /*1630*/  LOP3.LUT R9, R7, 0x1fffff, RZ, 0xc0, !PT ;  /* 0x001fffff07097812 */ /* 0x004fe200078ec0ff */
[----:B------:R-:W-:-:S04]  /*1640*/  IMAD.MOV.U32 R8, RZ, RZ, R6 ;  /* 0x000000ffff087224 */ /* 0x000fc800078e0006 */
[----:B------:R-:W0:Y:S02]  /*1650*/  I2F.F64.U64 R6, R8 ;  /* 0x0000000800067312 */ /* 0x000e240000301800 */
[----:B0-----:R-:W-:-:S08]  /*1660*/  DMUL R6, R6, 1.1102230246251565404e-16 ;  /* 0x3ca0000006067828 */ /* 0x001fd00000000000 */
[----:B------:R-:W-:-:S07]  /*1670*/  DFMA R6, R20, R6, R26 ;  /* 0x000000061406722b */ /* 0x000fce000000001a */
[----:B------:R-:W-:Y:S01]  /*1680*/  STG.E.64 desc[UR4][R4.64], R6 ;  /* 0x0000000604007986 */ /* 0x000fe2000c101b04 */
[----:B------:R-:W-:Y:S05]  /*1690*/  EXIT ;  /* 0x000000000000794d */ /* 0x000fea0003800000 */
.L_x_148:
        /* <DEDUP_REMOVED lines=14> */
.L_x_176:


//--------------------- .nv.global.init           --------------------------
	.section	.nv.global.init,"aw",@progbits
	.align	8
.nv.global.init:
	.type		__cudart_i2opi_d,@object
	.size		__cudart_i2opi_d,(.L_28 - __cudart_i2opi_d)
__cudart_i2opi_d:
        /*0000*/ 	.byte	0x08, 0x5d, 0x8d, 0x1f, 0xb1, 0x5f, 0xfb, 0x6b, 0xea, 0x92, 0x52, 0x8a, 0xf7, 0x39, 0x07, 0x3d
        /* <DEDUP_REMOVED lines=8> */
.L_28:


//--------------------- .nv.shared.reserved.0     --------------------------
	.section	.nv.shared.reserved.0,"aw",@nobits
	.weak		__nv_reservedSMEM_offset_0_alias
	.size		__nv_reservedSMEM_offset_0_alias, 0, 64
	.other		__nv_reservedSMEM_offset_0_alias,@"STO_CUDA_RESERVED_SHARED STV_DEFAULT"
__nv_reservedSMEM_offset_0_alias:
	.zero		0
	.zero		64


//--------------------- .nv.global                --------------------------
	.section	.nv.global,"aw",@nobits
.nv.global:
	.type		_ZN52_INTERNAL_f6d41790_21_PhiloxDistribution_cu_0636f2c14cuda3std3__48in_placeE,@object
	.size		_ZN52_INTERNAL_f6d41790_21_PhiloxDistribution_cu_0636f2c14cuda3std3__48in_placeE,(_ZN52_INTERNAL_f6d41790_21_PhiloxDistribution_cu_0636f2c14cuda3std6ranges3__45__cpo8distanceE - _ZN52_INTERNAL_f6d41790_21_PhiloxDistribution_cu_0636f2c14cuda3std3__48in_placeE)
_ZN52_INTERNAL_f6d41790_21_PhiloxDistribution_cu_0636f2c14cuda3std3__48in_placeE:
	.zero		1
	.type		_ZN52_INTERNAL_f6d41790_21_PhiloxDistribution_cu_0636f2c14cuda3std6ranges3__45__cpo8distanceE,@object
	.size		_ZN52_INTERNAL_f6d41790_21_PhiloxDistribution_cu_0636f2c14cuda3std6ranges3__45__cpo8distanceE,(_ZN52_INTERNAL_f6d41790_21_PhiloxDistribution_cu_0636f2c14cuda3std3__45__cpo6cbeginE - _ZN52_INTERNAL_f6d41790_21_PhiloxDistribution_cu_0636f2c14cuda3std6ranges3__45__cpo8distanceE)
_ZN52_INTERNAL_f6d41790_21_PhiloxDistribution_cu_0636f2c14cuda3std6ranges3__45__cpo8distanceE:
	.zero		1
	.type		_ZN52_INTERNAL_f6d41790_21_PhiloxDistribution_cu_0636f2c14cuda3std3__45__cpo6cbeginE,@object
	.size		_ZN52_INTERNAL_f6d41790_21_PhiloxDistribution_cu_0636f2c14cuda3std3__45__cpo6cbeginE,(_ZN52_INTERNAL_f6d41790_21_PhiloxDistribution_cu_0636f2c14cuda3std6ranges3__45__cpo7advanceE - _ZN52_INTERNAL_f6d41790_21_PhiloxDistribution_cu_0636f2c14cuda3std3__45__cpo6cbeginE)
_ZN52_INTERNAL_f6d41790_21_PhiloxDistribution_cu_0636f2c14cuda3std3__45__cpo6cbeginE:
	.zero		1
	.type		_ZN52_INTERNAL_f6d41790_21_PhiloxDistribution_cu_0636f2c14cuda3std6ranges3__45__cpo7advanceE,@object
	.size		_ZN52_INTERNAL_f6d41790_21_PhiloxDistribution_cu_0636f2c14cuda3std6ranges3__45__cpo7advanceE,(_ZN52_INTERNAL_f6d41790_21_PhiloxDistribution_cu_0636f2c14cuda3std3__45__cpo7crbeginE - _ZN52_INTERNAL_f6d41790_21_PhiloxDistribution_cu_0636f2c14cuda3std6ranges3__45__cpo7advanceE)
_ZN52_INTERNAL_f6d41790_21_PhiloxDistribution_cu_0636f2c14cuda3std6ranges3__45__cpo7advanceE:
	.zero		1
	.type		_ZN52_INTERNAL_f6d41790_21_PhiloxDistribution_cu_0636f2c14cuda3std3__45__cpo7crbeginE,@object
	.size		_ZN52_INTERNAL_f6d41790_21_PhiloxDistribution_cu_0636f2c14cuda3std3__45__cpo7crbeginE,(_ZN52_INTERNAL_f6d41790_21_PhiloxDistribution_cu_0636f2c14cuda3std6ranges3__45__cpo4dataE - _ZN52_INTERNAL_f6d41790_21_PhiloxDistribution_cu_0636f2c14cuda3std3__45__cpo7crbeginE)
_ZN52_INTERNAL_f6d41790_21_PhiloxDistribution_cu_0636f2c14cuda3std3__45__cpo7crbeginE:
	.zero		1
	.type		_ZN52_INTERNAL_f6d41790_21_PhiloxDistribution_cu_0636f2c14cuda3std6ranges3__45__cpo4dataE,@object
	.size		_ZN52_INTERNAL_f6d41790_21_PhiloxDistribution_cu_0636f2c14cuda3std6ranges3__45__cpo4dataE,(_ZN52_INTERNAL_f6d41790_21_PhiloxDistribution_cu_0636f2c14cuda3std6ranges3__45__cpo5beginE - _ZN52_INTERNAL_f6d41790_21_PhiloxDistribution_cu_0636f2c14cuda3std6ranges3__45__cpo4dataE)
_ZN52_INTERNAL_f6d41790_21_PhiloxDistribution_cu_0636f2c14cuda3std6ranges3__45__cpo4dataE:
	.zero		1
	.type		_ZN52_INTERNAL_f6d41790_21_PhiloxDistribution_cu_0636f2c14cuda3std6ranges3__45__cpo5beginE,@object
	.size		_ZN52_INTERNAL_f6d41790_21_PhiloxDistribution_cu_0636f2c14cuda3std6ranges3__45__cpo5beginE,(_ZN52_INTERNAL_f6d41790_21_PhiloxDistribution_cu_0636f2c14cuda3std3__454_GLOBAL__N__f6d41790_21_PhiloxDistribution_cu_0636f2c16ignoreE - _ZN52_INTERNAL_f6d41790_21_PhiloxDistribution_cu_0636f2c14cuda3std6ranges3__45__cpo5beginE)
_ZN52_INTERNAL_f6d41790_21_PhiloxDistribution_cu_0636f2c14cuda3std6ranges3__45__cpo5beginE:
	.zero		1
	.type		_ZN52_INTERNAL_f6d41790_21_PhiloxDistribution_cu_0636f2c14cuda3std3__454_GLOBAL__N__f6d41790_21_PhiloxDistribution_cu_0636f2c16ignoreE,@object
	.size		_ZN52_INTERNAL_f6d41790_21_PhiloxDistribution_cu_0636f2c14cuda3std3__454_GLOBAL__N__f6d41790_21_PhiloxDistribution_cu_0636f2c16ignoreE,(_ZN52_INTERNAL_f6d41790_21_PhiloxDistribution_cu_0636f2c14cuda3std6ranges3__45__cpo4sizeE - _ZN52_INTERNAL_f6d41790_21_PhiloxDistribution_cu_0636f2c14cuda3std3__454_GLOBAL__N__f6d41790_21_PhiloxDistribution_cu_0636f2c16ignoreE)
_ZN52_INTERNAL_f6d41790_21_PhiloxDistribution_cu_0636f2c14cuda3std3__454_GLOBAL__N__f6d41790_21_PhiloxDistribution_cu_0636f2c16ignoreE:
	.zero		1
	.type		_ZN52_INTERNAL_f6d41790_21_PhiloxDistribution_cu_0636f2c14cuda3std6ranges3__45__cpo4sizeE,@object
	.size		_ZN52_INTERNAL_f6d41790_21_PhiloxDistribution_cu_0636f2c14cuda3std6ranges3__45__cpo4sizeE,(_ZN52_INTERNAL_f6d41790_21_PhiloxDistribution_cu_0636f2c14cuda3std3__45__cpo5beginE - _ZN52_INTERNAL_f6d41790_21_PhiloxDistribution_cu_0636f2c14cuda3std6ranges3__45__cpo4sizeE)
_ZN52_INTERNAL_f6d41790_21_PhiloxDistribution_cu_0636f2c14cuda3std6ranges3__45__cpo4sizeE:
	.zero		1
	.type		_ZN52_INTERNAL_f6d41790_21_PhiloxDistribution_cu_0636f2c14cuda3std3__45__cpo5beginE,@object
	.size		_ZN52_INTERNAL_f6d41790_21_PhiloxDistribution_cu_0636f2c14cuda3std3__45__cpo5beginE,(_ZN52_INTERNAL_f6d41790_21_PhiloxDistribution_cu_0636f2c14cuda3std6ranges3__45__cpo6cbeginE - _ZN52_INTERNAL_f6d41790_21_PhiloxDistribution_cu_0636f2c14cuda3std3__45__cpo5beginE)
_ZN52_INTERNAL_f6d41790_21_PhiloxDistribution_cu_0636f2c14cuda3std3__45__cpo5beginE:
	.zero		1
	.type		_ZN52_INTERNAL_f6d41790_21_PhiloxDistribution_cu_0636f2c14cuda3std6ranges3__45__cpo6cbeginE,@object
	.size		_ZN52_INTERNAL_f6d41790_21_PhiloxDistribution_cu_0636f2c14cuda3std6ranges3__45__cpo6cbeginE,(_ZN52_INTERNAL_f6d41790_21_PhiloxDistribution_cu_0636f2c14cuda3std3__45__cpo6rbeginE - _ZN52_INTERNAL_f6d41790_21_PhiloxDistribution_cu_0636f2c14cuda3std6ranges3__45__cpo6cbeginE)
_ZN52_INTERNAL_f6d41790_21_PhiloxDistribution_cu_0636f2c14cuda3std6ranges3__45__cpo6cbeginE:
	.zero		1
	.type		_ZN52_INTERNAL_f6d41790_21_PhiloxDistribution_cu_0636f2c14cuda3std3__45__cpo6rbeginE,@object
	.size		_ZN52_INTERNAL_f6d41790_21_PhiloxDistribution_cu_0636f2c14cuda3std3__45__cpo6rbeginE,(_ZN52_INTERNAL_f6d41790_21_PhiloxDistribution_cu_0636f2c14cuda3std6ranges3__45__cpo4nextE - _ZN52_INTERNAL_f6d41790_21_PhiloxDistribution_cu_0636f2c14cuda3std3__45__cpo6rbeginE)
_ZN52_INTERNAL_f6d41790_21_PhiloxDistribution_cu_0636f2c14cuda3std3__45__cpo6rbeginE:
	.zero		1
	.type		_ZN52_INTERNAL_f6d41790_21_PhiloxDistribution_cu_0636f2c14cuda3std6ranges3__45__cpo4nextE,@object
	.size		_ZN52_INTERNAL_f6d41790_21_PhiloxDistribution_cu_0636f2c14cuda3std6ranges3__45__cpo4nextE,(_ZN52_INTERNAL_f6d41790_21_PhiloxDistribution_cu_0636f2c14cuda3std6ranges3__45__cpo4swapE - _ZN52_INTERNAL_f6d41790_21_PhiloxDistribution_cu_0636f2c14cuda3std6ranges3__45__cpo4nextE)
_ZN52_INTERNAL_f6d41790_21_PhiloxDistribution_cu_0636f2c14cuda3std6ranges3__45__cpo4nextE:
	.zero		1
	.type		_ZN52_INTERNAL_f6d41790_21_PhiloxDistribution_cu_0636f2c14cuda3std6ranges3__45__cpo4swapE,@object
	.size		_ZN52_INTERNAL_f6d41790_21_PhiloxDistribution_cu_0636f2c14cuda3std6ranges3__45__cpo4swapE,(_ZN52_INTERNAL_f6d41790_21_PhiloxDistribution_cu_0636f2c14cuda3std3__420unreachable_sentinelE - _ZN52_INTERNAL_f6d41790_21_PhiloxDistribution_cu_0636f2c14cuda3std6ranges3__45__cpo4swapE)
_ZN52_INTERNAL_f6d41790_21_PhiloxDistribution_cu_0636f2c14cuda3std6ranges3__45__cpo4swapE:
	.zero		1
	.type		_ZN52_INTERNAL_f6d41790_21_PhiloxDistribution_cu_0636f2c14cuda3std3__420unreachable_sentinelE,@object
	.size		_ZN52_INTERNAL_f6d41790_21_PhiloxDistribution_cu_0636f2c14cuda3std3__420unreachable_sentinelE,(_ZN52_INTERNAL_f6d41790_21_PhiloxDistribution_cu_0636f2c16thrust24THRUST_300001_SM_1000_NS6system6detail10sequential3seqE - _ZN52_INTERNAL_f6d41790_21_PhiloxDistribution_cu_0636f2c14cuda3std3__420unreachable_sentinelE)
_ZN52_INTERNAL_f6d41790_21_PhiloxDistribution_cu_0636f2c14cuda3std3__420unreachable_sentinelE:
	.zero		1
	.type		_ZN52_INTERNAL_f6d41790_21_PhiloxDistribution_cu_0636f2c16thrust24THRUST_300001_SM_1000_NS6system6detail10sequential3seqE,@object
	.size		_ZN52_INTERNAL_f6d41790_21_PhiloxDistribution_cu_0636f2c16thrust24THRUST_300001_SM_1000_NS6system6detail10sequential3seqE,(_ZN52_INTERNAL_f6d41790_21_PhiloxDistribution_cu_0636f2c14cuda3std3__45__cpo4cendE - _ZN52_INTERNAL_f6d41790_21_PhiloxDistribution_cu_0636f2c16thrust24THRUST_300001_SM_1000_NS6system6detail10sequential3seqE)
_ZN52_INTERNAL_f6d41790_21_PhiloxDistribution_cu_0636f2c16thrust24THRUST_300001_SM_1000_NS6system6detail10sequential3seqE:
	.zero		1
	.type		_ZN52_INTERNAL_f6d41790_21_PhiloxDistribution_cu_0636f2c14cuda3std3__45__cpo4cendE,@object
	.size		_ZN52_INTERNAL_f6d41790_21_PhiloxDistribution_cu_0636f2c14cuda3std3__45__cpo4cendE,(_ZN52_INTERNAL_f6d41790_21_PhiloxDistribution_cu_0636f2c14cuda3std6ranges3__45__cpo9iter_swapE - _ZN52_INTERNAL_f6d41790_21_PhiloxDistribution_cu_0636f2c14cuda3std3__45__cpo4cendE)
_ZN52_INTERNAL_f6d41790_21_PhiloxDistribution_cu_0636f2c14cuda3std3__45__cpo4cendE:
	.zero		1
	.type		_ZN52_INTERNAL_f6d41790_21_PhiloxDistribution_cu_0636f2c14cuda3std6ranges3__45__cpo9iter_swapE,@object
	.size		_ZN52_INTERNAL_f6d41790_21_PhiloxDistribution_cu_0636f2c14cuda3std6ranges3__45__cpo9iter_swapE,(_ZN52_INTERNAL_f6d41790_21_PhiloxDistribution_cu_0636f2c14cuda3std3__45__cpo5crendE - _ZN52_INTERNAL_f6d41790_21_PhiloxDistribution_cu_0636f2c14cuda3std6ranges3__45__cpo9iter_swapE)
_ZN52_INTERNAL_f6d41790_21_PhiloxDistribution_cu_0636f2c14cuda3std6ranges3__45__cpo9iter_swapE:
	.zero		1
	.type		_ZN52_INTERNAL_f6d41790_21_PhiloxDistribution_cu_0636f2c14cuda3std3__45__cpo5crendE,@object
	.size		_ZN52_INTERNAL_f6d41790_21_PhiloxDistribution_cu_0636f2c14cuda3std3__45__cpo5crendE,(_ZN52_INTERNAL_f6d41790_21_PhiloxDistribution_cu_0636f2c14cuda3std6ranges3__45__cpo5cdataE - _ZN52_INTERNAL_f6d41790_21_PhiloxDistribution_cu_0636f2c14cuda3std3__45__cpo5crendE)
_ZN52_INTERNAL_f6d41790_21_PhiloxDistribution_cu_0636f2c14cuda3std3__45__cpo5crendE:
	.zero		1
	.type		_ZN52_INTERNAL_f6d41790_21_PhiloxDistribution_cu_0636f2c14cuda3std6ranges3__45__cpo5cdataE,@object
	.size		_ZN52_INTERNAL_f6d41790_21_PhiloxDistribution_cu_0636f2c14cuda3std6ranges3__45__cpo5cdataE,(_ZN52_INTERNAL_f6d41790_21_PhiloxDistribution_cu_0636f2c14cuda3std6ranges3__45__cpo3endE - _ZN52_INTERNAL_f6d41790_21_PhiloxDistribution_cu_0636f2c14cuda3std6ranges3__45__cpo5cdataE)
_ZN52_INTERNAL_f6d41790_21_PhiloxDistribution_cu_0636f2c14cuda3std6ranges3__45__cpo5cdataE:
	.zero		1
	.type		_ZN52_INTERNAL_f6d41790_21_PhiloxDistribution_cu_0636f2c14cuda3std6ranges3__45__cpo3endE,@object
	.size		_ZN52_INTERNAL_f6d41790_21_PhiloxDistribution_cu_0636f2c14cuda3std6ranges3__45__cpo3endE,(_ZN52_INTERNAL_f6d41790_21_PhiloxDistribution_cu_0636f2c14cuda3std3__419piecewise_constructE - _ZN52_INTERNAL_f6d41790_21_PhiloxDistribution_cu_0636f2c14cuda3std6ranges3__45__cpo3endE)
_ZN52_INTERNAL_f6d41790_21_PhiloxDistribution_cu_0636f2c14cuda3std6ranges3__45__cpo3endE:
	.zero		1
	.type		_ZN52_INTERNAL_f6d41790_21_PhiloxDistribution_cu_0636f2c14cuda3std3__419piecewise_constructE,@object
	.size		_ZN52_INTERNAL_f6d41790_21_PhiloxDistribution_cu_0636f2c14cuda3std3__419piecewise_constructE,(_ZN52_INTERNAL_f6d41790_21_PhiloxDistribution_cu_0636f2c14cuda3std6ranges3__45__cpo5ssizeE - _ZN52_INTERNAL_f6d41790_21_PhiloxDistribution_cu_0636f2c14cuda3std3__419piecewise_constructE)
_ZN52_INTERNAL_f6d41790_21_PhiloxDistribution_cu_0636f2c14cuda3std3__419piecewise_constructE:
	.zero		1
	.type		_ZN52_INTERNAL_f6d41790_21_PhiloxDistribution_cu_0636f2c14cuda3std6ranges3__45__cpo5ssizeE,@object
	.size		_ZN52_INTERNAL_f6d41790_21_PhiloxDistribution_cu_0636f2c14cuda3std6ranges3__45__cpo5ssizeE,(_ZN52_INTERNAL_f6d41790_21_PhiloxDistribution_cu_0636f2c14cuda3std3__45__cpo3endE - _ZN52_INTERNAL_f6d41790_21_PhiloxDistribution_cu_0636f2c14cuda3std6ranges3__45__cpo5ssizeE)
_ZN52_INTERNAL_f6d41790_21_PhiloxDistribution_cu_0636f2c14cuda3std6ranges3__45__cpo5ssizeE:
	.zero		1
	.type		_ZN52_INTERNAL_f6d41790_21_PhiloxDistribution_cu_0636f2c14cuda3std3__45__cpo3endE,@object
	.size		_ZN52_INTERNAL_f6d41790_21_PhiloxDistribution_cu_0636f2c14cuda3std3__45__cpo3endE,(_ZN52_INTERNAL_f6d41790_21_PhiloxDistribution_cu_0636f2c14cuda3std6ranges3__45__cpo4cendE - _ZN52_INTERNAL_f6d41790_21_PhiloxDistribution_cu_0636f2c14cuda3std3__45__cpo3endE)
_ZN52_INTERNAL_f6d41790_21_PhiloxDistribution_cu_0636f2c14cuda3std3__45__cpo3endE:
	.zero		1
	.type		_ZN52_INTERNAL_f6d41790_21_PhiloxDistribution_cu_0636f2c14cuda3std6ranges3__45__cpo4cendE,@object
	.size		_ZN52_INTERNAL_f6d41790_21_PhiloxDistribution_cu_0636f2c14cuda3std6ranges3__45__cpo4cendE,(_ZN52_INTERNAL_f6d41790_21_PhiloxDistribution_cu_0636f2c14cuda3std3__45__cpo4rendE - _ZN52_INTERNAL_f6d41790_21_PhiloxDistribution_cu_0636f2c14cuda3std6ranges3__45__cpo4cendE)
_ZN52_INTERNAL_f6d41790_21_PhiloxDistribution_cu_0636f2c14cuda3std6ranges3__45__cpo4cendE:
	.zero		1
	.type		_ZN52_INTERNAL_f6d41790_21_PhiloxDistribution_cu_0636f2c14cuda3std3__45__cpo4rendE,@object
	.size		_ZN52_INTERNAL_f6d41790_21_PhiloxDistribution_cu_0636f2c14cuda3std3__45__cpo4rendE,(_ZN52_INTERNAL_f6d41790_21_PhiloxDistribution_cu_0636f2c14cuda3std6ranges3__45__cpo4prevE - _ZN52_INTERNAL_f6d41790_21_PhiloxDistribution_cu_0636f2c14cuda3std3__45__cpo4rendE)
_ZN52_INTERNAL_f6d41790_21_PhiloxDistribution_cu_0636f2c14cuda3std3__45__cpo4rendE:
	.zero		1
	.type		_ZN52_INTERNAL_f6d41790_21_PhiloxDistribution_cu_0636f2c14cuda3std6ranges3__45__cpo4prevE,@object
	.size		_ZN52_INTERNAL_f6d41790_21_PhiloxDistribution_cu_0636f2c14cuda3std6ranges3__45__cpo4prevE,(_ZN52_INTERNAL_f6d41790_21_PhiloxDistribution_cu_0636f2c14cuda3std6ranges3__45__cpo9iter_moveE - _ZN52_INTERNAL_f6d41790_21_PhiloxDistribution_cu_0636f2c14cuda3std6ranges3__45__cpo4prevE)
_ZN52_INTERNAL_f6d41790_21_PhiloxDistribution_cu_0636f2c14cuda3std6ranges3__45__cpo4prevE:
	.zero		1
	.type		_ZN52_INTERNAL_f6d41790_21_PhiloxDistribution_cu_0636f2c14cuda3std6ranges3__45__cpo9iter_moveE,@object
	.size		_ZN52_INTERNAL_f6d41790_21_PhiloxDistribution_cu_0636f2c14cuda3std6ranges3__45__cpo9iter_moveE,(.L_13 - _ZN52_INTERNAL_f6d41790_21_PhiloxDistribution_cu_0636f2c14cuda3std6ranges3__45__cpo9iter_moveE)
_ZN52_INTERNAL_f6d41790_21_PhiloxDistribution_cu_0636f2c14cuda3std6ranges3__45__cpo9iter_moveE:
	.zero		1
.L_13:


//--------------------- .nv.constant0._ZN2at6native54_GLOBAL__N__f6d41790_21_PhiloxDistribution_cu_0636f2c123philox_multi_key_kernelIN3c108BFloat16EZZZZNS0_20_philox_normal_cuda_ERNS_6TensorERKS5_ddENKUlvE_clEvENKUlvE2_clEvENKUlvE_clEvEUlmmE0_ZZZNS0_20_philox_normal_cuda_ES6_S8_ddENKS9_clEvENKSA_clEvEUlfE_EEvPT_PKmllT0_T1_16OffsetCalculatorILi1EjLb0EE --------------------------
	.section	.nv.constant0._ZN2at6native54_GLOBAL__N__f6d41790_21_PhiloxDistribution_cu_0636f2c123philox_multi_key_kernelIN3c108BFloat16EZZZZNS0_20_philox_normal_cuda_ERNS_6TensorERKS5_ddENKUlvE_clEvENKUlvE2_clEvENKUlvE_clEvEUlmmE0_ZZZNS0_20_philox_normal_cuda_ES6_S8_ddENKS9_clEvENKSA_clEvEUlfE_EEvPT_PKmllT0_T1_16OffsetCalculatorILi1EjLb0EE,"a",@progbits
	.sectionflags	@""
	.align	4
.nv.constant0._ZN2at6native54_GLOBAL__N__f6d41790_21_PhiloxDistribution_cu_0636f2c123philox_multi_key_kernelIN3c108BFloat16EZZZZNS0_20_philox_normal_cuda_ERNS_6TensorERKS5_ddENKUlvE_clEvENKUlvE2_clEvENKUlvE_clEvEUlmmE0_ZZZNS0_20_philox_normal_cuda_ES6_S8_ddENKS9_clEvENKSA_clEvEUlfE_EEvPT_PKmllT0_T1_16OffsetCalculatorILi1EjLb0EE:
	.zero		1344


//--------------------- .nv.constant0._ZN2at6native54_GLOBAL__N__f6d41790_21_PhiloxDistribution_cu_0636f2c124philox_single_key_kernelIN3c108BFloat16EZZZZNS0_20_philox_normal_cuda_ERNS_6TensorERKS5_ddENKUlvE_clEvENKUlvE2_clEvENKUlvE_clEvEUlmmE0_ZZZNS0_20_philox_normal_cuda_ES6_S8_ddENKS9_clEvENKSA_clEvEUlfE_EEvPT_PKmlT0_T1_ --------------------------
	.section	.nv.constant0._ZN2at6native54_GLOBAL__N__f6d41790_21_PhiloxDistribution_cu_0636f2c124philox_single_key_kernelIN3c108BFloat16EZZZZNS0_20_philox_normal_cuda_ERNS_6TensorERKS5_ddENKUlvE_clEvENKUlvE2_clEvENKUlvE_clEvEUlmmE0_ZZZNS0_20_philox_normal_cuda_ES6_S8_ddENKS9_clEvENKSA_clEvEUlfE_EEvPT_PKmlT0_T1_,"a",@progbits
	.sectionflags	@""
	.align	4
.nv.constant0._ZN2at6native54_GLOBAL__N__f6d41790_21_PhiloxDistribution_cu_0636f2c124philox_single_key_kernelIN3c108BFloat16EZZZZNS0_20_philox_normal_cuda_ERNS_6TensorERKS5_ddENKUlvE_clEvENKUlvE2_clEvENKUlvE_clEvEUlmmE0_ZZZNS0_20_philox_normal_cuda_ES6_S8_ddENKS9_clEvENKSA_clEvEUlfE_EEvPT_PKmlT0_T1_:
	.zero		932


//--------------------- .nv.constant0._ZN2at6native54_GLOBAL__N__f6d41790_21_PhiloxDistribution_cu_0636f2c123philox_multi_key_kernelIN3c104HalfEZZZZNS0_20_philox_normal_cuda_ERNS_6TensorERKS5_ddENKUlvE_clEvENKUlvE1_clEvENKUlvE_clEvEUlmmE0_ZZZNS0_20_philox_normal_cuda_ES6_S8_ddENKS9_clEvENKSA_clEvEUlfE_EEvPT_PKmllT0_T1_16OffsetCalculatorILi1EjLb0EE --------------------------
	.section	.nv.constant0._ZN2at6native54_GLOBAL__N__f6d41790_21_PhiloxDistribution_cu_0636f2c123philox_multi_key_kernelIN3c104HalfEZZZZNS0_20_philox_normal_cuda_ERNS_6TensorERKS5_ddENKUlvE_clEvENKUlvE1_clEvENKUlvE_clEvEUlmmE0_ZZZNS0_20_philox_normal_cuda_ES6_S8_ddENKS9_clEvENKSA_clEvEUlfE_EEvPT_PKmllT0_T1_16OffsetCalculatorILi1EjLb0EE,"a",@progbits
	.sectionflags	@""
	.align	4
.nv.constant0._ZN2at6native54_GLOBAL__N__f6d41790_21_PhiloxDistribution_cu_0636f2c123philox_multi_key_kernelIN3c104HalfEZZZZNS0_20_philox_normal_cuda_ERNS_6TensorERKS5_ddENKUlvE_clEvENKUlvE1_clEvENKUlvE_clEvEUlmmE0_ZZZNS0_20_philox_normal_cuda_ES6_S8_ddENKS9_clEvENKSA_clEvEUlfE_EEvPT_PKmllT0_T1_16OffsetCalculatorILi1EjLb0EE:
	.zero		1344


//--------------------- .nv.constant0._ZN2at6native54_GLOBAL__N__f6d41790_21_PhiloxDistribution_cu_0636f2c124philox_single_key_kernelIN3c104HalfEZZZZNS0_20_philox_normal_cuda_ERNS_6TensorERKS5_ddENKUlvE_clEvENKUlvE1_clEvENKUlvE_clEvEUlmmE0_ZZZNS0_20_philox_normal_cuda_ES6_S8_ddENKS9_clEvENKSA_clEvEUlfE_EEvPT_PKmlT0_T1_ --------------------------
	.section	.nv.constant0._ZN2at6native54_GLOBAL__N__f6d41790_21_PhiloxDistribution_cu_0636f2c124philox_single_key_kernelIN3c104HalfEZZZZNS0_20_philox_normal_cuda_ERNS_6TensorERKS5_ddENKUlvE_clEvENKUlvE1_clEvENKUlvE_clEvEUlmmE0_ZZZNS0_20_philox_normal_cuda_ES6_S8_ddENKS9_clEvENKSA_clEvEUlfE_EEvPT_PKmlT0_T1_,"a",@progbits
	.sectionflags	@""
	.align	4
.nv.constant0._ZN2at6native54_GLOBAL__N__f6d41790_21_PhiloxDistribution_cu_0636f2c124philox_single_key_kernelIN3c104HalfEZZZZNS0_20_philox_normal_cuda_ERNS_6TensorERKS5_ddENKUlvE_clEvENKUlvE1_clEvENKUlvE_clEvEUlmmE0_ZZZNS0_20_philox_normal_cuda_ES6_S8_ddENKS9_clEvENKSA_clEvEUlfE_EEvPT_PKmlT0_T1_:
	.zero		932


//--------------------- .nv.constant0._ZN2at6native54_GLOBAL__N__f6d41790_21_PhiloxDistribution_cu_0636f2c123philox_multi_key_kernelIfZZZZNS0_20_philox_normal_cuda_ERNS_6TensorERKS3_ddENKUlvE_clEvENKUlvE0_clEvENKUlvE_clEvEUlmmE0_ZZZNS0_20_philox_normal_cuda_ES4_S6_ddENKS7_clEvENKS8_clEvEUlfE_EEvPT_PKmllT0_T1_16OffsetCalculatorILi1EjLb0EE --------------------------
	.section	.nv.constant0._ZN2at6native54_GLOBAL__N__f6d41790_21_PhiloxDistribution_cu_0636f2c123philox_multi_key_kernelIfZZZZNS0_20_philox_normal_cuda_ERNS_6TensorERKS3_ddENKUlvE_clEvENKUlvE0_clEvENKUlvE_clEvEUlmmE0_ZZZNS0_20_philox_normal_cuda_ES4_S6_ddENKS7_clEvENKS8_clEvEUlfE_EEvPT_PKmllT0_T1_16OffsetCalculatorILi1EjLb0EE,"a",@progbits
	.sectionflags	@""
	.align	4
.nv.constant0._ZN2at6native54_GLOBAL__N__f6d41790_21_PhiloxDistribution_cu_0636f2c123philox_multi_key_kernelIfZZZZNS0_20_philox_normal_cuda_ERNS_6TensorERKS3_ddENKUlvE_clEvENKUlvE0_clEvENKUlvE_clEvEUlmmE0_ZZZNS0_20_philox_normal_cuda_ES4_S6_ddENKS7_clEvENKS8_clEvEUlfE_EEvPT_PKmllT0_T1_16OffsetCalculatorILi1EjLb0EE:
	.zero		1344


//--------------------- .nv.constant0._ZN2at6native54_GLOBAL__N__f6d41790_21_PhiloxDistribution_cu_0636f2c124philox_single_key_kernelIfZZZZNS0_20_philox_normal_cuda_ERNS_6TensorERKS3_ddENKUlvE_clEvENKUlvE0_clEvENKUlvE_clEvEUlmmE0_ZZZNS0_20_philox_normal_cuda_ES4_S6_ddENKS7_clEvENKS8_clEvEUlfE_EEvPT_PKmlT0_T1_ --------------------------
	.section	.nv.constant0._ZN2at6native54_GLOBAL__N__f6d41790_21_PhiloxDistribution_cu_0636f2c124philox_single_key_kernelIfZZZZNS0_20_philox_normal_cuda_ERNS_6TensorERKS3_ddENKUlvE_clEvENKUlvE0_clEvENKUlvE_clEvEUlmmE0_ZZZNS0_20_philox_normal_cuda_ES4_S6_ddENKS7_clEvENKS8_clEvEUlfE_EEvPT_PKmlT0_T1_,"a",@progbits
	.sectionflags	@""
	.align	4
.nv.constant0._ZN2at6native54_GLOBAL__N__f6d41790_21_PhiloxDistribution_cu_0636f2c124philox_single_key_kernelIfZZZZNS0_20_philox_normal_cuda_ERNS_6TensorERKS3_ddENKUlvE_clEvENKUlvE0_clEvENKUlvE_clEvEUlmmE0_ZZZNS0_20_philox_normal_cuda_ES4_S6_ddENKS7_clEvENKS8_clEvEUlfE_EEvPT_PKmlT0_T1_:
	.zero		932


//--------------------- .nv.constant0._ZN2at6native54_GLOBAL__N__f6d41790_21_PhiloxDistribution_cu_0636f2c123philox_multi_key_kernelIdZZZZNS0_20_philox_normal_cuda_ERNS_6TensorERKS3_ddENKUlvE_clEvENKUlvE_clEvENKUlvE_clEvEUlmmE_ZZZNS0_20_philox_normal_cuda_ES4_S6_ddENKS7_clEvENKS8_clEvEUldE_EEvPT_PKmllT0_T1_16OffsetCalculatorILi1EjLb0EE --------------------------
	.section	.nv.constant0._ZN2at6native54_GLOBAL__N__f6d41790_21_PhiloxDistribution_cu_0636f2c123philox_multi_key_kernelIdZZZZNS0_20_philox_normal_cuda_ERNS_6TensorERKS3_ddENKUlvE_clEvENKUlvE_clEvENKUlvE_clEvEUlmmE_ZZZNS0_20_philox_normal_cuda_ES4_S6_ddENKS7_clEvENKS8_clEvEUldE_EEvPT_PKmllT0_T1_16OffsetCalculatorILi1EjLb0EE,"a",@progbits
	.sectionflags	@""
	.align	4
.nv.constant0._ZN2at6native54_GLOBAL__N__f6d41790_21_PhiloxDistribution_cu_0636f2c123philox_multi_key_kernelIdZZZZNS0_20_philox_normal_cuda_ERNS_6TensorERKS3_ddENKUlvE_clEvENKUlvE_clEvENKUlvE_clEvEUlmmE_ZZZNS0_20_philox_normal_cuda_ES4_S6_ddENKS7_clEvENKS8_clEvEUldE_EEvPT_PKmllT0_T1_16OffsetCalculatorILi1EjLb0EE:
	.zero		1356


//--------------------- .nv.constant0._ZN2at6native54_GLOBAL__N__f6d41790_21_PhiloxDistribution_cu_0636f2c124philox_single_key_kernelIdZZZZNS0_20_philox_normal_cuda_ERNS_6TensorERKS3_ddENKUlvE_clEvENKUlvE_clEvENKUlvE_clEvEUlmmE_ZZZNS0_20_philox_normal_cuda_ES4_S6_ddENKS7_clEvENKS8_clEvEUldE_EEvPT_PKmlT0_T1_ --------------------------
	.section	.nv.constant0._ZN2at6native54_GLOBAL__N__f6d41790_21_PhiloxDistribution_cu_0636f2c124philox_single_key_kernelIdZZZZNS0_20_philox_normal_cuda_ERNS_6TensorERKS3_ddENKUlvE_clEvENKUlvE_clEvENKUlvE_clEvEUlmmE_ZZZNS0_20_philox_normal_cuda_ES4_S6_ddENKS7_clEvENKS8_clEvEUldE_EEvPT_PKmlT0_T1_,"a",@progbits
	.sectionflags	@""
	.align	4
.nv.constant0._ZN2at6native54_GLOBAL__N__f6d41790_21_PhiloxDistribution_cu_0636f2c124philox_single_key_kernelIdZZZZNS0_20_philox_normal_cuda_ERNS_6TensorERKS3_ddENKUlvE_clEvENKUlvE_clEvENKUlvE_clEvEUlmmE_ZZZNS0_20_philox_normal_cuda_ES4_S6_ddENKS7_clEvENKS8_clEvEUldE_EEvPT_PKmlT0_T1_:
	.zero		944


//--------------------- .nv.constant0._ZN2at6native54_GLOBAL__N__f6d41790_21_PhiloxDistribution_cu_0636f2c123philox_multi_key_kernelIN3c108BFloat16EZZZZNS0_21_philox_uniform_cuda_ERNS_6TensorERKS5_ddENKUlvE_clEvENKUlvE2_clEvENKUlvE_clEvEUlmmE0_ZZZNS0_21_philox_uniform_cuda_ES6_S8_ddENKS9_clEvENKSA_clEvEUlT_E_EEvPSD_PKmllT0_T1_16OffsetCalculatorILi1EjLb0EE --------------------------
	.section	.nv.constant0._ZN2at6native54_GLOBAL__N__f6d41790_21_PhiloxDistribution_cu_0636f2c123philox_multi_key_kernelIN3c108BFloat16EZZZZNS0_21_philox_uniform_cuda_ERNS_6TensorERKS5_ddENKUlvE_clEvENKUlvE2_clEvENKUlvE_clEvEUlmmE0_ZZZNS0_21_philox_uniform_cuda_ES6_S8_ddENKS9_clEvENKSA_clEvEUlT_E_EEvPSD_PKmllT0_T1_16OffsetCalculatorILi1EjLb0EE,"a",@progbits
	.sectionflags	@""
	.align	4
.nv.constant0._ZN2at6native54_GLOBAL__N__f6d41790_21_PhiloxDistribution_cu_0636f2c123philox_multi_key_kernelIN3c108BFloat16EZZZZNS0_21_philox_uniform_cuda_ERNS_6TensorERKS5_ddENKUlvE_clEvENKUlvE2_clEvENKUlvE_clEvEUlmmE0_ZZZNS0_21_philox_uniform_cuda_ES6_S8_ddENKS9_clEvENKSA_clEvEUlT_E_EEvPSD_PKmllT0_T1_16OffsetCalculatorILi1EjLb0EE:
	.zero		1340


//--------------------- .nv.constant0._ZN2at6native54_GLOBAL__N__f6d41790_21_PhiloxDistribution_cu_0636f2c124philox_single_key_kernelIN3c108BFloat16EZZZZNS0_21_philox_uniform_cuda_ERNS_6TensorERKS5_ddENKUlvE_clEvENKUlvE2_clEvENKUlvE_clEvEUlmmE0_ZZZNS0_21_philox_uniform_cuda_ES6_S8_ddENKS9_clEvENKSA_clEvEUlT_E_EEvPSD_PKmlT0_T1_ --------------------------
	.section	.nv.constant0._ZN2at6native54_GLOBAL__N__f6d41790_21_PhiloxDistribution_cu_0636f2c124philox_single_key_kernelIN3c108BFloat16EZZZZNS0_21_philox_uniform_cuda_ERNS_6TensorERKS5_ddENKUlvE_clEvENKUlvE2_clEvENKUlvE_clEvEUlmmE0_ZZZNS0_21_philox_uniform_cuda_ES6_S8_ddENKS9_clEvENKSA_clEvEUlT_E_EEvPSD_PKmlT0_T1_,"a",@progbits
	.sectionflags	@""
	.align	4
.nv.constant0._ZN2at6native54_GLOBAL__N__f6d41790_21_PhiloxDistribution_cu_0636f2c124philox_single_key_kernelIN3c108BFloat16EZZZZNS0_21_philox_uniform_cuda_ERNS_6TensorERKS5_ddENKUlvE_clEvENKUlvE2_clEvENKUlvE_clEvEUlmmE0_ZZZNS0_21_philox_uniform_cuda_ES6_S8_ddENKS9_clEvENKSA_clEvEUlT_E_EEvPSD_PKmlT0_T1_:
	.zero		926


//--------------------- .nv.constant0._ZN2at6native54_GLOBAL__N__f6d41790_21_PhiloxDistribution_cu_0636f2c123philox_multi_key_kernelIN3c104HalfEZZZZNS0_21_philox_uniform_cuda_ERNS_6TensorERKS5_ddENKUlvE_clEvENKUlvE1_clEvENKUlvE_clEvEUlmmE0_ZZZNS0_21_philox_uniform_cuda_ES6_S8_ddENKS9_clEvENKSA_clEvEUlT_E_EEvPSD_PKmllT0_T1_16OffsetCalculatorILi1EjLb0EE --------------------------
	.section	.nv.constant0._ZN2at6native54_GLOBAL__N__f6d41790_21_PhiloxDistribution_cu_0636f2c123philox_multi_key_kernelIN3c104HalfEZZZZNS0_21_philox_uniform_cuda_ERNS_6TensorERKS5_ddENKUlvE_clEvENKUlvE1_clEvENKUlvE_clEvEUlmmE0_ZZZNS0_21_philox_uniform_cuda_ES6_S8_ddENKS9_clEvENKSA_clEvEUlT_E_EEvPSD_PKmllT0_T1_16OffsetCalculatorILi1EjLb0EE,"a",@progbits
	.sectionflags	@""
	.align	4
.nv.constant0._ZN2at6native54_GLOBAL__N__f6d41790_21_PhiloxDistribution_cu_0636f2c123philox_multi_key_kernelIN3c104HalfEZZZZNS0_21_philox_uniform_cuda_ERNS_6TensorERKS5_ddENKUlvE_clEvENKUlvE1_clEvENKUlvE_clEvEUlmmE0_ZZZNS0_21_philox_uniform_cuda_ES6_S8_ddENKS9_clEvENKSA_clEvEUlT_E_EEvPSD_PKmllT0_T1_16OffsetCalculatorILi1EjLb0EE:
	.zero		1340


//--------------------- .nv.constant0._ZN2at6native54_GLOBAL__N__f6d41790_21_PhiloxDistribution_cu_0636f2c124philox_single_key_kernelIN3c104HalfEZZZZNS0_21_philox_uniform_cuda_ERNS_6TensorERKS5_ddENKUlvE_clEvENKUlvE1_clEvENKUlvE_clEvEUlmmE0_ZZZNS0_21_philox_uniform_cuda_ES6_S8_ddENKS9_clEvENKSA_clEvEUlT_E_EEvPSD_PKmlT0_T1_ --------------------------
	.section	.nv.constant0._ZN2at6native54_GLOBAL__N__f6d41790_21_PhiloxDistribution_cu_0636f2c124philox_single_key_kernelIN3c104HalfEZZZZNS0_21_philox_uniform_cuda_ERNS_6TensorERKS5_ddENKUlvE_clEvENKUlvE1_clEvENKUlvE_clEvEUlmmE0_ZZZNS0_21_philox_uniform_cuda_ES6_S8_ddENKS9_clEvENKSA_clEvEUlT_E_EEvPSD_PKmlT0_T1_,"a",@progbits
	.sectionflags	@""
	.align	4
.nv.constant0._ZN2at6native54_GLOBAL__N__f6d41790_21_PhiloxDistribution_cu_0636f2c124philox_single_key_kernelIN3c104HalfEZZZZNS0_21_philox_uniform_cuda_ERNS_6TensorERKS5_ddENKUlvE_clEvENKUlvE1_clEvENKUlvE_clEvEUlmmE0_ZZZNS0_21_philox_uniform_cuda_ES6_S8_ddENKS9_clEvENKSA_clEvEUlT_E_EEvPSD_PKmlT0_T1_:
	.zero		926


//--------------------- .nv.constant0._ZN2at6native54_GLOBAL__N__f6d41790_21_PhiloxDistribution_cu_0636f2c123philox_multi_key_kernelIfZZZZNS0_21_philox_uniform_cuda_ERNS_6TensorERKS3_ddENKUlvE_clEvENKUlvE0_clEvENKUlvE_clEvEUlmmE0_ZZZNS0_21_philox_uniform_cuda_ES4_S6_ddENKS7_clEvENKS8_clEvEUlT_E_EEvPSB_PKmllT0_T1_16OffsetCalculatorILi1EjLb0EE --------------------------
	.section	.nv.constant0._ZN2at6native54_GLOBAL__N__f6d41790_21_PhiloxDistribution_cu_0636f2c123philox_multi_key_kernelIfZZZZNS0_21_philox_uniform_cuda_ERNS_6TensorERKS3_ddENKUlvE_clEvENKUlvE0_clEvENKUlvE_clEvEUlmmE0_ZZZNS0_21_philox_uniform_cuda_ES4_S6_ddENKS7_clEvENKS8_clEvEUlT_E_EEvPSB_PKmllT0_T1_16OffsetCalculatorILi1EjLb0EE,"a",@progbits
	.sectionflags	@""
	.align	4
.nv.constant0._ZN2at6native54_GLOBAL__N__f6d41790_21_PhiloxDistribution_cu_0636f2c123philox_multi_key_kernelIfZZZZNS0_21_philox_uniform_cuda_ERNS_6TensorERKS3_ddENKUlvE_clEvENKUlvE0_clEvENKUlvE_clEvEUlmmE0_ZZZNS0_21_philox_uniform_cuda_ES4_S6_ddENKS7_clEvENKS8_clEvEUlT_E_EEvPSB_PKmllT0_T1_16OffsetCalculatorILi1EjLb0EE:
	.zero		1344


//--------------------- .nv.constant0._ZN2at6native54_GLOBAL__N__f6d41790_21_PhiloxDistribution_cu_0636f2c124philox_single_key_kernelIfZZZZNS0_21_philox_uniform_cuda_ERNS_6TensorERKS3_ddENKUlvE_clEvENKUlvE0_clEvENKUlvE_clEvEUlmmE0_ZZZNS0_21_philox_uniform_cuda_ES4_S6_ddENKS7_clEvENKS8_clEvEUlT_E_EEvPSB_PKmlT0_T1_ --------------------------
	.section	.nv.constant0._ZN2at6native54_GLOBAL__N__f6d41790_21_PhiloxDistribution_cu_0636f2c124philox_single_key_kernelIfZZZZNS0_21_philox_uniform_cuda_ERNS_6TensorERKS3_ddENKUlvE_clEvENKUlvE0_clEvENKUlvE_clEvEUlmmE0_ZZZNS0_21_philox_uniform_cuda_ES4_S6_ddENKS7_clEvENKS8_clEvEUlT_E_EEvPSB_PKmlT0_T1_,"a",@progbits
	.sectionflags	@""
	.align	4
.nv.constant0._ZN2at6native54_GLOBAL__N__f6d41790_21_PhiloxDistribution_cu_0636f2c124philox_single_key_kernelIfZZZZNS0_21_philox_uniform_cuda_ERNS_6TensorERKS3_ddENKUlvE_clEvENKUlvE0_clEvENKUlvE_clEvEUlmmE0_ZZZNS0_21_philox_uniform_cuda_ES4_S6_ddENKS7_clEvENKS8_clEvEUlT_E_EEvPSB_PKmlT0_T1_:
	.zero		932


//--------------------- .nv.constant0._ZN2at6native54_GLOBAL__N__f6d41790_21_PhiloxDistribution_cu_0636f2c123philox_multi_key_kernelIdZZZZNS0_21_philox_uniform_cuda_ERNS_6TensorERKS3_ddENKUlvE_clEvENKUlvE_clEvENKUlvE_clEvEUlmmE_ZZZNS0_21_philox_uniform_cuda_ES4_S6_ddENKS7_clEvENKS8_clEvEUlT_E_EEvPSB_PKmllT0_T1_16OffsetCalculatorILi1EjLb0EE --------------------------
	.section	.nv.constant0._ZN2at6native54_GLOBAL__N__f6d41790_21_PhiloxDistribution_cu_0636f2c123philox_multi_key_kernelIdZZZZNS0_21_philox_uniform_cuda_ERNS_6TensorERKS3_ddENKUlvE_clEvENKUlvE_clEvENKUlvE_clEvEUlmmE_ZZZNS0_21_philox_uniform_cuda_ES4_S6_ddENKS7_clEvENKS8_clEvEUlT_E_EEvPSB_PKmllT0_T1_16OffsetCalculatorILi1EjLb0EE,"a",@progbits
	.sectionflags	@""
	.align	4
.nv.constant0._ZN2at6native54_GLOBAL__N__f6d41790_21_PhiloxDistribution_cu_0636f2c123philox_multi_key_kernelIdZZZZNS0_21_philox_uniform_cuda_ERNS_6TensorERKS3_ddENKUlvE_clEvENKUlvE_clEvENKUlvE_clEvEUlmmE_ZZZNS0_21_philox_uniform_cuda_ES4_S6_ddENKS7_clEvENKS8_clEvEUlT_E_EEvPSB_PKmllT0_T1_16OffsetCalculatorILi1EjLb0EE:
	.zero		1356


//--------------------- .nv.constant0._ZN2at6native54_GLOBAL__N__f6d41790_21_PhiloxDistribution_cu_0636f2c124philox_single_key_kernelIdZZZZNS0_21_philox_uniform_cuda_ERNS_6TensorERKS3_ddENKUlvE_clEvENKUlvE_clEvENKUlvE_clEvEUlmmE_ZZZNS0_21_philox_uniform_cuda_ES4_S6_ddENKS7_clEvENKS8_clEvEUlT_E_EEvPSB_PKmlT0_T1_ --------------------------
	.section	.nv.constant0._ZN2at6native54_GLOBAL__N__f6d41790_21_PhiloxDistribution_cu_0636f2c124philox_single_key_kernelIdZZZZNS0_21_philox_uniform_cuda_ERNS_6TensorERKS3_ddENKUlvE_clEvENKUlvE_clEvENKUlvE_clEvEUlmmE_ZZZNS0_21_philox_uniform_cuda_ES4_S6_ddENKS7_clEvENKS8_clEvEUlT_E_EEvPSB_PKmlT0_T1_,"a",@progbits
	.sectionflags	@""
	.align	4
.nv.constant0._ZN2at6native54_GLOBAL__N__f6d41790_21_PhiloxDistribution_cu_0636f2c124philox_single_key_kernelIdZZZZNS0_21_philox_uniform_cuda_ERNS_6TensorERKS3_ddENKUlvE_clEvENKUlvE_clEvENKUlvE_clEvEUlmmE_ZZZNS0_21_philox_uniform_cuda_ES4_S6_ddENKS7_clEvENKS8_clEvEUlT_E_EEvPSB_PKmlT0_T1_:
	.zero		944


//--------------------- SYMBOLS --------------------------

	.type		.nv.reservedSmem.offset0,@object
	.size		.nv.reservedSmem.offset0,0x4
